	.target	sm_80

	.elftype	@"ET_EXEC"


//--------------------- .note.nv.tkinfo           --------------------------
	.section	.note.nv.tkinfo,"",@"SHT_NOTE"
	.sectionflags	@"SHF_NOTE_NV_TKINFO"
	.tkinfo
        /*0018*/ 	.word	0x00000002
        /*0030*/ 	.string	""
        /*0030*/ 	.string	"ptxas"
        /*0030*/ 	.string	"Cuda compilation tools, release 13.0, V13.0.88"
        /*0030*/ 	.string	"Build cuda_13.0.r13.0/compiler.36424714_0"
        /*0030*/ 	.string	"-v  -suppress-debug-info  -lineinfo  -arch sm_80 "



//--------------------- .note.nv.cuinfo           --------------------------
	.section	.note.nv.cuinfo,"",@"SHT_NOTE"
	.sectionflags	@"SHF_NOTE_NV_CUINFO"
        /*0018*/ 	.short	0x0002
        /*001a*/ 	.short	0x0050
        /*001c*/ 	.short	0x0082
	.zero		2


//--------------------- .nv.info                  --------------------------
	.section	.nv.info,"",@"SHT_CUDA_INFO"
	.align	4


	//----- nvinfo : EIATTR_REGCOUNT
	.align		4
        /*0000*/ 	.byte	0x04, 0x2f
        /*0002*/ 	.short	(.L_1 - .L_0)
	.align		4
.L_0:
        /*0004*/ 	.word	index@(matmul_kernel)
        /*0008*/ 	.word	0x00000020


	//----- nvinfo : EIATTR_FRAME_SIZE
	.align		4
.L_1:
        /*000c*/ 	.byte	0x04, 0x11
        /*000e*/ 	.short	(.L_3 - .L_2)
	.align		4
.L_2:
        /*0010*/ 	.word	index@(matmul_kernel)
        /*0014*/ 	.word	0x00001558


	//----- nvinfo : EIATTR_MIN_STACK_SIZE
	.align		4
.L_3:
        /*0018*/ 	.byte	0x04, 0x12
        /*001a*/ 	.short	(.L_5 - .L_4)
	.align		4
.L_4:
        /*001c*/ 	.word	index@(matmul_kernel)
        /*0020*/ 	.word	0x00001558
.L_5:


//--------------------- .nv.info.matmul_kernel    --------------------------
	.section	.nv.info.matmul_kernel,"",@"SHT_CUDA_INFO"
	.sectionflags	@""
	.align	4


	//----- nvinfo : EIATTR_CUDA_API_VERSION
	.align		4
        /*0000*/ 	.byte	0x04, 0x37
        /*0002*/ 	.short	(.L_7 - .L_6)
.L_6:
        /*0004*/ 	.word	0x00000082


	//----- nvinfo : EIATTR_SW2861232_WAR
	.align		4
.L_7:
        /*0008*/ 	.byte	0x01, 0x35
	.zero		2


	//----- nvinfo : EIATTR_PARAM_CBANK
	.align		4
        /*000c*/ 	.byte	0x04, 0x0a
        /*000e*/ 	.short	(.L_9 - .L_8)
	.align		4
.L_8:
        /*0010*/ 	.word	index@(.nv.constant0.matmul_kernel)
        /*0014*/ 	.short	0x0160
        /*0016*/ 	.short	0x0050


	//----- nvinfo : EIATTR_CBANK_PARAM_SIZE
	.align		4
.L_9:
        /*0018*/ 	.byte	0x03, 0x19
        /*001a*/ 	.short	0x0050


	//----- nvinfo : EIATTR_KPARAM_INFO
	.align		4
        /*001c*/ 	.byte	0x04, 0x17
        /*001e*/ 	.short	(.L_11 - .L_10)
.L_10:
        /*0020*/ 	.word	0x00000000
        /*0024*/ 	.short	0x000d
        /*0026*/ 	.short	0x0048
        /*0028*/ 	.byte	0x00, 0xf4, 0x21, 0x00


	//----- nvinfo : EIATTR_KPARAM_INFO
	.align		4
.L_11:
        /*002c*/ 	.byte	0x04, 0x17
        /*002e*/ 	.short	(.L_13 - .L_12)
.L_12:
        /*0030*/ 	.word	0x00000000
        /*0034*/ 	.short	0x000c
        /*0036*/ 	.short	0x0040
        /*0038*/ 	.byte	0x00, 0xf4, 0x21, 0x00


	//----- nvinfo : EIATTR_KPARAM_INFO
	.align		4
.L_13:
        /*003c*/ 	.byte	0x04, 0x17
        /*003e*/ 	.short	(.L_15 - .L_14)
.L_14:
        /*0040*/ 	.word	0x00000000
        /*0044*/ 	.short	0x000b
        /*0046*/ 	.short	0x0038
        /*0048*/ 	.byte	0x00, 0xf0, 0x11, 0x00


	//----- nvinfo : EIATTR_KPARAM_INFO
	.align		4
.L_15:
        /*004c*/ 	.byte	0x04, 0x17
        /*004e*/ 	.short	(.L_17 - .L_16)
.L_16:
        /*0050*/ 	.word	0x00000000
        /*0054*/ 	.short	0x000a
        /*0056*/ 	.short	0x0034
        /*0058*/ 	.byte	0x00, 0xf0, 0x11, 0x00


	//----- nvinfo : EIATTR_KPARAM_INFO
	.align		4
.L_17:
        /*005c*/ 	.byte	0x04, 0x17
        /*005e*/ 	.short	(.L_19 - .L_18)
.L_18:
        /*0060*/ 	.word	0x00000000
        /*0064*/ 	.short	0x0009
        /*0066*/ 	.short	0x0030
        /*0068*/ 	.byte	0x00, 0xf0, 0x11, 0x00


	//----- nvinfo : EIATTR_KPARAM_INFO
	.align		4
.L_19:
        /*006c*/ 	.byte	0x04, 0x17
        /*006e*/ 	.short	(.L_21 - .L_20)
.L_20:
        /*0070*/ 	.word	0x00000000
        /*0074*/ 	.short	0x0008
        /*0076*/ 	.short	0x002c
        /*0078*/ 	.byte	0x00, 0xf0, 0x11, 0x00


	//----- nvinfo : EIATTR_KPARAM_INFO
	.align		4
.L_21:
        /*007c*/ 	.byte	0x04, 0x17
        /*007e*/ 	.short	(.L_23 - .L_22)
.L_22:
        /*0080*/ 	.word	0x00000000
        /*0084*/ 	.short	0x0007
        /*0086*/ 	.short	0x0028
        /*0088*/ 	.byte	0x00, 0xf0, 0x11, 0x00


	//----- nvinfo : EIATTR_KPARAM_INFO
	.align		4
.L_23:
        /*008c*/ 	.byte	0x04, 0x17
        /*008e*/ 	.short	(.L_25 - .L_24)
.L_24:
        /*0090*/ 	.word	0x00000000
        /*0094*/ 	.short	0x0006
        /*0096*/ 	.short	0x0024
        /*0098*/ 	.byte	0x00, 0xf0, 0x11, 0x00


	//----- nvinfo : EIATTR_KPARAM_INFO
	.align		4
.L_25:
        /*009c*/ 	.byte	0x04, 0x17
        /*009e*/ 	.short	(.L_27 - .L_26)
.L_26:
        /*00a0*/ 	.word	0x00000000
        /*00a4*/ 	.short	0x0005
        /*00a6*/ 	.short	0x0020
        /*00a8*/ 	.byte	0x00, 0xf0, 0x11, 0x00


	//----- nvinfo : EIATTR_KPARAM_INFO
	.align		4
.L_27:
        /*00ac*/ 	.byte	0x04, 0x17
        /*00ae*/ 	.short	(.L_29 - .L_28)
.L_28:
        /*00b0*/ 	.word	0x00000000
        /*00b4*/ 	.short	0x0004
        /*00b6*/ 	.short	0x001c
        /*00b8*/ 	.byte	0x00, 0xf0, 0x11, 0x00


	//----- nvinfo : EIATTR_KPARAM_INFO
	.align		4
.L_29:
        /*00bc*/ 	.byte	0x04, 0x17
        /*00be*/ 	.short	(.L_31 - .L_30)
.L_30:
        /*00c0*/ 	.word	0x00000000
        /*00c4*/ 	.short	0x0003
        /*00c6*/ 	.short	0x0018
        /*00c8*/ 	.byte	0x00, 0xf0, 0x11, 0x00


	//----- nvinfo : EIATTR_KPARAM_INFO
	.align		4
.L_31:
        /*00cc*/ 	.byte	0x04, 0x17
        /*00ce*/ 	.short	(.L_33 - .L_32)
.L_32:
        /*00d0*/ 	.word	0x00000000
        /*00d4*/ 	.short	0x0002
        /*00d6*/ 	.short	0x0010
        /*00d8*/ 	.byte	0x00, 0xf4, 0x21, 0x00


	//----- nvinfo : EIATTR_KPARAM_INFO
	.align		4
.L_33:
        /*00dc*/ 	.byte	0x04, 0x17
        /*00de*/ 	.short	(.L_35 - .L_34)
.L_34:
        /*00e0*/ 	.word	0x00000000
        /*00e4*/ 	.short	0x0001
        /*00e6*/ 	.short	0x0008
        /*00e8*/ 	.byte	0x00, 0xf4, 0x21, 0x00


	//----- nvinfo : EIATTR_KPARAM_INFO
	.align		4
.L_35:
        /*00ec*/ 	.byte	0x04, 0x17
        /*00ee*/ 	.short	(.L_37 - .L_36)
.L_36:
        /*00f0*/ 	.word	0x00000000
        /*00f4*/ 	.short	0x0000
        /*00f6*/ 	.short	0x0000
        /*00f8*/ 	.byte	0x00, 0xf4, 0x21, 0x00


	//----- nvinfo : EIATTR_MAXREG_COUNT
	.align		4
.L_37:
        /*00fc*/ 	.byte	0x03, 0x1b
        /*00fe*/ 	.short	0x00ff


	//----- nvinfo : EIATTR_NUM_BARRIERS
	.align		4
        /*0100*/ 	.byte	0x02, 0x4c
        /*0102*/ 	.byte	0x01
	.zero		1


	//----- nvinfo : EIATTR_ANNOTATIONS
	.align		4
        /*0104*/ 	.byte	0x04, 0x55
        /*0106*/ 	.short	(.L_39 - .L_38)


	//   ....[0]....
.L_38:
        /*0108*/ 	.word	0x00000001
        /*010c*/ 	.byte	0x50, 0x06, 0x00, 0x00, 0x01, 0x00, 0x00, 0x00, 0x80, 0x06, 0x00, 0x00, 0x01, 0x00, 0x00, 0x00
        /* <DEDUP_REMOVED lines=2526> */
        /*9efc*/ 	.byte	0x90, 0x67, 0x02, 0x00, 0x01, 0x00, 0x00, 0x00, 0xd0, 0x67, 0x02, 0x00


	//----- nvinfo : EIATTR_MERCURY_ISA_VERSION
	.align		4
.L_39:
        /*9f08*/ 	.byte	0x03, 0x5f
        /*9f0a*/ 	.short	0x0000


	//----- nvinfo : EIATTR_EXIT_INSTR_OFFSETS
	.align		4
        /*9f0c*/ 	.byte	0x04, 0x1c
        /*9f0e*/ 	.short	(.L_41 - .L_40)


	//   ....[0]....
.L_40:
        /*9f10*/ 	.word	0x00026b70


	//   ....[1]....
        /*9f14*/ 	.word	0x00026ba0


	//----- nvinfo : EIATTR_REQNTID
	.align		4
.L_41:
        /*9f18*/ 	.byte	0x04, 0x10
        /*9f1a*/ 	.short	(.L_43 - .L_42)
.L_42:
        /*9f1c*/ 	.word	0x00000100
        /*9f20*/ 	.word	0x00000001
        /*9f24*/ 	.word	0x00000001
.L_43:


//--------------------- .nv.callgraph             --------------------------
	.section	.nv.callgraph,"",@"SHT_CUDA_CALLGRAPH"
	.align	4
	.sectionentsize	8
	.align		4
        /*0000*/ 	.word	0x00000000
	.align		4
        /*0004*/ 	.word	0xffffffff
	.align		4
        /*0008*/ 	.word	0x00000000
	.align		4
        /*000c*/ 	.word	0xfffffffe
	.align		4
        /*0010*/ 	.word	0x00000000
	.align		4
        /*0014*/ 	.word	0xfffffffd
	.align		4
        /*0018*/ 	.word	0x00000000
	.align		4
        /*001c*/ 	.word	0xfffffffc


//--------------------- .nv.rel.action            --------------------------
	.section	.nv.rel.action,"",@"SHT_CUDA_RELOCINFO"
	.align	8
	.sectionentsize	8
        /*0000*/ 	.byte	0x73, 0x00, 0x00, 0x00, 0x00, 0x00, 0x00, 0x00, 0x00, 0x00, 0x00, 0x11, 0x25, 0x00, 0x05, 0x36


//--------------------- .nv.constant0.matmul_kernel --------------------------
	.section	.nv.constant0.matmul_kernel,"a",@progbits
	.sectionflags	@""
	.align	4
.nv.constant0.matmul_kernel:
	.zero		432


//--------------------- .text.matmul_kernel       --------------------------
	.section	.text.matmul_kernel,"ax",@progbits
	.sectioninfo	@"SHI_REGISTERS=32"
	.align	128
        .global         matmul_kernel
        .type           matmul_kernel,@function
        .size           matmul_kernel,(.L_x_5 - matmul_kernel)
        .other          matmul_kernel,@"STO_CUDA_ENTRY STV_DEFAULT"
matmul_kernel:
.text.matmul_kernel:
[----:B------:R-:W-:-:S03]  /*0000*/  IMAD.MOV.U32 R1, RZ, RZ, c[0x0][0x28] ;  /* 0x00000a00ff017624 */ /* 0x000fc600078e00ff */
[----:B------:R-:W-:Y:S01]  /*0010*/  IMAD.MOV.U32 R0, RZ, RZ, c[0x0][0x17c] ;  /* 0x00005f00ff007624 */ /* 0x000fe200078e00ff */
[----:B------:R-:W0:Y:S01]  /*0020*/  S2R R12, SR_TID.X ;  /* 0x00000000000c7919 */ /* 0x000e220000002100 */
[----:B------:R-:W-:Y:S01]  /*0030*/  IADD3 R1, R1, -0x1558, RZ ;  /* 0xffffeaa801017810 */ /* 0x000fe20007ffe0ff */
[----:B------:R-:W-:Y:S02]  /*0040*/  ULDC UR4, c[0x0][0x180] ;  /* 0x0000600000047ab9 */ /* 0x000fe40000000800 */
[----:B------:R-:W-:Y:S01]  /*0050*/  IADD3 R0, R0, 0x1ff, RZ ;  /* 0x000001ff00007810 */ /* 0x000fe20007ffe0ff */
[----:B------:R-:W-:-:S03]  /*0060*/  ULDC.64 UR6, c[0x0][0x118] ;  /* 0x0000460000067ab9 */ /* 0x000fc60000000a00 */
[----:B------:R-:W-:-:S04]  /*0070*/  SHF.R.S32.HI R3, RZ, 0x1f, R0 ;  /* 0x0000001fff037819 */ /* 0x000fc80000011400 */
[----:B------:R-:W-:-:S04]  /*0080*/  LEA.HI R3, R3, R0, RZ, 0x9 ;  /* 0x0000000003037211 */ /* 0x000fc800078f48ff */
[----:B------:R-:W-:Y:S02]  /*0090*/  SHF.R.S32.HI R0, RZ, 0x9, R3 ;  /* 0x00000009ff007819 */ /* 0x000fe40000011403 */
[----:B------:R-:W1:Y:S03]  /*00a0*/  S2R R3, SR_CTAID.X ;  /* 0x0000000000037919 */ /* 0x000e660000002500 */
[----:B------:R-:W-:Y:S01]  /*00b0*/  IMAD.SHL.U32 R0, R0, 0x8, RZ ;  /* 0x0000000800007824 */ /* 0x000fe200078e00ff */
[----:B0-----:R-:W-:-:S04]  /*00c0*/  LOP3.LUT R14, R12, 0x3f, RZ, 0xc0, !PT ;  /* 0x0000003f0c0e7812 */ /* 0x001fc800078ec0ff */
[-C--:B------:R-:W-:Y:S02]  /*00d0*/  IABS R7, R0.reuse ;  /* 0x0000000000077213 */ /* 0x080fe40000000000 */
[----:B------:R-:W-:Y:S02]  /*00e0*/  IABS R10, R0 ;  /* 0x00000000000a7213 */ /* 0x000fe40000000000 */
[----:B------:R-:W0:Y:S01]  /*00f0*/  I2F.RP R2, R7 ;  /* 0x0000000700027306 */ /* 0x000e220000209400 */
[----:B-1----:R-:W-:-:S07]  /*0100*/  IABS R8, R3 ;  /* 0x0000000300087213 */ /* 0x002fce0000000000 */
[----:B0-----:R-:W0:Y:S02]  /*0110*/  MUFU.RCP R2, R2 ;  /* 0x0000000200027308 */ /* 0x001e240000001000 */
[----:B0-----:R-:W-:Y:S01]  /*0120*/  IADD3 R4, R2, 0xffffffe, RZ ;  /* 0x0ffffffe02047810 */ /* 0x001fe20007ffe0ff */
[----:B------:R-:W-:-:S05]  /*0130*/  IMAD.MOV R2, RZ, RZ, -R10 ;  /* 0x000000ffff027224 */ /* 0x000fca00078e0a0a */
[----:B------:R0:W1:Y:S02]  /*0140*/  F2I.FTZ.U32.TRUNC.NTZ R5, R4 ;  /* 0x0000000400057305 */ /* 0x000064000021f000 */
[----:B0-----:R-:W-:Y:S02]  /*0150*/  IMAD.MOV.U32 R4, RZ, RZ, RZ ;  /* 0x000000ffff047224 */ /* 0x001fe400078e00ff */
[----:B-1----:R-:W-:-:S04]  /*0160*/  IMAD.MOV R6, RZ, RZ, -R5 ;  /* 0x000000ffff067224 */ /* 0x002fc800078e0a05 */
[----:B------:R-:W-:Y:S02]  /*0170*/  IMAD R9, R6, R7, RZ ;  /* 0x0000000706097224 */ /* 0x000fe400078e02ff */
[----:B------:R-:W-:Y:S02]  /*0180*/  IMAD.MOV.U32 R6, RZ, RZ, R8 ;  /* 0x000000ffff067224 */ /* 0x000fe400078e0008 */
[----:B------:R-:W-:-:S06]  /*0190*/  IMAD.HI.U32 R5, R5, R9, R4 ;  /* 0x0000000905057227 */ /* 0x000fcc00078e0004 */
[----:B------:R-:W-:-:S04]  /*01a0*/  IMAD.HI.U32 R5, R5, R6, RZ ;  /* 0x0000000605057227 */ /* 0x000fc800078e00ff */
[----:B------:R-:W-:-:S05]  /*01b0*/  IMAD R2, R5, R2, R6 ;  /* 0x0000000205027224 */ /* 0x000fca00078e0206 */
[----:B------:R-:W-:-:S13]  /*01c0*/  ISETP.GT.U32.AND P1, PT, R7, R2, PT ;  /* 0x000000020700720c */ /* 0x000fda0003f24070 */
[----:B------:R-:W-:Y:S01]  /*01d0*/  @!P1 IMAD.IADD R2, R2, 0x1, -R7 ;  /* 0x0000000102029824 */ /* 0x000fe200078e0a07 */
[----:B------:R-:W-:Y:S02]  /*01e0*/  @!P1 IADD3 R5, R5, 0x1, RZ ;  /* 0x0000000105059810 */ /* 0x000fe40007ffe0ff */
[----:B------:R-:W-:Y:S02]  /*01f0*/  ISETP.NE.AND P1, PT, R0, RZ, PT ;  /* 0x000000ff0000720c */ /* 0x000fe40003f25270 */
[----:B------:R-:W-:Y:S02]  /*0200*/  ISETP.GE.U32.AND P0, PT, R2, R7, PT ;  /* 0x000000070200720c */ /* 0x000fe40003f06070 */
[----:B------:R-:W-:-:S04]  /*0210*/  LOP3.LUT R2, R3, R0, RZ, 0x3c, !PT ;  /* 0x0000000003027212 */ /* 0x000fc800078e3cff */
[----:B------:R-:W-:Y:S01]  /*0220*/  ISETP.GE.AND P2, PT, R2, RZ, PT ;  /* 0x000000ff0200720c */ /* 0x000fe20003f46270 */
[----:B------:R-:W-:-:S05]  /*0230*/  IMAD.MOV.U32 R2, RZ, RZ, c[0x0][0x178] ;  /* 0x00005e00ff027624 */ /* 0x000fca00078e00ff */
[----:B------:R-:W-:Y:S02]  /*0240*/  IADD3 R2, R2, 0x3f, RZ ;  /* 0x0000003f02027810 */ /* 0x000fe40007ffe0ff */
[----:B------:R-:W-:-:S05]  /*0250*/  @P0 IADD3 R5, R5, 0x1, RZ ;  /* 0x0000000105050810 */ /* 0x000fca0007ffe0ff */
[----:B------:R-:W-:Y:S01]  /*0260*/  IMAD.MOV.U32 R4, RZ, RZ, R5 ;  /* 0x000000ffff047224 */ /* 0x000fe200078e0005 */
[----:B------:R-:W-:-:S03]  /*0270*/  SHF.R.S32.HI R5, RZ, 0x1f, R2 ;  /* 0x0000001fff057819 */ /* 0x000fc60000011402 */
[----:B------:R-:W-:Y:S01]  /*0280*/  @!P2 IMAD.MOV R4, RZ, RZ, -R4 ;  /* 0x000000ffff04a224 */ /* 0x000fe200078e0a04 */
[----:B------:R-:W-:Y:S02]  /*0290*/  @!P1 LOP3.LUT R4, RZ, R0, RZ, 0x33, !PT ;  /* 0x00000000ff049212 */ /* 0x000fe400078e33ff */
[----:B------:R-:W-:-:S03]  /*02a0*/  LEA.HI R5, R5, R2, RZ, 0x6 ;  /* 0x0000000205057211 */ /* 0x000fc600078f30ff */
[----:B------:R-:W-:Y:S02]  /*02b0*/  IMAD.SHL.U32 R2, R4, 0x8, RZ ;  /* 0x0000000804027824 */ /* 0x000fe400078e00ff */
[----:B------:R-:W-:-:S03]  /*02c0*/  IMAD.MOV R4, RZ, RZ, -R4 ;  /* 0x000000ffff047224 */ /* 0x000fc600078e0a04 */
[----:B------:R-:W-:Y:S01]  /*02d0*/  LEA.HI.SX32 R5, R5, -R2, 0x1a ;  /* 0x8000000205057211 */ /* 0x000fe200078fd2ff */
[----:B------:R-:W-:Y:S02]  /*02e0*/  IMAD R13, R0, R4, R3 ;  /* 0x00000004000d7224 */ /* 0x000fe400078e0203 */
[----:B------:R-:W-:Y:S01]  /*02f0*/  IMAD.MOV.U32 R4, RZ, RZ, RZ ;  /* 0x000000ffff047224 */ /* 0x000fe200078e00ff */
[----:B------:R-:W-:Y:S02]  /*0300*/  IMNMX R6, R5, 0x8, PT ;  /* 0x0000000805067817 */ /* 0x000fe40003800200 */
[----:B------:R-:W-:Y:S02]  /*0310*/  IABS R11, R13 ;  /* 0x0000000d000b7213 */ /* 0x000fe40000000000 */
[----:B------:R-:W-:-:S04]  /*0320*/  IABS R9, R6 ;  /* 0x0000000600097213 */ /* 0x000fc80000000000 */
[----:B------:R-:W0:Y:S08]  /*0330*/  I2F.RP R7, R9 ;  /* 0x0000000900077306 */ /* 0x000e300000209400 */
[----:B0-----:R-:W0:Y:S02]  /*0340*/  MUFU.RCP R7, R7 ;  /* 0x0000000700077308 */ /* 0x001e240000001000 */
[----:B0-----:R-:W-:-:S06]  /*0350*/  IADD3 R5, R7, 0xffffffe, RZ ;  /* 0x0ffffffe07057810 */ /* 0x001fcc0007ffe0ff */
[----:B------:R-:W0:Y:S02]  /*0360*/  F2I.FTZ.U32.TRUNC.NTZ R5, R5 ;  /* 0x0000000500057305 */ /* 0x000e24000021f000 */
[----:B0-----:R-:W-:-:S04]  /*0370*/  IMAD.MOV R8, RZ, RZ, -R5 ;  /* 0x000000ffff087224 */ /* 0x001fc800078e0a05 */
[----:B------:R-:W-:-:S04]  /*0380*/  IMAD.MOV.U32 R0, RZ, RZ, R8 ;  /* 0x000000ffff007224 */ /* 0x000fc800078e0008 */
[----:B------:R-:W-:Y:S01]  /*0390*/  IMAD R3, R0, R9, RZ ;  /* 0x0000000900037224 */ /* 0x000fe200078e02ff */
[----:B------:R-:W-:-:S03]  /*03a0*/  IABS R0, R6 ;  /* 0x0000000600007213 */ /* 0x000fc60000000000 */
[----:B------:R-:W-:Y:S01]  /*03b0*/  IMAD.HI.U32 R4, R5, R3, R4 ;  /* 0x0000000305047227 */ /* 0x000fe200078e0004 */
[----:B------:R-:W-:-:S03]  /*03c0*/  SHF.R.U32.HI R5, RZ, 0x6, R12 ;  /* 0x00000006ff057819 */ /* 0x000fc6000001160c */
[----:B------:R-:W-:Y:S01]  /*03d0*/  IMAD.MOV R0, RZ, RZ, -R0 ;  /* 0x000000ffff007224 */ /* 0x000fe200078e0a00 */
[----:B------:R-:W-:Y:S01]  /*03e0*/  SGXT.U32 R15, R5, 0x2 ;  /* 0x00000002050f781a */ /* 0x000fe20000000000 */
[----:B------:R-:W-:-:S03]  /*03f0*/  IMAD.HI.U32 R4, R4, R11, RZ ;  /* 0x0000000b04047227 */ /* 0x000fc600078e00ff */
[C---:B------:R-:W-:Y:S01]  /*0400*/  LOP3.LUT R5, R15.reuse, 0xc, RZ, 0xfc, !PT ;  /* 0x0000000c0f057812 */ /* 0x040fe200078efcff */
[----:B------:R-:W-:Y:S01]  /*0410*/  IMAD R0, R4, R0, R11 ;  /* 0x0000000004007224 */ /* 0x000fe200078e020b */
[C---:B------:R-:W-:Y:S02]  /*0420*/  LOP3.LUT R5, R15.reuse, 0x18, RZ, 0xfc, !PT ;  /* 0x000000180f057812 */ /* 0x040fe400078efcff */
[----:B------:R-:W-:Y:S02]  /*0430*/  LOP3.LUT R5, R15, 0x24, RZ, 0xfc, !PT ;  /* 0x000000240f057812 */ /* 0x000fe400078efcff */
[----:B------:R-:W-:Y:S02]  /*0440*/  ISETP.GT.U32.AND P1, PT, R9, R0, PT ;  /* 0x000000000900720c */ /* 0x000fe40003f24070 */
[C---:B------:R-:W-:Y:S02]  /*0450*/  LOP3.LUT R5, R15.reuse, 0x30, RZ, 0xfc, !PT ;  /* 0x000000300f057812 */ /* 0x040fe400078efcff */
[----:B------:R-:W-:-:S09]  /*0460*/  LOP3.LUT R5, R15, 0x3c, RZ, 0xfc, !PT ;  /* 0x0000003c0f057812 */ /* 0x000fd200078efcff */
        /* <DEDUP_REMOVED lines=8> */
[----:B------:R-:W-:Y:S02]  /*04f0*/  @P0 IADD3 R4, R4, 0x1, RZ ;  /* 0x0000000104040810 */ /* 0x000fe40007ffe0ff */
[----:B------:R-:W-:-:S03]  /*0500*/  ISETP.GT.AND P0, PT, R0, 0x3f, PT ;  /* 0x0000003f0000780c */ /* 0x000fc60003f04270 */
[----:B------:R-:W-:Y:S01]  /*0510*/  @!P2 IMAD.MOV R4, RZ, RZ, -R4 ;  /* 0x000000ffff04a224 */ /* 0x000fe200078e0a04 */
[----:B------:R-:W-:-:S05]  /*0520*/  @!P1 LOP3.LUT R4, RZ, R6, RZ, 0x33, !PT ;  /* 0x00000006ff049212 */ /* 0x000fca00078e33ff */
[----:B------:R-:W-:-:S04]  /*0530*/  IMAD.MOV R3, RZ, RZ, -R4 ;  /* 0x000000ffff037224 */ /* 0x000fc800078e0a04 */
[----:B------:R-:W-:Y:S01]  /*0540*/  IMAD R3, R6, R3, R13 ;  /* 0x0000000306037224 */ /* 0x000fe200078e020d */
[C---:B------:R-:W-:Y:S02]  /*0550*/  LOP3.LUT R6, R15.reuse, 0x8, RZ, 0xfc, !PT ;  /* 0x000000080f067812 */ /* 0x040fe400078efcff */
[C---:B------:R-:W-:Y:S01]  /*0560*/  LOP3.LUT R6, R15.reuse, 0x14, RZ, 0xfc, !PT ;  /* 0x000000140f067812 */ /* 0x040fe200078efcff */
[----:B------:R-:W-:Y:S01]  /*0570*/  IMAD.IADD R2, R2, 0x1, R3 ;  /* 0x0000000102027824 */ /* 0x000fe200078e0203 */
[C---:B------:R-:W-:Y:S02]  /*0580*/  LOP3.LUT R3, R15.reuse, 0x4, RZ, 0xfc, !PT ;  /* 0x000000040f037812 */ /* 0x040fe400078efcff */
[C---:B------:R-:W-:Y:S01]  /*0590*/  LOP3.LUT R3, R15.reuse, 0x10, RZ, 0xfc, !PT ;  /* 0x000000100f037812 */ /* 0x040fe200078efcff */
[----:B------:R-:W-:Y:S01]  /*05a0*/  IMAD R2, R2, 0x40, R14 ;  /* 0x0000004002027824 */ /* 0x000fe200078e020e */
[C---:B------:R-:W-:Y:S02]  /*05b0*/  LOP3.LUT R3, R15.reuse, 0x1c, RZ, 0xfc, !PT ;  /* 0x0000001c0f037812 */ /* 0x040fe400078efcff */
[C---:B------:R-:W-:Y:S01]  /*05c0*/  LOP3.LUT R3, R15.reuse, 0x28, RZ, 0xfc, !PT ;  /* 0x000000280f037812 */ /* 0x040fe200078efcff */
[----:B------:R-:W-:Y:S01]  /*05d0*/  IMAD.SHL.U32 R3, R4, 0x200, RZ ;  /* 0x0000020004037824 */ /* 0x000fe200078e00ff */
[----:B------:R-:W-:-:S02]  /*05e0*/  LOP3.LUT R6, R15, 0x20, RZ, 0xfc, !PT ;  /* 0x000000200f067812 */ /* 0x000fc400078efcff */
[C---:B------:R-:W-:Y:S02]  /*05f0*/  LOP3.LUT R6, R15.reuse, 0x2c, RZ, 0xfc, !PT ;  /* 0x0000002c0f067812 */ /* 0x040fe400078efcff */
[C---:B------:R-:W-:Y:S02]  /*0600*/  LOP3.LUT R6, R15.reuse, 0x38, RZ, 0xfc, !PT ;  /* 0x000000380f067812 */ /* 0x040fe400078efcff */
[----:B------:R-:W-:Y:S02]  /*0610*/  LOP3.LUT R4, R15, 0x34, RZ, 0xfc, !PT ;  /* 0x000000340f047812 */ /* 0x000fe400078efcff */
[C-C-:B------:R-:W-:Y:S02]  /*0620*/  LOP3.LUT R6, R3.reuse, 0x4, R15.reuse, 0xfe, !PT ;  /* 0x0000000403067812 */ /* 0x140fe400078efe0f */
[C---:B------:R-:W-:Y:S02]  /*0630*/  LOP3.LUT R4, R3.reuse, R15, RZ, 0xfc, !PT ;  /* 0x0000000f03047212 */ /* 0x040fe400078efcff */
[C-C-:B------:R-:W-:Y:S01]  /*0640*/  LOP3.LUT R5, R3.reuse, 0x8, R15.reuse, 0xfe, !PT ;  /* 0x0000000803057812 */ /* 0x140fe200078efe0f */
[----:B------:R0:W-:Y:S01]  /*0650*/  STL [R1+0x784], R6 ;  /* 0x0007840601007387 */ /* 0x0001e20000100800 */
[----:B------:R-:W-:-:S02]  /*0660*/  LOP3.LUT R7, R3, 0x10, R15, 0xfe, !PT ;  /* 0x0000001003077812 */ /* 0x000fc400078efe0f */
[----:B------:R-:W-:Y:S01]  /*0670*/  LOP3.LUT R28, R3, 0xc, R15, 0xfe, !PT ;  /* 0x0000000c031c7812 */ /* 0x000fe200078efe0f */
[----:B------:R-:W-:Y:S01]  /*0680*/  STL [R1+0x35c], R4 ;  /* 0x00035c0401007387 */ /* 0x000fe20000100800 */
[----:B------:R-:W-:-:S03]  /*0690*/  LOP3.LUT R29, R4, 0x1e4, RZ, 0xfc, !PT ;  /* 0x000001e4041d7812 */ /* 0x000fc600078efcff */
[----:B------:R1:W-:Y:S01]  /*06a0*/  STL [R1+0x788], R5 ;  /* 0x0007880501007387 */ /* 0x0003e20000100800 */
[----:B0-----:R-:W-:-:S03]  /*06b0*/  LOP3.LUT R6, R3, 0x14, R15, 0xfe, !PT ;  /* 0x0000001403067812 */ /* 0x001fc600078efe0f */
[----:B------:R0:W-:Y:S04]  /*06c0*/  STL [R1+0x790], R7 ;  /* 0x0007900701007387 */ /* 0x0001e80000100800 */
[----:B------:R-:W-:Y:S01]  /*06d0*/  STL [R1+0x78c], R28 ;  /* 0x00078c1c01007387 */ /* 0x000fe20000100800 */
[----:B-1----:R-:W-:-:S03]  /*06e0*/  LOP3.LUT R5, R3, 0x18, R15, 0xfe, !PT ;  /* 0x0000001803057812 */ /* 0x002fc600078efe0f */
[----:B------:R1:W-:Y:S01]  /*06f0*/  STL [R1+0x794], R6 ;  /* 0x0007940601007387 */ /* 0x0003e20000100800 */
[----:B0-----:R-:W-:-:S03]  /*0700*/  LOP3.LUT R7, R3, 0x24, R15, 0xfe, !PT ;  /* 0x0000002403077812 */ /* 0x001fc600078efe0f */
[----:B------:R0:W-:Y:S01]  /*0710*/  STL [R1+0x798], R5 ;  /* 0x0007980501007387 */ /* 0x0001e20000100800 */
[C-C-:B-1----:R-:W-:Y:S02]  /*0720*/  LOP3.LUT R6, R3.reuse, 0x1c, R15.reuse, 0xfe, !PT ;  /* 0x0000001c03067812 */ /* 0x142fe400078efe0f */
[----:B0-----:R-:W-:-:S03]  /*0730*/  LOP3.LUT R5, R3, 0x20, R15, 0xfe, !PT ;  /* 0x0000002003057812 */ /* 0x001fc600078efe0f */
[----:B------:R0:W-:Y:S04]  /*0740*/  STL [R1+0x79c], R6 ;  /* 0x00079c0601007387 */ /* 0x0001e80000100800 */
[----:B------:R1:W-:Y:S04]  /*0750*/  STL [R1+0x7a0], R5 ;  /* 0x0007a00501007387 */ /* 0x0003e80000100800 */
[----:B------:R2:W-:Y:S01]  /*0760*/  STL [R1+0x7a4], R7 ;  /* 0x0007a40701007387 */ /* 0x0005e20000100800 */
[C-C-:B0-----:R-:W-:Y:S02]  /*0770*/  LOP3.LUT R6, R3.reuse, 0x28, R15.reuse, 0xfe, !PT ;  /* 0x0000002803067812 */ /* 0x141fe400078efe0f */
[----:B-1----:R-:W-:-:S03]  /*0780*/  LOP3.LUT R5, R3, 0x2c, R15, 0xfe, !PT ;  /* 0x0000002c03057812 */ /* 0x002fc600078efe0f */
[----:B------:R0:W-:Y:S01]  /*0790*/  STL [R1+0x7a8], R6 ;  /* 0x0007a80601007387 */ /* 0x0001e20000100800 */
[----:B--2---:R-:W-:-:S03]  /*07a0*/  LOP3.LUT R7, R3, 0x30, R15, 0xfe, !PT ;  /* 0x0000003003077812 */ /* 0x004fc600078efe0f */
[----:B------:R1:W-:Y:S04]  /*07b0*/  STL [R1+0x7ac], R5 ;  /* 0x0007ac0501007387 */ /* 0x0003e80000100800 */
[----:B------:R2:W-:Y:S01]  /*07c0*/  STL [R1+0x7b0], R7 ;  /* 0x0007b00701007387 */ /* 0x0005e20000100800 */
[C-C-:B0-----:R-:W-:Y:S02]  /*07d0*/  LOP3.LUT R6, R3.reuse, 0x34, R15.reuse, 0xfe, !PT ;  /* 0x0000003403067812 */ /* 0x141fe400078efe0f */
[----:B-1----:R-:W-:-:S03]  /*07e0*/  LOP3.LUT R5, R3, 0x38, R15, 0xfe, !PT ;  /* 0x0000003803057812 */ /* 0x002fc600078efe0f */
[----:B------:R0:W-:Y:S01]  /*07f0*/  STL [R1+0x7b4], R6 ;  /* 0x0007b40601007387 */ /* 0x0001e20000100800 */
[----:B------:R-:W-:Y:S02]  /*0800*/  LOP3.LUT R3, R3, 0x3c, R15, 0xfe, !PT ;  /* 0x0000003c03037812 */ /* 0x000fe400078efe0f */
[C---:B--2---:R-:W-:Y:S01]  /*0810*/  LOP3.LUT R7, R4.reuse, 0x1c0, RZ, 0xfc, !PT ;  /* 0x000001c004077812 */ /* 0x044fe200078efcff */
[----:B------:R1:W-:Y:S04]  /*0820*/  STL [R1+0x7b8], R5 ;  /* 0x0007b80501007387 */ /* 0x0003e80000100800 */
[----:B------:R2:W-:Y:S01]  /*0830*/  STL [R1+0x7bc], R3 ;  /* 0x0007bc0301007387 */ /* 0x0005e20000100800 */
[C---:B0-----:R-:W-:Y:S02]  /*0840*/  LOP3.LUT R6, R4.reuse, 0x40, RZ, 0xfc, !PT ;  /* 0x0000004004067812 */ /* 0x041fe400078efcff */
[----:B-1----:R-:W-:-:S03]  /*0850*/  LOP3.LUT R5, R4, 0x44, RZ, 0xfc, !PT ;  /* 0x0000004404057812 */ /* 0x002fc600078efcff */
[----:B------:R0:W-:Y:S01]  /*0860*/  STL [R1+0x800], R6 ;  /* 0x0008000601007387 */ /* 0x0001e20000100800 */
[----:B--2---:R-:W-:-:S03]  /*0870*/  LOP3.LUT R3, R4, 0x48, RZ, 0xfc, !PT ;  /* 0x0000004804037812 */ /* 0x004fc600078efcff */
        /* <DEDUP_REMOVED lines=188> */
[----:B0-----:R-:W-:-:S03]  /*1440*/  LOP3.LUT R6, R4, 0x1c4, RZ, 0xfc, !PT ;  /* 0x000001c404067812 */ /* 0x001fc600078efcff */
[----:B------:R-:W-:Y:S01]  /*1450*/  STL [R1+0x97c], R3 ;  /* 0x00097c0301007387 */ /* 0x000fe20000100800 */
        /* <DEDUP_REMOVED lines=16> */
[----:B------:R-:W-:Y:S01]  /*1560*/  STL [R1+0x9a8], R7 ;  /* 0x0009a80701007387 */ /* 0x000fe20000100800 */
[----:B0-----:R-:W-:-:S03]  /*1570*/  LOP3.LUT R6, R4, 0x1ec, RZ, 0xfc, !PT ;  /* 0x000001ec04067812 */ /* 0x001fc600078efcff */
[----:B------:R-:W-:Y:S01]  /*1580*/  STL [R1+0x9a4], R29 ;  /* 0x0009a41d01007387 */ /* 0x000fe20000100800 */
[----:B-1----:R-:W-:-:S03]  /*1590*/  LOP3.LUT R5, R4, 0x1f0, RZ, 0xfc, !PT ;  /* 0x000001f004057812 */ /* 0x002fc600078efcff */
[----:B------:R0:W-:Y:S04]  /*15a0*/  STL [R1+0x9b0], R6 ;  /* 0x0009b00601007387 */ /* 0x0001e80000100800 */
[----:B------:R1:W-:Y:S01]  /*15b0*/  STL [R1+0x9b4], R5 ;  /* 0x0009b40501007387 */ /* 0x0003e20000100800 */
[C---:B0-----:R-:W-:Y:S02]  /*15c0*/  LOP3.LUT R6, R4.reuse, 0x1f4, RZ, 0xfc, !PT ;  /* 0x000001f404067812 */ /* 0x041fe400078efcff */
[----:B-1----:R-:W-:-:S03]  /*15d0*/  LOP3.LUT R5, R4, 0x1f8, RZ, 0xfc, !PT ;  /* 0x000001f804057812 */ /* 0x002fc600078efcff */
[----:B------:R0:W-:Y:S01]  /*15e0*/  STL [R1+0x9b8], R6 ;  /* 0x0009b80601007387 */ /* 0x0001e20000100800 */
[----:B------:R-:W-:-:S03]  /*15f0*/  LOP3.LUT R4, R4, 0x1fc, RZ, 0xfc, !PT ;  /* 0x000001fc04047812 */ /* 0x000fc600078efcff */
[----:B------:R0:W-:Y:S04]  /*1600*/  STL [R1+0x9bc], R5 ;  /* 0x0009bc0501007387 */ /* 0x0001e80000100800 */
[----:B------:R0:W-:Y:S04]  /*1610*/  STL [R1+0x9ac], R4 ;  /* 0x0009ac0401007387 */ /* 0x0001e80000100800 */
[----:B------:R0:W-:Y:S01]  /*1620*/  STL [R1+0x780], R2 ;  /* 0x0007800201007387 */ /* 0x0001e20000100800 */
[----:B------:R-:W-:Y:S05]  /*1630*/  @P0 BRA `(.L_x_0) ;  /* 0x0000039000000947 */ /* 0x000fea0003800000 */
[C---:B0-----:R-:W-:Y:S01]  /*1640*/  IMAD.SHL.U32 R2, R12.reuse, 0x40, RZ ;  /* 0x000000400c027824 */ /* 0x041fe200078e00ff */
[----:B------:R-:W-:Y:S01]  /*1650*/  CS2R R24, SRZ ;  /* 0x0000000000187805 */ /* 0x000fe2000001ff00 */
[----:B------:R-:W-:Y:S01]  /*1660*/  IMAD.SHL.U32 R0, R12, 0x20, RZ ;  /* 0x000000200c007824 */ /* 0x000fe200078e00ff */
[----:B------:R-:W-:Y:S01]  /*1670*/  CS2R R26, SRZ ;  /* 0x00000000001a7805 */ /* 0x000fe2000001ff00 */
[----:B------:R-:W-:Y:S01]  /*1680*/  CS2R R20, SRZ ;  /* 0x0000000000147805 */ /* 0x000fe2000001ff00 */
[----:B------:R0:W-:Y:S01]  /*1690*/  STL [R1+0x77c], R2 ;  /* 0x00077c0201007387 */ /* 0x0001e20000100800 */
[----:B------:R-:W-:Y:S01]  /*16a0*/  CS2R R22, SRZ ;  /* 0x0000000000167805 */ /* 0x000fe2000001ff00 */
[----:B------:R-:W-:Y:S01]  /*16b0*/  CS2R R16, SRZ ;  /* 0x0000000000107805 */ /* 0x000fe2000001ff00 */
[----:B------:R-:W-:Y:S01]  /*16c0*/  CS2R R18, SRZ ;  /* 0x0000000000127805 */ /* 0x000fe2000001ff00 */
[----:B------:R0:W-:Y:S01]  /*16d0*/  STL [R1+0x7c0], R0 ;  /* 0x0007c00001007387 */ /* 0x0001e20000100800 */
[----:B------:R-:W-:Y:S01]  /*16e0*/  CS2R R12, SRZ ;  /* 0x00000000000c7805 */ /* 0x000fe2000001ff00 */
[----:B------:R-:W-:Y:S01]  /*16f0*/  CS2R R14, SRZ ;  /* 0x00000000000e7805 */ /* 0x000fe2000001ff00 */
[----:B------:R-:W-:Y:S01]  /*1700*/  CS2R R8, SRZ ;  /* 0x0000000000087805 */ /* 0x000fe2000001ff00 */
[----:B------:R0:W-:Y:S01]  /*1710*/  STL [R1], RZ ;  /* 0x000000ff01007387 */ /* 0x0001e20000100800 */
[----:B------:R-:W-:Y:S01]  /*1720*/  CS2R R10, SRZ ;  /* 0x00000000000a7805 */ /* 0x000fe2000001ff00 */
[----:B------:R-:W-:Y:S01]  /*1730*/  CS2R R4, SRZ ;  /* 0x0000000000047805 */ /* 0x000fe2000001ff00 */
[----:B------:R-:W-:Y:S01]  /*1740*/  CS2R R6, SRZ ;  /* 0x0000000000067805 */ /* 0x000fe2000001ff00 */
[----:B------:R0:W-:Y:S04]  /*1750*/  STL [R1+0x4], RZ ;  /* 0x000004ff01007387 */ /* 0x0001e80000100800 */
        /* <DEDUP_REMOVED lines=37> */
[----:B------:R0:W-:Y:S01]  /*19b0*/  STL [R1+0x9c], RZ ;  /* 0x00009cff01007387 */ /* 0x0001e20000100800 */
[----:B------:R-:W-:Y:S05]  /*19c0*/  BRA `(.L_x_1) ;  /* 0x0002101000007947 */ /* 0x000fea0003800000 */
.L_x_0:
[----:B0-----:R-:W2:Y:S04]  /*19d0*/  LDL R2, [R1+0x998] ;  /* 0x0009980001027983 */ /* 0x001ea80000100800 */
[----:B------:R-:W3:Y:S04]  /*19e0*/  LDL R13, [R1+0x9b8] ;  /* 0x0009b800010d7983 */ /* 0x000ee80000100800 */
[----:B------:R-:W4:Y:S04]  /*19f0*/  LDL R12, [R1+0x990] ;  /* 0x00099000010c7983 */ /* 0x000f280000100800 */
        /* <DEDUP_REMOVED lines=13> */
[----:B------:R-:W4:Y:S01]  /*1ad0*/  LDL R16, [R1+0x994] ;  /* 0x0009940001107983 */ /* 0x000f220000100800 */
[----:B------:R-:W-:Y:S01]  /*1ae0*/  IMAD.MOV.U32 R22, RZ, RZ, R29 ;  /* 0x000000ffff167224 */ /* 0x000fe200078e001d */
[----:B------:R-:W-:-:S02]  /*1af0*/  IABS R29, c[0x0][0x17c] ;  /* 0x00005f00001d7a13 */ /* 0x000fc40000000000 */
[----:B------:R-:W4:Y:S01]  /*1b00*/  LDL R14, [R1+0x978] ;  /* 0x00097800010e7983 */ /* 0x000f220000100800 */
[----:B--2---:R-:W-:Y:S01]  /*1b10*/  IMAD.MOV.U32 R23, RZ, RZ, R2 ;  /* 0x000000ffff177224 */ /* 0x004fe200078e0002 */
[----:B------:R-:W-:Y:S01]  /*1b20*/  IABS R2, c[0x0][0x178] ;  /* 0x00005e0000027a13 */ /* 0x000fe20000000000 */
[----:B---3--:R-:W-:Y:S02]  /*1b30*/  IMAD.MOV.U32 R26, RZ, RZ, R13 ;  /* 0x000000ffff1a7224 */ /* 0x008fe400078e000d */
[----:B------:R-:W-:Y:S02]  /*1b40*/  IMAD.MOV.U32 R13, RZ, RZ, R3 ;  /* 0x000000ffff0d7224 */ /* 0x000fe400078e0003 */
[----:B------:R-:W0:Y:S01]  /*1b50*/  I2F.RP R3, R29 ;  /* 0x0000001d00037306 */ /* 0x000e220000209400 */
[----:B------:R-:W-:-:S07]  /*1b60*/  IMAD.MOV.U32 R24, RZ, RZ, R2 ;  /* 0x000000ffff187224 */ /* 0x000fce00078e0002 */
[----:B------:R-:W1:Y:S08]  /*1b70*/  I2F.RP R2, R24 ;  /* 0x0000001800027306 */ /* 0x000e700000209400 */
[----:B0-----:R-:W0:Y:S08]  /*1b80*/  MUFU.RCP R3, R3 ;  /* 0x0000000300037308 */ /* 0x001e300000001000 */
[----:B-1----:R-:W1:Y:S01]  /*1b90*/  MUFU.RCP R2, R2 ;  /* 0x0000000200027308 */ /* 0x002e620000001000 */
[----:B0-----:R-:W-:Y:S01]  /*1ba0*/  IADD3 R3, R3, 0xffffffe, RZ ;  /* 0x0ffffffe03037810 */ /* 0x001fe20007ffe0ff */
[----:B----4-:R-:W-:-:S06]  /*1bb0*/  IMAD.MOV.U32 R17, RZ, RZ, R12 ;  /* 0x000000ffff117224 */ /* 0x010fcc00078e000c */
[----:B------:R-:W0:Y:S01]  /*1bc0*/  F2I.FTZ.U32.TRUNC.NTZ R3, R3 ;  /* 0x0000000300037305 */ /* 0x000e22000021f000 */
[----:B-1----:R-:W-:Y:S01]  /*1bd0*/  IADD3 R2, R2, 0xffffffe, RZ ;  /* 0x0ffffffe02027810 */ /* 0x002fe20007ffe0ff */
[----:B------:R-:W-:-:S06]  /*1be0*/  IMAD.MOV.U32 R12, RZ, RZ, R5 ;  /* 0x000000ffff0c7224 */ /* 0x000fcc00078e0005 */
[----:B------:R1:W2:Y:S01]  /*1bf0*/  F2I.FTZ.U32.TRUNC.NTZ R5, R2 ;  /* 0x0000000200057305 */ /* 0x0002a2000021f000 */
[----:B------:R-:W-:Y:S02]  /*1c00*/  IMAD.MOV.U32 R20, RZ, RZ, R4 ;  /* 0x000000ffff147224 */ /* 0x000fe400078e0004 */
[----:B------:R-:W-:Y:S02]  /*1c10*/  IMAD.MOV.U32 R21, RZ, RZ, R7 ;  /* 0x000000ffff157224 */ /* 0x000fe400078e0007 */
[----:B0-----:R-:W-:Y:S02]  /*1c20*/  IMAD.MOV R4, RZ, RZ, -R3 ;  /* 0x000000ffff047224 */ /* 0x001fe400078e0a03 */
[----:B-1----:R-:W-:Y:S02]  /*1c30*/  IMAD.MOV.U32 R2, RZ, RZ, RZ ;  /* 0x000000ffff027224 */ /* 0x002fe400078e00ff */
[----:B------:R-:W-:Y:S02]  /*1c40*/  IMAD R4, R4, R29, RZ ;  /* 0x0000001d04047224 */ /* 0x000fe400078e02ff */
[----:B--2---:R-:W-:-:S02]  /*1c50*/  IMAD.MOV R7, RZ, RZ, -R5 ;  /* 0x000000ffff077224 */ /* 0x004fc400078e0a05 */
[----:B------:R-:W-:Y:S01]  /*1c60*/  IMAD.HI.U32 R3, R3, R4, R2 ;  /* 0x0000000403037227 */ /* 0x000fe200078e0002 */
[----:B------:R-:W-:-:S03]  /*1c70*/  IABS R2, R25 ;  /* 0x0000001900027213 */ /* 0x000fc60000000000 */
[----:B------:R-:W-:Y:S02]  /*1c80*/  IMAD R7, R7, R24, RZ ;  /* 0x0000001807077224 */ /* 0x000fe400078e02ff */
[----:B------:R-:W-:Y:S01]  /*1c90*/  IMAD.MOV.U32 R4, RZ, RZ, RZ ;  /* 0x000000ffff047224 */ /* 0x000fe200078e00ff */
[----:B------:R-:W-:-:S03]  /*1ca0*/  IABS R6, R6 ;  /* 0x0000000600067213 */ /* 0x000fc60000000000 */
[----:B------:R-:W-:-:S04]  /*1cb0*/  IMAD.HI.U32 R7, R5, R7, R4 ;  /* 0x0000000705077227 */ /* 0x000fc800078e0004 */
[----:B------:R-:W-:Y:S01]  /*1cc0*/  IMAD.MOV.U32 R4, RZ, RZ, R2 ;  /* 0x000000ffff047224 */ /* 0x000fe200078e0002 */
[----:B------:R-:W-:Y:S01]  /*1cd0*/  IABS R2, R27 ;  /* 0x0000001b00027213 */ /* 0x000fe20000000000 */
[----:B------:R-:W-:-:S04]  /*1ce0*/  IMAD.HI.U32 R5, R3, R6, RZ ;  /* 0x0000000603057227 */ /* 0x000fc800078e00ff */
[----:B------:R-:W-:-:S04]  /*1cf0*/  IMAD.HI.U32 R7, R7, R4, RZ ;  /* 0x0000000407077227 */ /* 0x000fc800078e00ff */
[----:B------:R-:W-:Y:S01]  /*1d00*/  IMAD.MOV.U32 R27, RZ, RZ, R8 ;  /* 0x000000ffff1b7224 */ /* 0x000fe200078e0008 */
[----:B------:R-:W-:Y:S01]  /*1d10*/  SHF.R.S32.HI R8, RZ, 0x1f, R0 ;  /* 0x0000001fff087819 */ /* 0x000fe20000011400 */
[----:B------:R-:W-:Y:S02]  /*1d20*/  IMAD.MOV R7, RZ, RZ, -R7 ;  /* 0x000000ffff077224 */ /* 0x000fe400078e0a07 */
[----:B------:R-:W-:Y:S01]  /*1d30*/  IMAD.MOV R5, RZ, RZ, -R5 ;  /* 0x000000ffff057224 */ /* 0x000fe200078e0a05 */
[----:B------:R-:W-:Y:S01]  /*1d40*/  LEA.HI R8, R8, R0, RZ, 0x6 ;  /* 0x0000000008087211 */ /* 0x000fe200078f30ff */
[----:B------:R-:W-:Y:S02]  /*1d50*/  IMAD R4, R24, R7, R4 ;  /* 0x0000000718047224 */ /* 0x000fe400078e0204 */
[----:B------:R-:W-:Y:S01]  /*1d60*/  IMAD R0, R29, R5, R6 ;  /* 0x000000051d007224 */ /* 0x000fe200078e0206 */
[----:B------:R-:W-:Y:S01]  /*1d70*/  IABS R10, R10 ;  /* 0x0000000a000a7213 */ /* 0x000fe20000000000 */
[----:B------:R-:W-:Y:S01]  /*1d80*/  IMAD.HI.U32 R5, R3, R2, RZ ;  /* 0x0000000203057227 */ /* 0x000fe200078e00ff */
[----:B------:R0:W-:Y:S01]  /*1d90*/  STL [R1+0x23c], R8 ;  /* 0x00023c0801007387 */ /* 0x0001e20000100800 */
[----:B------:R-:W-:-:S02]  /*1da0*/  IABS R6, R20 ;  /* 0x0000001400067213 */ /* 0x000fc40000000000 */
[----:B------:R-:W-:Y:S01]  /*1db0*/  IMAD.MOV.U32 R20, RZ, RZ, R22 ;  /* 0x000000ffff147224 */ /* 0x000fe200078e0016 */
[----:B------:R1:W-:Y:S01]  /*1dc0*/  STL [R1+0x210], R4 ;  /* 0x0002100401007387 */ /* 0x0003e20000100800 */
[----:B------:R-:W-:Y:S02]  /*1dd0*/  IMAD.MOV R5, RZ, RZ, -R5 ;  /* 0x000000ffff057224 */ /* 0x000fe400078e0a05 */
[----:B------:R-:W-:Y:S01]  /*1de0*/  IMAD.MOV.U32 R22, RZ, RZ, R12 ;  /* 0x000000ffff167224 */ /* 0x000fe200078e000c */
[----:B0-----:R-:W-:Y:S01]  /*1df0*/  IABS R8, R26 ;  /* 0x0000001a00087213 */ /* 0x001fe20000000000 */
[----:B------:R-:W-:Y:S01]  /*1e00*/  IMAD.MOV.U32 R12, RZ, RZ, R11 ;  /* 0x000000ffff0c7224 */ /* 0x000fe200078e000b */
[----:B-1----:R-:W-:Y:S01]  /*1e10*/  IABS R4, R21 ;  /* 0x0000001500047213 */ /* 0x002fe20000000000 */
[----:B------:R-:W-:Y:S02]  /*1e20*/  IMAD.MOV.U32 R21, RZ, RZ, R18 ;  /* 0x000000ffff157224 */ /* 0x000fe400078e0012 */
[----:B------:R-:W-:-:S02]  /*1e30*/  IMAD.MOV.U32 R18, RZ, RZ, R9 ;  /* 0x000000ffff127224 */ /* 0x000fc400078e0009 */
[----:B------:R-:W-:-:S04]  /*1e40*/  IMAD.HI.U32 R11, R3, R10, RZ ;  /* 0x0000000a030b7227 */ /* 0x000fc800078e00ff */
[----:B------:R-:W-:-:S04]  /*1e50*/  IMAD.HI.U32 R9, R3, R8, RZ ;  /* 0x0000000803097227 */ /* 0x000fc800078e00ff */
[----:B------:R-:W-:Y:S02]  /*1e60*/  IMAD R2, R29, R5, R2 ;  /* 0x000000051d027224 */ /* 0x000fe400078e0202 */
[----:B------:R-:W-:-:S04]  /*1e70*/  IMAD.HI.U32 R7, R3, R6, RZ ;  /* 0x0000000603077227 */ /* 0x000fc800078e00ff */
[----:B------:R-:W-:Y:S01]  /*1e80*/  IMAD.HI.U32 R5, R3, R4, RZ ;  /* 0x0000000403057227 */ /* 0x000fe200078e00ff */
[----:B------:R0:W-:Y:S03]  /*1e90*/  STL [R1+0x78], R2 ;  /* 0x0000780201007387 */ /* 0x0001e60000100800 */
[----:B------:R-:W-:Y:S02]  /*1ea0*/  IMAD.MOV R11, RZ, RZ, -R11 ;  /* 0x000000ffff0b7224 */ /* 0x000fe400078e0a0b */
[----:B------:R-:W-:Y:S02]  /*1eb0*/  IMAD.MOV R9, RZ, RZ, -R9 ;  /* 0x000000ffff097224 */ /* 0x000fe400078e0a09 */
[----:B------:R-:W-:Y:S02]  /*1ec0*/  IMAD.MOV R7, RZ, RZ, -R7 ;  /* 0x000000ffff077224 */ /* 0x000fe400078e0a07 */
[----:B------:R-:W-:Y:S01]  /*1ed0*/  IMAD.MOV R5, RZ, RZ, -R5 ;  /* 0x000000ffff057224 */ /* 0x000fe200078e0a05 */
[----:B0-----:R-:W-:Y:S01]  /*1ee0*/  IABS R2, R27 ;  /* 0x0000001b00027213 */ /* 0x001fe20000000000 */
[----:B------:R-:W-:-:S02]  /*1ef0*/  IMAD R10, R29, R11, R10 ;  /* 0x0000000b1d0a7224 */ /* 0x000fc400078e020a */
[C---:B------:R-:W-:Y:S02]  /*1f00*/  IMAD R8, R29.reuse, R9, R8 ;  /* 0x000000091d087224 */ /* 0x040fe400078e0208 */
[C---:B------:R-:W-:Y:S02]  /*1f10*/  IMAD R7, R29.reuse, R7, R6 ;  /* 0x000000071d077224 */ /* 0x040fe400078e0206 */
[----:B------:R-:W-:Y:S01]  /*1f20*/  IMAD R4, R29, R5, R4 ;  /* 0x000000051d047224 */ /* 0x000fe200078e0204 */
[----:B------:R0:W-:Y:S01]  /*1f30*/  STL [R1+0x74], R10 ;  /* 0x0000740a01007387 */ /* 0x0001e20000100800 */
[----:B------:R-:W-:Y:S01]  /*1f40*/  IMAD.HI.U32 R6, R3, R2, RZ ;  /* 0x0000000203067227 */ /* 0x000fe200078e00ff */
[----:B------:R-:W-:Y:S02]  /*1f50*/  IABS R5, R22 ;  /* 0x0000001600057213 */ /* 0x000fe40000000000 */
[----:B------:R1:W-:Y:S01]  /*1f60*/  STL [R1+0x70], R8 ;  /* 0x0000700801007387 */ /* 0x0003e20000100800 */
[----:B------:R-:W-:-:S03]  /*1f70*/  IMAD.MOV R6, RZ, RZ, -R6 ;  /* 0x000000ffff067224 */ /* 0x000fc600078e0a06 */
[----:B------:R-:W-:Y:S01]  /*1f80*/  STL [R1+0x6c], R7 ;  /* 0x00006c0701007387 */ /* 0x000fe20000100800 */
[----:B0-----:R-:W-:-:S03]  /*1f90*/  IABS R10, R20 ;  /* 0x00000014000a7213 */ /* 0x001fc60000000000 */
[----:B------:R0:W-:Y:S01]  /*1fa0*/  STL [R1+0x68], R4 ;  /* 0x0000680401007387 */ /* 0x0001e20000100800 */
[----:B-1----:R-:W-:Y:S01]  /*1fb0*/  IABS R8, R21 ;  /* 0x0000001500087213 */ /* 0x002fe20000000000 */
[----:B------:R-:W-:-:S04]  /*1fc0*/  IMAD.HI.U32 R11, R3, R10, RZ ;  /* 0x0000000a030b7227 */ /* 0x000fc800078e00ff */
[----:B------:R-:W-:Y:S01]  /*1fd0*/  IMAD.HI.U32 R9, R3, R8, RZ ;  /* 0x0000000803097227 */ /* 0x000fe200078e00ff */
[----:B0-----:R-:W-:-:S03]  /*1fe0*/  IABS R4, R23 ;  /* 0x0000001700047213 */ /* 0x001fc60000000000 */
[----:B------:R-:W-:Y:S02]  /*1ff0*/  IMAD R2, R29, R6, R2 ;  /* 0x000000061d027224 */ /* 0x000fe400078e0202 */
[----:B------:R-:W-:-:S04]  /*2000*/  IMAD.HI.U32 R7, R3, R5, RZ ;  /* 0x0000000503077227 */ /* 0x000fc800078e00ff */
[----:B------:R-:W-:-:S04]  /*2010*/  IMAD.HI.U32 R6, R3, R4, RZ ;  /* 0x0000000403067227 */ /* 0x000fc800078e00ff */
[----:B------:R-:W-:Y:S02]  /*2020*/  IMAD.MOV R11, RZ, RZ, -R11 ;  /* 0x000000ffff0b7224 */ /* 0x000fe400078e0a0b */
[----:B------:R-:W-:Y:S02]  /*2030*/  IMAD.MOV R9, RZ, RZ, -R9 ;  /* 0x000000ffff097224 */ /* 0x000fe400078e0a09 */
[----:B------:R-:W-:Y:S02]  /*2040*/  IMAD.MOV R7, RZ, RZ, -R7 ;  /* 0x000000ffff077224 */ /* 0x000fe400078e0a07 */
[----:B------:R-:W-:Y:S02]  /*2050*/  IMAD.MOV R6, RZ, RZ, -R6 ;  /* 0x000000ffff067224 */ /* 0x000fe400078e0a06 */
[C---:B------:R-:W-:Y:S02]  /*2060*/  IMAD R10, R29.reuse, R11, R10 ;  /* 0x0000000b1d0a7224 */ /* 0x040fe400078e020a */
[----:B------:R-:W-:-:S02]  /*2070*/  IMAD R8, R29, R9, R8 ;  /* 0x000000091d087224 */ /* 0x000fc400078e0208 */
[C---:B------:R-:W-:Y:S01]  /*2080*/  IMAD R7, R29.reuse, R7, R5 ;  /* 0x000000071d077224 */ /* 0x040fe200078e0205 */
[----:B------:R-:W-:Y:S01]  /*2090*/  STL [R1+0x64], R2 ;  /* 0x0000640201007387 */ /* 0x000fe20000100800 */
[----:B------:R-:W-:-:S03]  /*20a0*/  IMAD R4, R29, R6, R4 ;  /* 0x000000061d047224 */ /* 0x000fc600078e0204 */
[----:B------:R-:W-:Y:S04]  /*20b0*/  STL [R1+0x60], R10 ;  /* 0x0000600a01007387 */ /* 0x000fe80000100800 */
[----:B------:R0:W-:Y:S04]  /*20c0*/  STL [R1+0x5c], R8 ;  /* 0x00005c0801007387 */ /* 0x0001e80000100800 */
[----:B------:R1:W-:Y:S04]  /*20d0*/  STL [R1+0x58], R7 ;  /* 0x0000580701007387 */ /* 0x0003e80000100800 */
[----:B------:R2:W-:Y:S01]  /*20e0*/  STL [R1+0x54], R4 ;  /* 0x0000540401007387 */ /* 0x0005e20000100800 */
[----:B0-----:R-:W-:-:S03]  /*20f0*/  IABS R8, R19 ;  /* 0x0000001300087213 */ /* 0x001fc60000000000 */
[----:B------:R-:W3:Y:S01]  /*2100*/  LDL R19, [R1+0x974] ;  /* 0x0009740001137983 */ /* 0x000ee20000100800 */
[----:B------:R-:W-:-:S03]  /*2110*/  IABS R6, R15 ;  /* 0x0000000f00067213 */ /* 0x000fc60000000000 */
[----:B------:R-:W4:Y:S01]  /*2120*/  LDL R15, [R1+0x970] ;  /* 0x00097000010f7983 */ /* 0x000f220000100800 */
[----:B------:R-:W-:Y:S02]  /*2130*/  IABS R2, R16 ;  /* 0x0000001000027213 */ /* 0x000fe40000000000 */
[----:B------:R-:W-:Y:S01]  /*2140*/  IABS R10, R17 ;  /* 0x00000011000a7213 */ /* 0x000fe20000000000 */
[----:B------:R-:W-:-:S04]  /*2150*/  IMAD.HI.U32 R9, R3, R8, RZ ;  /* 0x0000000803097227 */ /* 0x000fc800078e00ff */
[----:B------:R-:W-:-:S04]  /*2160*/  IMAD.HI.U32 R5, R3, R2, RZ ;  /* 0x0000000203057227 */ /* 0x000fc800078e00ff */
[----:B------:R-:W-:-:S04]  /*2170*/  IMAD.HI.U32 R11, R3, R10, RZ ;  /* 0x0000000a030b7227 */ /* 0x000fc800078e00ff */
[----:B-1----:R-:W-:-:S04]  /*2180*/  IMAD.HI.U32 R7, R3, R6, RZ ;  /* 0x0000000603077227 */ /* 0x002fc800078e00ff */
[----:B------:R-:W-:Y:S02]  /*2190*/  IMAD.MOV R5, RZ, RZ, -R5 ;  /* 0x000000ffff057224 */ /* 0x000fe400078e0a05 */
[----:B------:R-:W-:Y:S02]  /*21a0*/  IMAD.MOV R11, RZ, RZ, -R11 ;  /* 0x000000ffff0b7224 */ /* 0x000fe400078e0a0b */
[----:B------:R-:W-:Y:S02]  /*21b0*/  IMAD.MOV R9, RZ, RZ, -R9 ;  /* 0x000000ffff097224 */ /* 0x000fe400078e0a09 */
[----:B------:R-:W-:Y:S02]  /*21c0*/  IMAD.MOV R7, RZ, RZ, -R7 ;  /* 0x000000ffff077224 */ /* 0x000fe400078e0a07 */
[C---:B------:R-:W-:Y:S02]  /*21d0*/  IMAD R2, R29.reuse, R5, R2 ;  /* 0x000000051d027224 */ /* 0x040fe400078e0202 */
[C---:B------:R-:W-:Y:S01]  /*21e0*/  IMAD R10, R29.reuse, R11, R10 ;  /* 0x0000000b1d0a7224 */ /* 0x040fe200078e020a */
[----:B--2---:R-:W-:Y:S01]  /*21f0*/  IABS R4, R18 ;  /* 0x0000001200047213 */ /* 0x004fe20000000000 */
[C---:B------:R-:W-:Y:S01]  /*2200*/  IMAD R8, R29.reuse, R9, R8 ;  /* 0x000000091d087224 */ /* 0x040fe200078e0208 */
[----:B------:R-:W2:Y:S01]  /*2210*/  LDL R18, [R1+0x96c] ;  /* 0x00096c0001127983 */ /* 0x000ea20000100800 */
[----:B------:R-:W-:-:S03]  /*2220*/  IMAD R7, R29, R7, R6 ;  /* 0x000000071d077224 */ /* 0x000fc600078e0206 */
[----:B------:R0:W-:Y:S04]  /*2230*/  STL [R1+0x50], R2 ;  /* 0x0000500201007387 */ /* 0x0001e80000100800 */
[----:B------:R1:W-:Y:S04]  /*2240*/  STL [R1+0x4c], R10 ;  /* 0x00004c0a01007387 */ /* 0x0003e80000100800 */
[----:B------:R1:W-:Y:S01]  /*2250*/  STL [R1+0x48], R8 ;  /* 0x0000480801007387 */ /* 0x0003e20000100800 */
[----:B0-----:R-:W-:-:S03]  /*2260*/  IABS R2, R12 ;  /* 0x0000000c00027213 */ /* 0x001fc60000000000 */
[----:B------:R-:W-:Y:S04]  /*2270*/  STL [R1+0x44], R7 ;  /* 0x0000440701007387 */ /* 0x000fe80000100800 */
[----:B------:R-:W2:Y:S01]  /*2280*/  LDL R12, [R1+0x968] ;  /* 0x00096800010c7983 */ /* 0x000ea20000100800 */
[----:B------:R-:W-:-:S04]  /*2290*/  IMAD.HI.U32 R5, R3, R4, RZ ;  /* 0x0000000403057227 */ /* 0x000fc800078e00ff */
[----:B------:R-:W-:-:S04]  /*22a0*/  IMAD.MOV R5, RZ, RZ, -R5 ;  /* 0x000000ffff057224 */ /* 0x000fc800078e0a05 */
[----:B------:R-:W-:Y:S01]  /*22b0*/  IMAD R4, R29, R5, R4 ;  /* 0x000000051d047224 */ /* 0x000fe200078e0204 */
[----:B-1----:R-:W-:-:S04]  /*22c0*/  IABS R10, R13 ;  /* 0x0000000d000a7213 */ /* 0x002fc80000000000 */
[----:B------:R4:W-:Y:S04]  /*22d0*/  STL [R1+0x40], R4 ;  /* 0x0000400401007387 */ /* 0x0009e80000100800 */
[----:B------:R-:W2:Y:S01]  /*22e0*/  LDL R13, [R1+0x964] ;  /* 0x00096400010d7983 */ /* 0x000ea20000100800 */
[----:B------:R-:W-:-:S03]  /*22f0*/  IABS R8, R14 ;  /* 0x0000000e00087213 */ /* 0x000fc60000000000 */
[----:B------:R-:W2:Y:S01]  /*2300*/  LDL R14, [R1+0x960] ;  /* 0x00096000010e7983 */ /* 0x000ea20000100800 */
[----:B------:R-:W-:-:S04]  /*2310*/  IMAD.HI.U32 R6, R3, R2, RZ ;  /* 0x0000000203067227 */ /* 0x000fc800078e00ff */
[----:B------:R-:W-:-:S04]  /*2320*/  IMAD.HI.U32 R11, R3, R10, RZ ;  /* 0x0000000a030b7227 */ /* 0x000fc800078e00ff */
[----:B------:R-:W-:-:S04]  /*2330*/  IMAD.HI.U32 R9, R3, R8, RZ ;  /* 0x0000000803097227 */ /* 0x000fc800078e00ff */
[----:B------:R-:W-:Y:S02]  /*2340*/  IMAD.MOV R6, RZ, RZ, -R6 ;  /* 0x000000ffff067224 */ /* 0x000fe400078e0a06 */
[----:B------:R-:W-:Y:S02]  /*2350*/  IMAD.MOV R11, RZ, RZ, -R11 ;  /* 0x000000ffff0b7224 */ /* 0x000fe400078e0a0b */
[----:B------:R-:W-:Y:S02]  /*2360*/  IMAD.MOV R9, RZ, RZ, -R9 ;  /* 0x000000ffff097224 */ /* 0x000fe400078e0a09 */
[C---:B------:R-:W-:Y:S02]  /*2370*/  IMAD R2, R29.reuse, R6, R2 ;  /* 0x000000061d027224 */ /* 0x040fe400078e0202 */
[C---:B------:R-:W-:Y:S02]  /*2380*/  IMAD R10, R29.reuse, R11, R10 ;  /* 0x0000000b1d0a7224 */ /* 0x040fe400078e020a */
[----:B------:R-:W-:Y:S01]  /*2390*/  IMAD R8, R29, R9, R8 ;  /* 0x000000091d087224 */ /* 0x000fe200078e0208 */
[----:B---3--:R-:W-:-:S02]  /*23a0*/  IABS R5, R19 ;  /* 0x0000001300057213 */ /* 0x008fc40000000000 */
[----:B------:R-:W3:Y:S01]  /*23b0*/  LDL R19, [R1+0x95c] ;  /* 0x00095c0001137983 */ /* 0x000ee20000100800 */
[----:B----4-:R-:W-:-:S03]  /*23c0*/  IABS R4, R15 ;  /* 0x0000000f00047213 */ /* 0x010fc60000000000 */
[----:B------:R-:W4:Y:S01]  /*23d0*/  LDL R15, [R1+0x958] ;  /* 0x00095800010f7983 */ /* 0x000f220000100800 */
[----:B------:R-:W-:-:S04]  /*23e0*/  IMAD.HI.U32 R7, R3, R5, RZ ;  /* 0x0000000503077227 */ /* 0x000fc800078e00ff */
[----:B------:R-:W-:Y:S02]  /*23f0*/  IMAD.MOV R7, RZ, RZ, -R7 ;  /* 0x000000ffff077224 */ /* 0x000fe400078e0a07 */
[----:B------:R-:W-:Y:S01]  /*2400*/  IMAD.HI.U32 R6, R3, R4, RZ ;  /* 0x0000000403067227 */ /* 0x000fe200078e00ff */
[----:B------:R2:W-:Y:S03]  /*2410*/  STL [R1+0x17c], R2 ;  /* 0x00017c0201007387 */ /* 0x0005e60000100800 */
[C---:B------:R-:W-:Y:S02]  /*2420*/  IMAD R7, R29.reuse, R7, R5 ;  /* 0x000000071d077224 */ /* 0x040fe400078e0205 */
[----:B------:R-:W-:Y:S01]  /*2430*/  IMAD.MOV R6, RZ, RZ, -R6 ;  /* 0x000000ffff067224 */ /* 0x000fe200078e0a06 */
[----:B------:R0:W-:Y:S03]  /*2440*/  STL [R1+0x158], R10 ;  /* 0x0001580a01007387 */ /* 0x0001e60000100800 */
[----:B------:R-:W-:Y:S01]  /*2450*/  IMAD R4, R29, R6, R4 ;  /* 0x000000061d047224 */ /* 0x000fe200078e0204 */
[----:B------:R1:W-:Y:S04]  /*2460*/  STL [R1+0x15c], R8 ;  /* 0x00015c0801007387 */ /* 0x0003e80000100800 */
[----:B------:R0:W-:Y:S01]  /*2470*/  STL [R1+0x160], R7 ;  /* 0x0001600701007387 */ /* 0x0001e20000100800 */
[----:B--2---:R-:W-:-:S03]  /*2480*/  IABS R2, R18 ;  /* 0x0000001200027213 */ /* 0x004fc60000000000 */
[----:B------:R-:W2:Y:S04]  /*2490*/  LDL R18, [R1+0x954] ;  /* 0x0009540001127983 */ /* 0x000ea80000100800 */
[----:B------:R3:W-:Y:S01]  /*24a0*/  STL [R1+0x174], R4 ;  /* 0x0001740401007387 */ /* 0x0007e20000100800 */
[----:B0-----:R-:W-:-:S03]  /*24b0*/  IABS R10, R12 ;  /* 0x0000000c000a7213 */ /* 0x001fc60000000000 */
[----:B------:R-:W2:Y:S01]  /*24c0*/  LDL R12, [R1+0x950] ;  /* 0x00095000010c7983 */ /* 0x000ea20000100800 */
[----:B------:R-:W-:-:S04]  /*24d0*/  IMAD.HI.U32 R5, R3, R2, RZ ;  /* 0x0000000203057227 */ /* 0x000fc800078e00ff */
[----:B------:R-:W-:Y:S01]  /*24e0*/  IMAD.HI.U32 R11, R3, R10, RZ ;  /* 0x0000000a030b7227 */ /* 0x000fe200078e00ff */
[----:B-1----:R-:W-:Y:S02]  /*24f0*/  IABS R8, R13 ;  /* 0x0000000d00087213 */ /* 0x002fe40000000000 */
[----:B------:R-:W2:Y:S01]  /*2500*/  LDL R13, [R1+0x94c] ;  /* 0x00094c00010d7983 */ /* 0x000ea20000100800 */
[----:B------:R-:W-:-:S03]  /*2510*/  IABS R6, R14 ;  /* 0x0000000e00067213 */ /* 0x000fc60000000000 */
[----:B------:R-:W2:Y:S01]  /*2520*/  LDL R14, [R1+0x948] ;  /* 0x00094800010e7983 */ /* 0x000ea20000100800 */
        /* <DEDUP_REMOVED lines=8> */
[C---:B------:R-:W-:Y:S02]  /*25b0*/  IMAD R8, R29.reuse, R9, R8 ;  /* 0x000000091d087224 */ /* 0x040fe400078e0208 */
[----:B------:R-:W-:Y:S01]  /*25c0*/  IMAD R7, R29, R7, R6 ;  /* 0x000000071d077224 */ /* 0x000fe200078e0206 */
[----:B---3--:R-:W-:Y:S02]  /*25d0*/  IABS R4, R19 ;  /* 0x0000001300047213 */ /* 0x008fe40000000000 */
[----:B------:R-:W3:Y:S04]  /*25e0*/  LDL R19, [R1+0x944] ;  /* 0x0009440001137983 */ /* 0x000ee80000100800 */
[----:B------:R4:W-:Y:S04]  /*25f0*/  STL [R1+0x164], R2 ;  /* 0x0001640201007387 */ /* 0x0009e80000100800 */
[----:B------:R2:W-:Y:S04]  /*2600*/  STL [R1+0x13c], R10 ;  /* 0x00013c0a01007387 */ /* 0x0005e80000100800 */
[----:B------:R0:W-:Y:S01]  /*2610*/  STL [R1+0x144], R8 ;  /* 0x0001440801007387 */ /* 0x0001e20000100800 */
[----:B----4-:R-:W-:-:S03]  /*2620*/  IABS R2, R15 ;  /* 0x0000000f00027213 */ /* 0x010fc60000000000 */
[----:B------:R-:W-:Y:S04]  /*2630*/  STL [R1+0x148], R7 ;  /* 0x0001480701007387 */ /* 0x000fe80000100800 */
[----:B------:R-:W4:Y:S01]  /*2640*/  LDL R15, [R1+0x940] ;  /* 0x00094000010f7983 */ /* 0x000f220000100800 */
[----:B------:R-:W-:-:S04]  /*2650*/  IMAD.HI.U32 R5, R3, R4, RZ ;  /* 0x0000000403057227 */ /* 0x000fc800078e00ff */
[----:B------:R-:W-:-:S04]  /*2660*/  IMAD.MOV R5, RZ, RZ, -R5 ;  /* 0x000000ffff057224 */ /* 0x000fc800078e0a05 */
[----:B------:R-:W-:-:S05]  /*2670*/  IMAD R4, R29, R5, R4 ;  /* 0x000000051d047224 */ /* 0x000fca00078e0204 */
[----:B------:R1:W-:Y:S01]  /*2680*/  STL [R1+0x154], R4 ;  /* 0x0001540401007387 */ /* 0x0003e20000100800 */
[----:B--2---:R-:W-:-:S03]  /*2690*/  IABS R10, R18 ;  /* 0x00000012000a7213 */ /* 0x004fc60000000000 */
[----:B------:R-:W2:Y:S01]  /*26a0*/  LDL R18, [R1+0x93c] ;  /* 0x00093c0001127983 */ /* 0x000ea20000100800 */
[----:B0-----:R-:W-:-:S03]  /*26b0*/  IABS R8, R12 ;  /* 0x0000000c00087213 */ /* 0x001fc60000000000 */
[----:B------:R-:W2:Y:S01]  /*26c0*/  LDL R12, [R1+0x938] ;  /* 0x00093800010c7983 */ /* 0x000ea20000100800 */
[----:B------:R-:W-:-:S04]  /*26d0*/  IMAD.HI.U32 R6, R3, R2, RZ ;  /* 0x0000000203067227 */ /* 0x000fc800078e00ff */
[----:B------:R-:W-:-:S04]  /*26e0*/  IMAD.HI.U32 R11, R3, R10, RZ ;  /* 0x0000000a030b7227 */ /* 0x000fc800078e00ff */
[C---:B------:R-:W-:Y:S01]  /*26f0*/  IMAD.HI.U32 R9, R3.reuse, R8, RZ ;  /* 0x0000000803097227 */ /* 0x040fe200078e00ff */
[----:B------:R-:W-:Y:S02]  /*2700*/  IABS R5, R13 ;  /* 0x0000000d00057213 */ /* 0x000fe40000000000 */
[----:B------:R-:W2:Y:S01]  /*2710*/  LDL R13, [R1+0x934] ;  /* 0x00093400010d7983 */ /* 0x000ea20000100800 */
[----:B------:R-:W-:Y:S01]  /*2720*/  IMAD.MOV R6, RZ, RZ, -R6 ;  /* 0x000000ffff067224 */ /* 0x000fe200078e0a06 */
[----:B-1----:R-:W-:Y:S01]  /*2730*/  IABS R4, R14 ;  /* 0x0000000e00047213 */ /* 0x002fe20000000000 */
[----:B------:R-:W-:Y:S01]  /*2740*/  IMAD.HI.U32 R7, R3, R5, RZ ;  /* 0x0000000503077227 */ /* 0x000fe200078e00ff */
[----:B------:R-:W2:Y:S03]  /*2750*/  LDL R14, [R1+0x930] ;  /* 0x00093000010e7983 */ /* 0x000ea60000100800 */
[----:B------:R-:W-:-:S02]  /*2760*/  IMAD.MOV R11, RZ, RZ, -R11 ;  /* 0x000000ffff0b7224 */ /* 0x000fc400078e0a0b */
[----:B------:R-:W-:Y:S02]  /*2770*/  IMAD.MOV R9, RZ, RZ, -R9 ;  /* 0x000000ffff097224 */ /* 0x000fe400078e0a09 */
[----:B------:R-:W-:Y:S02]  /*2780*/  IMAD R2, R29, R6, R2 ;  /* 0x000000061d027224 */ /* 0x000fe400078e0202 */
[----:B------:R-:W-:Y:S02]  /*2790*/  IMAD.MOV R7, RZ, RZ, -R7 ;  /* 0x000000ffff077224 */ /* 0x000fe400078e0a07 */
[----:B------:R-:W-:-:S04]  /*27a0*/  IMAD.HI.U32 R6, R3, R4, RZ ;  /* 0x0000000403067227 */ /* 0x000fc800078e00ff */
[C---:B------:R-:W-:Y:S02]  /*27b0*/  IMAD R10, R29.reuse, R11, R10 ;  /* 0x0000000b1d0a7224 */ /* 0x040fe400078e020a */
[C---:B------:R-:W-:Y:S02]  /*27c0*/  IMAD R8, R29.reuse, R9, R8 ;  /* 0x000000091d087224 */ /* 0x040fe400078e0208 */
[----:B------:R-:W-:Y:S01]  /*27d0*/  IMAD R7, R29, R7, R5 ;  /* 0x000000071d077224 */ /* 0x000fe200078e0205 */
[----:B------:R3:W-:Y:S01]  /*27e0*/  STL [R1+0x14c], R2 ;  /* 0x00014c0201007387 */ /* 0x0007e20000100800 */
[----:B------:R-:W-:-:S03]  /*27f0*/  IMAD.MOV R6, RZ, RZ, -R6 ;  /* 0x000000ffff067224 */ /* 0x000fc600078e0a06 */
[----:B------:R4:W-:Y:S01]  /*2800*/  STL [R1+0x11c], R10 ;  /* 0x00011c0a01007387 */ /* 0x0009e20000100800 */
[----:B------:R-:W-:-:S03]  /*2810*/  IMAD R4, R29, R6, R4 ;  /* 0x000000061d047224 */ /* 0x000fc600078e0204 */
[----:B------:R2:W-:Y:S04]  /*2820*/  STL [R1+0x120], R8 ;  /* 0x0001200801007387 */ /* 0x0005e80000100800 */
[----:B------:R0:W-:Y:S01]  /*2830*/  STL [R1+0x124], R7 ;  /* 0x0001240701007387 */ /* 0x0001e20000100800 */
[----:B---3--:R-:W-:-:S03]  /*2840*/  IABS R2, R19 ;  /* 0x0000001300027213 */ /* 0x008fc60000000000 */
[----:B------:R-:W3:Y:S04]  /*2850*/  LDL R19, [R1+0x92c] ;  /* 0x00092c0001137983 */ /* 0x000ee80000100800 */
[----:B------:R1:W-:Y:S01]  /*2860*/  STL [R1+0x134], R4 ;  /* 0x0001340401007387 */ /* 0x0003e20000100800 */
[----:B----4-:R-:W-:-:S03]  /*2870*/  IABS R10, R15 ;  /* 0x0000000f000a7213 */ /* 0x010fc60000000000 */
[----:B------:R-:W4:Y:S01]  /*2880*/  LDL R15, [R1+0x928] ;  /* 0x00092800010f7983 */ /* 0x000f220000100800 */
[----:B--2---:R-:W-:-:S03]  /*2890*/  IABS R8, R18 ;  /* 0x0000001200087213 */ /* 0x004fc60000000000 */
[----:B------:R-:W2:Y:S01]  /*28a0*/  LDL R18, [R1+0x924] ;  /* 0x0009240001127983 */ /* 0x000ea20000100800 */
[----:B------:R-:W-:-:S03]  /*28b0*/  IABS R6, R12 ;  /* 0x0000000c00067213 */ /* 0x000fc60000000000 */
[----:B------:R-:W2:Y:S01]  /*28c0*/  LDL R12, [R1+0x920] ;  /* 0x00092000010c7983 */ /* 0x000ea20000100800 */
[----:B------:R-:W-:-:S04]  /*28d0*/  IMAD.HI.U32 R5, R3, R2, RZ ;  /* 0x0000000203057227 */ /* 0x000fc800078e00ff */
[----:B------:R-:W-:-:S04]  /*28e0*/  IMAD.HI.U32 R11, R3, R10, RZ ;  /* 0x0000000a030b7227 */ /* 0x000fc800078e00ff */
[----:B------:R-:W-:-:S04]  /*28f0*/  IMAD.HI.U32 R9, R3, R8, RZ ;  /* 0x0000000803097227 */ /* 0x000fc800078e00ff */
[----:B0-----:R-:W-:-:S04]  /*2900*/  IMAD.HI.U32 R7, R3, R6, RZ ;  /* 0x0000000603077227 */ /* 0x001fc800078e00ff */
[----:B------:R-:W-:Y:S02]  /*2910*/  IMAD.MOV R5, RZ, RZ, -R5 ;  /* 0x000000ffff057224 */ /* 0x000fe400078e0a05 */
[----:B------:R-:W-:Y:S02]  /*2920*/  IMAD.MOV R11, RZ, RZ, -R11 ;  /* 0x000000ffff0b7224 */ /* 0x000fe400078e0a0b */
[----:B------:R-:W-:Y:S02]  /*2930*/  IMAD.MOV R9, RZ, RZ, -R9 ;  /* 0x000000ffff097224 */ /* 0x000fe400078e0a09 */
[----:B------:R-:W-:Y:S02]  /*2940*/  IMAD.MOV R7, RZ, RZ, -R7 ;  /* 0x000000ffff077224 */ /* 0x000fe400078e0a07 */
[C---:B------:R-:W-:Y:S02]  /*2950*/  IMAD R2, R29.reuse, R5, R2 ;  /* 0x000000051d027224 */ /* 0x040fe400078e0202 */
[C---:B------:R-:W-:Y:S01]  /*2960*/  IMAD R10, R29.reuse, R11, R10 ;  /* 0x0000000b1d0a7224 */ /* 0x040fe200078e020a */
[----:B-1----:R-:W-:Y:S01]  /*2970*/  IABS R4, R13 ;  /* 0x0000000d00047213 */ /* 0x002fe20000000000 */
[C---:B------:R-:W-:Y:S01]  /*2980*/  IMAD R8, R29.reuse, R9, R8 ;  /* 0x000000091d087224 */ /* 0x040fe200078e0208 */
[----:B------:R-:W2:Y:S01]  /*2990*/  LDL R13, [R1+0x91c] ;  /* 0x00091c00010d7983 */ /* 0x000ea20000100800 */
[----:B------:R-:W-:-:S03]  /*29a0*/  IMAD R7, R29, R7, R6 ;  /* 0x000000071d077224 */ /* 0x000fc600078e0206 */
[----:B------:R0:W-:Y:S01]  /*29b0*/  STL [R1+0x128], R2 ;  /* 0x0001280201007387 */ /* 0x0001e20000100800 */
[----:B------:R-:W-:-:S03]  /*29c0*/  IMAD.HI.U32 R5, R3, R4, RZ ;  /* 0x0000000403057227 */ /* 0x000fc600078e00ff */
[----:B------:R3:W-:Y:S04]  /*29d0*/  STL [R1+0x104], R10 ;  /* 0x0001040a01007387 */ /* 0x0007e80000100800 */
[----:B------:R4:W-:Y:S01]  /*29e0*/  STL [R1+0x108], R8 ;  /* 0x0001080801007387 */ /* 0x0009e20000100800 */
[----:B0-----:R-:W-:-:S03]  /*29f0*/  IABS R2, R14 ;  /* 0x0000000e00027213 */ /* 0x001fc60000000000 */
[----:B------:R-:W-:Y:S01]  /*2a00*/  STL [R1+0x10c], R7 ;  /* 0x00010c0701007387 */ /* 0x000fe20000100800 */
[----:B------:R-:W-:-:S03]  /*2a10*/  IMAD.MOV R5, RZ, RZ, -R5 ;  /* 0x000000ffff057224 */ /* 0x000fc600078e0a05 */
[----:B------:R-:W2:Y:S01]  /*2a20*/  LDL R14, [R1+0x918] ;  /* 0x00091800010e7983 */ /* 0x000ea20000100800 */
[----:B------:R-:W-:-:S05]  /*2a30*/  IMAD R4, R29, R5, R4 ;  /* 0x000000051d047224 */ /* 0x000fca00078e0204 */
[----:B------:R0:W-:Y:S01]  /*2a40*/  STL [R1+0x114], R4 ;  /* 0x0001140401007387 */ /* 0x0001e20000100800 */
[----:B---3--:R-:W-:-:S03]  /*2a50*/  IABS R10, R19 ;  /* 0x00000013000a7213 */ /* 0x008fc60000000000 */
[----:B------:R-:W3:Y:S01]  /*2a60*/  LDL R19, [R1+0x914] ;  /* 0x0009140001137983 */ /* 0x000ee20000100800 */
[----:B----4-:R-:W-:-:S03]  /*2a70*/  IABS R8, R15 ;  /* 0x0000000f00087213 */ /* 0x010fc60000000000 */
[----:B------:R-:W4:Y:S01]  /*2a80*/  LDL R15, [R1+0x910] ;  /* 0x00091000010f7983 */ /* 0x000f220000100800 */
[----:B--2---:R-:W-:-:S03]  /*2a90*/  IABS R5, R18 ;  /* 0x0000001200057213 */ /* 0x004fc60000000000 */
[----:B------:R-:W2:Y:S01]  /*2aa0*/  LDL R18, [R1+0x90c] ;  /* 0x00090c0001127983 */ /* 0x000ea20000100800 */
[----:B0-----:R-:W-:-:S03]  /*2ab0*/  IABS R4, R12 ;  /* 0x0000000c00047213 */ /* 0x001fc60000000000 */
[----:B------:R-:W2:Y:S01]  /*2ac0*/  LDL R12, [R1+0x908] ;  /* 0x00090800010c7983 */ /* 0x000ea20000100800 */
[----:B------:R-:W-:-:S04]  /*2ad0*/  IMAD.HI.U32 R6, R3, R2, RZ ;  /* 0x0000000203067227 */ /* 0x000fc800078e00ff */
[----:B------:R-:W-:-:S04]  /*2ae0*/  IMAD.HI.U32 R11, R3, R10, RZ ;  /* 0x0000000a030b7227 */ /* 0x000fc800078e00ff */
[----:B------:R-:W-:-:S04]  /*2af0*/  IMAD.HI.U32 R9, R3, R8, RZ ;  /* 0x0000000803097227 */ /* 0x000fc800078e00ff */
[----:B------:R-:W-:Y:S02]  /*2b00*/  IMAD.MOV R6, RZ, RZ, -R6 ;  /* 0x000000ffff067224 */ /* 0x000fe400078e0a06 */
[----:B------:R-:W-:-:S04]  /*2b10*/  IMAD.HI.U32 R7, R3, R5, RZ ;  /* 0x0000000503077227 */ /* 0x000fc800078e00ff */
[----:B------:R-:W-:Y:S02]  /*2b20*/  IMAD.MOV R11, RZ, RZ, -R11 ;  /* 0x000000ffff0b7224 */ /* 0x000fe400078e0a0b */
        /* <DEDUP_REMOVED lines=11> */
[----:B------:R3:W-:Y:S01]  /*2be0*/  STL [R1+0xe4], R8 ;  /* 0x0000e40801007387 */ /* 0x0007e20000100800 */
[----:B0-----:R-:W-:-:S03]  /*2bf0*/  IABS R2, R13 ;  /* 0x0000000d00027213 */ /* 0x001fc60000000000 */
[----:B------:R0:W-:Y:S04]  /*2c00*/  STL [R1+0xe8], R7 ;  /* 0x0000e80701007387 */ /* 0x0001e80000100800 */
[----:B------:R-:W2:Y:S01]  /*2c10*/  LDL R13, [R1+0x904] ;  /* 0x00090400010d7983 */ /* 0x000ea20000100800 */
[----:B-1----:R-:W-:-:S03]  /*2c20*/  IABS R10, R14 ;  /* 0x0000000e000a7213 */ /* 0x002fc60000000000 */
[----:B------:R2:W-:Y:S04]  /*2c30*/  STL [R1+0x100], R4 ;  /* 0x0001000401007387 */ /* 0x0005e80000100800 */
[----:B------:R-:W2:Y:S01]  /*2c40*/  LDL R14, [R1+0x900] ;  /* 0x00090000010e7983 */ /* 0x000ea20000100800 */
[----:B------:R-:W-:-:S04]  /*2c50*/  IMAD.HI.U32 R5, R3, R2, RZ ;  /* 0x0000000203057227 */ /* 0x000fc800078e00ff */
[----:B------:R-:W-:-:S04]  /*2c60*/  IMAD.HI.U32 R11, R3, R10, RZ ;  /* 0x0000000a030b7227 */ /* 0x000fc800078e00ff */
[----:B------:R-:W-:Y:S02]  /*2c70*/  IMAD.MOV R5, RZ, RZ, -R5 ;  /* 0x000000ffff057224 */ /* 0x000fe400078e0a05 */
[----:B------:R-:W-:Y:S02]  /*2c80*/  IMAD.MOV R11, RZ, RZ, -R11 ;  /* 0x000000ffff0b7224 */ /* 0x000fe400078e0a0b */
[C---:B------:R-:W-:Y:S02]  /*2c90*/  IMAD R2, R29.reuse, R5, R2 ;  /* 0x000000051d027224 */ /* 0x040fe400078e0202 */
[----:B------:R-:W-:Y:S01]  /*2ca0*/  IMAD R10, R29, R11, R10 ;  /* 0x0000000b1d0a7224 */ /* 0x000fe200078e020a */
[----:B---3--:R-:W-:Y:S02]  /*2cb0*/  IABS R8, R19 ;  /* 0x0000001300087213 */ /* 0x008fe40000000000 */
[----:B------:R-:W3:Y:S03]  /*2cc0*/  LDL R19, [R1+0x8fc] ;  /* 0x0008fc0001137983 */ /* 0x000ee60000100800 */
[----:B------:R-:W-:Y:S01]  /*2cd0*/  IMAD.HI.U32 R9, R3, R8, RZ ;  /* 0x0000000803097227 */ /* 0x000fe200078e00ff */
[----:B----4-:R-:W-:-:S02]  /*2ce0*/  IABS R6, R15 ;  /* 0x0000000f00067213 */ /* 0x010fc40000000000 */
[----:B------:R-:W4:Y:S03]  /*2cf0*/  LDL R15, [R1+0x8f8] ;  /* 0x0008f800010f7983 */ /* 0x000f260000100800 */
[----:B0-----:R-:W-:-:S04]  /*2d00*/  IMAD.HI.U32 R7, R3, R6, RZ ;  /* 0x0000000603077227 */ /* 0x001fc800078e00ff */
[----:B------:R-:W-:Y:S02]  /*2d10*/  IMAD.MOV R9, RZ, RZ, -R9 ;  /* 0x000000ffff097224 */ /* 0x000fe400078e0a09 */
[----:B------:R-:W-:Y:S02]  /*2d20*/  IMAD.MOV R7, RZ, RZ, -R7 ;  /* 0x000000ffff077224 */ /* 0x000fe400078e0a07 */
[C---:B------:R-:W-:Y:S02]  /*2d30*/  IMAD R8, R29.reuse, R9, R8 ;  /* 0x000000091d087224 */ /* 0x040fe400078e0208 */
[----:B------:R-:W-:Y:S01]  /*2d40*/  IMAD R7, R29, R7, R6 ;  /* 0x000000071d077224 */ /* 0x000fe200078e0206 */
[----:B--2---:R-:W-:Y:S02]  /*2d50*/  IABS R4, R18 ;  /* 0x0000001200047213 */ /* 0x004fe40000000000 */
[----:B------:R-:W2:Y:S04]  /*2d60*/  LDL R18, [R1+0x8f4] ;  /* 0x0008f40001127983 */ /* 0x000ea80000100800 */
[----:B------:R0:W-:Y:S04]  /*2d70*/  STL [R1+0xec], R2 ;  /* 0x0000ec0201007387 */ /* 0x0001e80000100800 */
[----:B------:R1:W-:Y:S04]  /*2d80*/  STL [R1+0x3c], R10 ;  /* 0x00003c0a01007387 */ /* 0x0003e80000100800 */
[----:B------:R1:W-:Y:S04]  /*2d90*/  STL [R1+0xd0], R8 ;  /* 0x0000d00801007387 */ /* 0x0003e80000100800 */
[----:B------:R1:W-:Y:S01]  /*2da0*/  STL [R1+0xd4], R7 ;  /* 0x0000d40701007387 */ /* 0x0003e20000100800 */
[----:B0-----:R-:W-:-:S03]  /*2db0*/  IABS R2, R12 ;  /* 0x0000000c00027213 */ /* 0x001fc60000000000 */
[----:B------:R-:W2:Y:S01]  /*2dc0*/  LDL R12, [R1+0x8f0] ;  /* 0x0008f000010c7983 */ /* 0x000ea20000100800 */
[----:B------:R-:W-:-:S04]  /*2dd0*/  IMAD.HI.U32 R5, R3, R4, RZ ;  /* 0x0000000403057227 */ /* 0x000fc800078e00ff */
[----:B------:R-:W-:-:S04]  /*2de0*/  IMAD.MOV R5, RZ, RZ, -R5 ;  /* 0x000000ffff057224 */ /* 0x000fc800078e0a05 */
[----:B------:R-:W-:-:S05]  /*2df0*/  IMAD R4, R29, R5, R4 ;  /* 0x000000051d047224 */ /* 0x000fca00078e0204 */
[----:B------:R4:W-:Y:S01]  /*2e00*/  STL [R1+0xdc], R4 ;  /* 0x0000dc0401007387 */ /* 0x0009e20000100800 */
[----:B------:R-:W-:-:S04]  /*2e10*/  IMAD.HI.U32 R6, R3, R2, RZ ;  /* 0x0000000203067227 */ /* 0x000fc800078e00ff */
[----:B------:R-:W-:Y:S01]  /*2e20*/  IMAD.MOV R6, RZ, RZ, -R6 ;  /* 0x000000ffff067224 */ /* 0x000fe200078e0a06 */
[----:B-1----:R-:W-:Y:S02]  /*2e30*/  IABS R10, R13 ;  /* 0x0000000d000a7213 */ /* 0x002fe40000000000 */
[----:B------:R-:W2:Y:S01]  /*2e40*/  LDL R13, [R1+0x8ec] ;  /* 0x0008ec00010d7983 */ /* 0x000ea20000100800 */
[----:B------:R-:W-:-:S03]  /*2e50*/  IABS R8, R14 ;  /* 0x0000000e00087213 */ /* 0x000fc60000000000 */
[----:B------:R-:W2:Y:S01]  /*2e60*/  LDL R14, [R1+0x8e8] ;  /* 0x0008e800010e7983 */ /* 0x000ea20000100800 */
[----:B------:R-:W-:-:S04]  /*2e70*/  IMAD.HI.U32 R11, R3, R10, RZ ;  /* 0x0000000a030b7227 */ /* 0x000fc800078e00ff */
[----:B------:R-:W-:-:S04]  /*2e80*/  IMAD.HI.U32 R9, R3, R8, RZ ;  /* 0x0000000803097227 */ /* 0x000fc800078e00ff */
[C---:B------:R-:W-:Y:S02]  /*2e90*/  IMAD R2, R29.reuse, R6, R2 ;  /* 0x000000061d027224 */ /* 0x040fe400078e0202 */
        /* <DEDUP_REMOVED lines=8> */
[----:B------:R-:W4:Y:S01]  /*2f20*/  LDL R15, [R1+0x8e0] ;  /* 0x0008e000010f7983 */ /* 0x000f220000100800 */
[----:B------:R-:W-:Y:S02]  /*2f30*/  IMAD.MOV R7, RZ, RZ, -R7 ;  /* 0x000000ffff077224 */ /* 0x000fe400078e0a07 */
[----:B------:R-:W-:Y:S01]  /*2f40*/  IMAD.HI.U32 R6, R3, R4, RZ ;  /* 0x0000000403067227 */ /* 0x000fe200078e00ff */
[----:B------:R2:W-:Y:S03]  /*2f50*/  STL [R1+0xd8], R2 ;  /* 0x0000d80201007387 */ /* 0x0005e60000100800 */
[----:B------:R-:W-:Y:S02]  /*2f60*/  IMAD.MOV R6, RZ, RZ, -R6 ;  /* 0x000000ffff067224 */ /* 0x000fe400078e0a06 */
[C---:B------:R-:W-:Y:S01]  /*2f70*/  IMAD R7, R29.reuse, R7, R5 ;  /* 0x000000071d077224 */ /* 0x040fe200078e0205 */
[----:B------:R0:W-:Y:S01]  /*2f80*/  STL [R1+0xbc], R10 ;  /* 0x0000bc0a01007387 */ /* 0x0001e20000100800 */
[----:B------:R-:W-:-:S03]  /*2f90*/  IMAD R4, R29, R6, R4 ;  /* 0x000000061d047224 */ /* 0x000fc600078e0204 */
[----:B------:R1:W-:Y:S01]  /*2fa0*/  STL [R1+0xc0], R8 ;  /* 0x0000c00801007387 */ /* 0x0003e20000100800 */
[----:B--2---:R-:W-:-:S03]  /*2fb0*/  IABS R2, R18 ;  /* 0x0000001200027213 */ /* 0x004fc60000000000 */
[----:B------:R2:W-:Y:S04]  /*2fc0*/  STL [R1+0xc4], R7 ;  /* 0x0000c40701007387 */ /* 0x0005e80000100800 */
[----:B------:R-:W4:Y:S04]  /*2fd0*/  LDL R18, [R1+0x8dc] ;  /* 0x0008dc0001127983 */ /* 0x000f280000100800 */
[----:B------:R3:W-:Y:S01]  /*2fe0*/  STL [R1+0xcc], R4 ;  /* 0x0000cc0401007387 */ /* 0x0007e20000100800 */
[----:B0-----:R-:W-:-:S03]  /*2ff0*/  IABS R10, R12 ;  /* 0x0000000c000a7213 */ /* 0x001fc60000000000 */
[----:B------:R-:W4:Y:S01]  /*3000*/  LDL R12, [R1+0x8d8] ;  /* 0x0008d800010c7983 */ /* 0x000f220000100800 */
[----:B------:R-:W-:-:S04]  /*3010*/  IMAD.HI.U32 R5, R3, R2, RZ ;  /* 0x0000000203057227 */ /* 0x000fc800078e00ff */
[----:B------:R-:W-:-:S04]  /*3020*/  IMAD.HI.U32 R11, R3, R10, RZ ;  /* 0x0000000a030b7227 */ /* 0x000fc800078e00ff */
[----:B------:R-:W-:Y:S02]  /*3030*/  IMAD.MOV R5, RZ, RZ, -R5 ;  /* 0x000000ffff057224 */ /* 0x000fe400078e0a05 */
[----:B------:R-:W-:Y:S02]  /*3040*/  IMAD.MOV R11, RZ, RZ, -R11 ;  /* 0x000000ffff0b7224 */ /* 0x000fe400078e0a0b */
[C---:B------:R-:W-:Y:S02]  /*3050*/  IMAD R2, R29.reuse, R5, R2 ;  /* 0x000000051d027224 */ /* 0x040fe400078e0202 */
[----:B------:R-:W-:Y:S01]  /*3060*/  IMAD R10, R29, R11, R10 ;  /* 0x0000000b1d0a7224 */ /* 0x000fe200078e020a */
[----:B-1----:R-:W-:Y:S02]  /*3070*/  IABS R8, R13 ;  /* 0x0000000d00087213 */ /* 0x002fe40000000000 */
[----:B------:R-:W4:Y:S01]  /*3080*/  LDL R13, [R1+0x8d4] ;  /* 0x0008d400010d7983 */ /* 0x000f220000100800 */
[----:B------:R-:W-:-:S03]  /*3090*/  IABS R6, R14 ;  /* 0x0000000e00067213 */ /* 0x000fc60000000000 */
[----:B------:R-:W4:Y:S01]  /*30a0*/  LDL R14, [R1+0x8d0] ;  /* 0x0008d000010e7983 */ /* 0x000f220000100800 */
[----:B------:R-:W-:-:S04]  /*30b0*/  IMAD.HI.U32 R9, R3, R8, RZ ;  /* 0x0000000803097227 */ /* 0x000fc800078e00ff */
[----:B--2---:R-:W-:-:S04]  /*30c0*/  IMAD.HI.U32 R7, R3, R6, RZ ;  /* 0x0000000603077227 */ /* 0x004fc800078e00ff */
[----:B------:R-:W-:Y:S02]  /*30d0*/  IMAD.MOV R9, RZ, RZ, -R9 ;  /* 0x000000ffff097224 */ /* 0x000fe400078e0a09 */
[----:B------:R-:W-:Y:S02]  /*30e0*/  IMAD.MOV R7, RZ, RZ, -R7 ;  /* 0x000000ffff077224 */ /* 0x000fe400078e0a07 */
[C---:B------:R-:W-:Y:S02]  /*30f0*/  IMAD R8, R29.reuse, R9, R8 ;  /* 0x000000091d087224 */ /* 0x040fe400078e0208 */
[----:B------:R-:W-:Y:S01]  /*3100*/  IMAD R7, R29, R7, R6 ;  /* 0x000000071d077224 */ /* 0x000fe200078e0206 */
[----:B---3--:R-:W-:Y:S02]  /*3110*/  IABS R4, R19 ;  /* 0x0000001300047213 */ /* 0x008fe40000000000 */
[----:B------:R-:W2:Y:S04]  /*3120*/  LDL R19, [R1+0x8cc] ;  /* 0x0008cc0001137983 */ /* 0x000ea80000100800 */
[----:B------:R4:W-:Y:S04]  /*3130*/  STL [R1+0xc8], R2 ;  /* 0x0000c80201007387 */ /* 0x0009e80000100800 */
[----:B------:R0:W-:Y:S04]  /*3140*/  STL [R1+0xa8], R10 ;  /* 0x0000a80a01007387 */ /* 0x0001e80000100800 */
[----:B------:R1:W-:Y:S04]  /*3150*/  STL [R1+0xac], R8 ;  /* 0x0000ac0801007387 */ /* 0x0003e80000100800 */
[----:B------:R3:W-:Y:S01]  /*3160*/  STL [R1+0xb0], R7 ;  /* 0x0000b00701007387 */ /* 0x0007e20000100800 */
[----:B----4-:R-:W-:-:S03]  /*3170*/  IABS R2, R15 ;  /* 0x0000000f00027213 */ /* 0x010fc60000000000 */
[----:B------:R-:W4:Y:S01]  /*3180*/  LDL R15, [R1+0x8c8] ;  /* 0x0008c800010f7983 */ /* 0x000f220000100800 */
[----:B------:R-:W-:-:S04]  /*3190*/  IMAD.HI.U32 R5, R3, R4, RZ ;  /* 0x0000000403057227 */ /* 0x000fc800078e00ff */
[----:B------:R-:W-:-:S04]  /*31a0*/  IMAD.MOV R5, RZ, RZ, -R5 ;  /* 0x000000ffff057224 */ /* 0x000fc800078e0a05 */
[----:B------:R-:W-:-:S05]  /*31b0*/  IMAD R4, R29, R5, R4 ;  /* 0x000000051d047224 */ /* 0x000fca00078e0204 */
[----:B------:R1:W-:Y:S01]  /*31c0*/  STL [R1+0xb8], R4 ;  /* 0x0000b80401007387 */ /* 0x0003e20000100800 */
[----:B0-----:R-:W-:-:S03]  /*31d0*/  IABS R10, R18 ;  /* 0x00000012000a7213 */ /* 0x001fc60000000000 */
[----:B------:R-:W4:Y:S01]  /*31e0*/  LDL R18, [R1+0x8c4] ;  /* 0x0008c40001127983 */ /* 0x000f220000100800 */
[----:B-1----:R-:W-:-:S03]  /*31f0*/  IABS R8, R12 ;  /* 0x0000000c00087213 */ /* 0x002fc60000000000 */
[----:B------:R-:W4:Y:S01]  /*3200*/  LDL R12, [R1+0x8c0] ;  /* 0x0008c000010c7983 */ /* 0x000f220000100800 */
[----:B------:R-:W-:-:S04]  /*3210*/  IMAD.HI.U32 R6, R3, R2, RZ ;  /* 0x0000000203067227 */ /* 0x000fc800078e00ff */
[----:B------:R-:W-:Y:S02]  /*3220*/  IMAD.MOV R6, RZ, RZ, -R6 ;  /* 0x000000ffff067224 */ /* 0x000fe400078e0a06 */
[----:B------:R-:W-:-:S04]  /*3230*/  IMAD.HI.U32 R11, R3, R10, RZ ;  /* 0x0000000a030b7227 */ /* 0x000fc800078e00ff */
[----:B------:R-:W-:-:S04]  /*3240*/  IMAD.HI.U32 R9, R3, R8, RZ ;  /* 0x0000000803097227 */ /* 0x000fc800078e00ff */
[C---:B------:R-:W-:Y:S02]  /*3250*/  IMAD R2, R29.reuse, R6, R2 ;  /* 0x000000061d027224 */ /* 0x040fe400078e0202 */
[----:B------:R-:W-:Y:S02]  /*3260*/  IMAD.MOV R11, RZ, RZ, -R11 ;  /* 0x000000ffff0b7224 */ /* 0x000fe400078e0a0b */
[----:B------:R-:W-:Y:S02]  /*3270*/  IMAD.MOV R9, RZ, RZ, -R9 ;  /* 0x000000ffff097224 */ /* 0x000fe400078e0a09 */
[C---:B------:R-:W-:Y:S02]  /*3280*/  IMAD R10, R29.reuse, R11, R10 ;  /* 0x0000000b1d0a7224 */ /* 0x040fe400078e020a */
[----:B------:R-:W-:Y:S01]  /*3290*/  IMAD R8, R29, R9, R8 ;  /* 0x000000091d087224 */ /* 0x000fe200078e0208 */
[----:B------:R-:W-:Y:S02]  /*32a0*/  IABS R5, R13 ;  /* 0x0000000d00057213 */ /* 0x000fe40000000000 */
[----:B------:R-:W4:Y:S03]  /*32b0*/  LDL R13, [R1+0x8bc] ;  /* 0x0008bc00010d7983 */ /* 0x000f260000100800 */
[----:B---3--:R-:W-:Y:S01]  /*32c0*/  IMAD.HI.U32 R7, R3, R5, RZ ;  /* 0x0000000503077227 */ /* 0x008fe200078e00ff */
[----:B------:R-:W-:-:S02]  /*32d0*/  IABS R4, R14 ;  /* 0x0000000e00047213 */ /* 0x000fc40000000000 */
[----:B------:R-:W3:Y:S01]  /*32e0*/  LDL R14, [R1+0x8b8] ;  /* 0x0008b800010e7983 */ /* 0x000ee20000100800 */
[----:B------:R-:W-:Y:S02]  /*32f0*/  IMAD.MOV R7, RZ, RZ, -R7 ;  /* 0x000000ffff077224 */ /* 0x000fe400078e0a07 */
[----:B------:R-:W-:-:S04]  /*3300*/  IMAD.HI.U32 R6, R3, R4, RZ ;  /* 0x0000000403067227 */ /* 0x000fc800078e00ff */
[----:B------:R-:W-:Y:S02]  /*3310*/  IMAD.MOV R6, RZ, RZ, -R6 ;  /* 0x000000ffff067224 */ /* 0x000fe400078e0a06 */
[C---:B------:R-:W-:Y:S01]  /*3320*/  IMAD R7, R29.reuse, R7, R5 ;  /* 0x000000071d077224 */ /* 0x040fe200078e0205 */
[----:B------:R2:W-:Y:S01]  /*3330*/  STL [R1+0xb4], R2 ;  /* 0x0000b40201007387 */ /* 0x0005e20000100800 */
[----:B------:R-:W-:-:S03]  /*3340*/  IMAD R4, R29, R6, R4 ;  /* 0x000000061d047224 */ /* 0x000fc600078e0204 */
[----:B------:R4:W-:Y:S04]  /*3350*/  STL [R1+0x98], R10 ;  /* 0x0000980a01007387 */ /* 0x0009e80000100800 */
[----:B------:R0:W-:Y:S04]  /*3360*/  STL [R1+0x9c], R8 ;  /* 0x00009c0801007387 */ /* 0x0001e80000100800 */
[----:B------:R1:W-:Y:S01]  /*3370*/  STL [R1+0xa0], R7 ;  /* 0x0000a00701007387 */ /* 0x0003e20000100800 */
[----:B--2---:R-:W-:-:S03]  /*3380*/  IABS R2, R19 ;  /* 0x0000001300027213 */ /* 0x004fc60000000000 */
[----:B------:R-:W2:Y:S04]  /*3390*/  LDL R19, [R1+0x8b4] ;  /* 0x0008b40001137983 */ /* 0x000ea80000100800 */
[----:B------:R0:W-:Y:S01]  /*33a0*/  STL [R1+0xa4], R4 ;  /* 0x0000a40401007387 */ /* 0x0001e20000100800 */
[----:B----4-:R-:W-:-:S03]  /*33b0*/  IABS R10, R15 ;  /* 0x0000000f000a7213 */ /* 0x010fc60000000000 */
[----:B------:R-:W4:Y:S01]  /*33c0*/  LDL R15, [R1+0x8b0] ;  /* 0x0008b000010f7983 */ /* 0x000f220000100800 */
[----:B0-----:R-:W-:-:S03]  /*33d0*/  IABS R8, R18 ;  /* 0x0000001200087213 */ /* 0x001fc60000000000 */
[----:B------:R-:W4:Y:S01]  /*33e0*/  LDL R18, [R1+0x8ac] ;  /* 0x0008ac0001127983 */ /* 0x000f220000100800 */
[----:B------:R-:W-:-:S03]  /*33f0*/  IABS R6, R12 ;  /* 0x0000000c00067213 */ /* 0x000fc60000000000 */
[----:B------:R-:W4:Y:S01]  /*3400*/  LDL R12, [R1+0x8a8] ;  /* 0x0008a800010c7983 */ /* 0x000f220000100800 */
        /* <DEDUP_REMOVED lines=12> */
[----:B------:R-:W-:Y:S02]  /*34d0*/  IABS R4, R13 ;  /* 0x0000000d00047213 */ /* 0x000fe40000000000 */
[----:B------:R-:W4:Y:S04]  /*34e0*/  LDL R13, [R1+0x8a4] ;  /* 0x0008a400010d7983 */ /* 0x000f280000100800 */
[----:B------:R3:W-:Y:S04]  /*34f0*/  STL [R1+0x1d0], R2 ;  /* 0x0001d00201007387 */ /* 0x0007e80000100800 */
[----:B------:R2:W-:Y:S04]  /*3500*/  STL [R1+0x8c], R10 ;  /* 0x00008c0a01007387 */ /* 0x0005e80000100800 */
[----:B------:R4:W-:Y:S01]  /*3510*/  STL [R1+0x90], R8 ;  /* 0x0000900801007387 */ /* 0x0009e20000100800 */
[----:B---3--:R-:W-:-:S03]  /*3520*/  IABS R2, R14 ;  /* 0x0000000e00027213 */ /* 0x008fc60000000000 */
[----:B------:R-:W-:Y:S01]  /*3530*/  STL [R1+0x94], R7 ;  /* 0x0000940701007387 */ /* 0x000fe20000100800 */
[----:B------:R-:W-:-:S03]  /*3540*/  IMAD.HI.U32 R5, R3, R4, RZ ;  /* 0x0000000403057227 */ /* 0x000fc600078e00ff */
[----:B------:R-:W3:Y:S01]  /*3550*/  LDL R14, [R1+0x8a0] ;  /* 0x0008a000010e7983 */ /* 0x000ee20000100800 */
[----:B------:R-:W-:-:S04]  /*3560*/  IMAD.MOV R5, RZ, RZ, -R5 ;  /* 0x000000ffff057224 */ /* 0x000fc800078e0a05 */
[----:B------:R-:W-:-:S05]  /*3570*/  IMAD R4, R29, R5, R4 ;  /* 0x000000051d047224 */ /* 0x000fca00078e0204 */
[----:B------:R0:W-:Y:S01]  /*3580*/  STL [R1+0x1c4], R4 ;  /* 0x0001c40401007387 */ /* 0x0001e20000100800 */
[----:B--2---:R-:W-:-:S03]  /*3590*/  IABS R10, R19 ;  /* 0x00000013000a7213 */ /* 0x004fc60000000000 */
[----:B------:R-:W2:Y:S01]  /*35a0*/  LDL R19, [R1+0x89c] ;  /* 0x00089c0001137983 */ /* 0x000ea20000100800 */
[----:B----4-:R-:W-:-:S03]  /*35b0*/  IABS R8, R15 ;  /* 0x0000000f00087213 */ /* 0x010fc60000000000 */
[----:B------:R-:W4:Y:S01]  /*35c0*/  LDL R15, [R1+0x898] ;  /* 0x00089800010f7983 */ /* 0x000f220000100800 */
[----:B------:R-:W-:-:S03]  /*35d0*/  IABS R5, R18 ;  /* 0x0000001200057213 */ /* 0x000fc60000000000 */
[----:B------:R-:W4:Y:S01]  /*35e0*/  LDL R18, [R1+0x894] ;  /* 0x0008940001127983 */ /* 0x000f220000100800 */
[----:B0-----:R-:W-:-:S03]  /*35f0*/  IABS R4, R12 ;  /* 0x0000000c00047213 */ /* 0x001fc60000000000 */
[----:B------:R-:W4:Y:S01]  /*3600*/  LDL R12, [R1+0x890] ;  /* 0x00089000010c7983 */ /* 0x000f220000100800 */
        /* <DEDUP_REMOVED lines=18> */
[----:B------:R-:W-:Y:S01]  /*3730*/  STL [R1+0x1a0], R7 ;  /* 0x0001a00701007387 */ /* 0x000fe20000100800 */
[----:B0-----:R-:W-:-:S03]  /*3740*/  IABS R2, R13 ;  /* 0x0000000d00027213 */ /* 0x001fc60000000000 */
[----:B------:R-:W4:Y:S04]  /*3750*/  LDL R13, [R1+0x88c] ;  /* 0x00088c00010d7983 */ /* 0x000f280000100800 */
[----:B------:R0:W-:Y:S01]  /*3760*/  STL [R1+0x1b0], R4 ;  /* 0x0001b00401007387 */ /* 0x0001e20000100800 */
[----:B---3--:R-:W-:-:S03]  /*3770*/  IABS R10, R14 ;  /* 0x0000000e000a7213 */ /* 0x008fc60000000000 */
[----:B------:R-:W3:Y:S01]  /*3780*/  LDL R14, [R1+0x888] ;  /* 0x00088800010e7983 */ /* 0x000ee20000100800 */
[----:B------:R-:W-:-:S04]  /*3790*/  IMAD.HI.U32 R5, R3, R2, RZ ;  /* 0x0000000203057227 */ /* 0x000fc800078e00ff */
[----:B------:R-:W-:-:S04]  /*37a0*/  IMAD.HI.U32 R11, R3, R10, RZ ;  /* 0x0000000a030b7227 */ /* 0x000fc800078e00ff */
[----:B------:R-:W-:Y:S02]  /*37b0*/  IMAD.MOV R5, RZ, RZ, -R5 ;  /* 0x000000ffff057224 */ /* 0x000fe400078e0a05 */
[----:B------:R-:W-:Y:S02]  /*37c0*/  IMAD.MOV R11, RZ, RZ, -R11 ;  /* 0x000000ffff0b7224 */ /* 0x000fe400078e0a0b */
[C---:B------:R-:W-:Y:S02]  /*37d0*/  IMAD R2, R29.reuse, R5, R2 ;  /* 0x000000051d027224 */ /* 0x040fe400078e0202 */
[----:B------:R-:W-:Y:S01]  /*37e0*/  IMAD R10, R29, R11, R10 ;  /* 0x0000000b1d0a7224 */ /* 0x000fe200078e020a */
[----:B--2---:R-:W-:Y:S02]  /*37f0*/  IABS R8, R19 ;  /* 0x0000001300087213 */ /* 0x004fe40000000000 */
[----:B------:R-:W2:Y:S01]  /*3800*/  LDL R19, [R1+0x884] ;  /* 0x0008840001137983 */ /* 0x000ea20000100800 */
[----:B----4-:R-:W-:-:S03]  /*3810*/  IABS R6, R15 ;  /* 0x0000000f00067213 */ /* 0x010fc60000000000 */
[----:B------:R-:W4:Y:S01]  /*3820*/  LDL R15, [R1+0x880] ;  /* 0x00088000010f7983 */ /* 0x000f220000100800 */
[----:B0-----:R-:W-:-:S03]  /*3830*/  IABS R4, R18 ;  /* 0x0000001200047213 */ /* 0x001fc60000000000 */
[----:B------:R-:W4:Y:S04]  /*3840*/  LDL R18, [R1+0x87c] ;  /* 0x00087c0001127983 */ /* 0x000f280000100800 */
[----:B------:R0:W-:Y:S04]  /*3850*/  STL [R1+0x1a4], R2 ;  /* 0x0001a40201007387 */ /* 0x0001e80000100800 */
[----:B------:R1:W-:Y:S01]  /*3860*/  STL [R1+0x168], R10 ;  /* 0x0001680a01007387 */ /* 0x0003e20000100800 */
[----:B0-----:R-:W-:-:S03]  /*3870*/  IABS R2, R12 ;  /* 0x0000000c00027213 */ /* 0x001fc60000000000 */
[----:B------:R-:W4:Y:S01]  /*3880*/  LDL R12, [R1+0x878] ;  /* 0x00087800010c7983 */ /* 0x000f220000100800 */
[----:B------:R-:W-:-:S04]  /*3890*/  IMAD.HI.U32 R9, R3, R8, RZ ;  /* 0x0000000803097227 */ /* 0x000fc800078e00ff */
[----:B------:R-:W-:-:S04]  /*38a0*/  IMAD.HI.U32 R7, R3, R6, RZ ;  /* 0x0000000603077227 */ /* 0x000fc800078e00ff */
[----:B------:R-:W-:Y:S02]  /*38b0*/  IMAD.MOV R9, RZ, RZ, -R9 ;  /* 0x000000ffff097224 */ /* 0x000fe400078e0a09 */
[----:B------:R-:W-:Y:S02]  /*38c0*/  IMAD.MOV R7, RZ, RZ, -R7 ;  /* 0x000000ffff077224 */ /* 0x000fe400078e0a07 */
[----:B------:R-:W-:-:S04]  /*38d0*/  IMAD.HI.U32 R5, R3, R4, RZ ;  /* 0x0000000403057227 */ /* 0x000fc800078e00ff */
[C---:B------:R-:W-:Y:S02]  /*38e0*/  IMAD R8, R29.reuse, R9, R8 ;  /* 0x000000091d087224 */ /* 0x040fe400078e0208 */
[C---:B------:R-:W-:Y:S02]  /*38f0*/  IMAD R7, R29.reuse, R7, R6 ;  /* 0x000000071d077224 */ /* 0x040fe400078e0206 */
[----:B------:R-:W-:Y:S01]  /*3900*/  IMAD.MOV R5, RZ, RZ, -R5 ;  /* 0x000000ffff057224 */ /* 0x000fe200078e0a05 */
[----:B------:R3:W-:Y:S03]  /*3910*/  STL [R1+0x16c], R8 ;  /* 0x00016c0801007387 */ /* 0x0007e60000100800 */
[----:B------:R-:W-:Y:S01]  /*3920*/  IMAD R4, R29, R5, R4 ;  /* 0x000000051d047224 */ /* 0x000fe200078e0204 */
[----:B------:R0:W-:Y:S01]  /*3930*/  STL [R1+0x170], R7 ;  /* 0x0001700701007387 */ /* 0x0001e20000100800 */
[----:B-1----:R-:W-:-:S03]  /*3940*/  IABS R10, R13 ;  /* 0x0000000d000a7213 */ /* 0x002fc60000000000 */
[----:B------:R-:W4:Y:S04]  /*3950*/  LDL R13, [R1+0x874] ;  /* 0x00087400010d7983 */ /* 0x000f280000100800 */
[----:B------:R4:W-:Y:S01]  /*3960*/  STL [R1+0x190], R4 ;  /* 0x0001900401007387 */ /* 0x0009e20000100800 */
[----:B---3--:R-:W-:-:S03]  /*3970*/  IABS R8, R14 ;  /* 0x0000000e00087213 */ /* 0x008fc60000000000 */
[----:B------:R-:W3:Y:S01]  /*3980*/  LDL R14, [R1+0x870] ;  /* 0x00087000010e7983 */ /* 0x000ee20000100800 */
        /* <DEDUP_REMOVED lines=9> */
[----:B--2---:R-:W-:Y:S02]  /*3a20*/  IABS R5, R19 ;  /* 0x0000001300057213 */ /* 0x004fe40000000000 */
[----:B------:R-:W2:Y:S03]  /*3a30*/  LDL R19, [R1+0x86c] ;  /* 0x00086c0001137983 */ /* 0x000ea60000100800 */
[----:B0-----:R-:W-:Y:S01]  /*3a40*/  IMAD.HI.U32 R7, R3, R5, RZ ;  /* 0x0000000503077227 */ /* 0x001fe200078e00ff */
[----:B----4-:R-:W-:-:S02]  /*3a50*/  IABS R4, R15 ;  /* 0x0000000f00047213 */ /* 0x010fc40000000000 */
[----:B------:R-:W4:Y:S01]  /*3a60*/  LDL R15, [R1+0x868] ;  /* 0x00086800010f7983 */ /* 0x000f220000100800 */
[----:B------:R-:W-:Y:S02]  /*3a70*/  IMAD.MOV R7, RZ, RZ, -R7 ;  /* 0x000000ffff077224 */ /* 0x000fe400078e0a07 */
[----:B------:R-:W-:-:S04]  /*3a80*/  IMAD.HI.U32 R6, R3, R4, RZ ;  /* 0x0000000403067227 */ /* 0x000fc800078e00ff */
[----:B------:R-:W-:Y:S02]  /*3a90*/  IMAD.MOV R6, RZ, RZ, -R6 ;  /* 0x000000ffff067224 */ /* 0x000fe400078e0a06 */
[C---:B------:R-:W-:Y:S01]  /*3aa0*/  IMAD R7, R29.reuse, R7, R5 ;  /* 0x000000071d077224 */ /* 0x040fe200078e0205 */
[----:B------:R-:W-:Y:S01]  /*3ab0*/  STL [R1+0x178], R2 ;  /* 0x0001780201007387 */ /* 0x000fe20000100800 */
[----:B------:R-:W-:-:S03]  /*3ac0*/  IMAD R4, R29, R6, R4 ;  /* 0x000000061d047224 */ /* 0x000fc600078e0204 */
[----:B------:R0:W-:Y:S04]  /*3ad0*/  STL [R1+0x12c], R10 ;  /* 0x00012c0a01007387 */ /* 0x0001e80000100800 */
[----:B------:R1:W-:Y:S04]  /*3ae0*/  STL [R1+0x130], R8 ;  /* 0x0001300801007387 */ /* 0x0003e80000100800 */
[----:B------:R0:W-:Y:S04]  /*3af0*/  STL [R1+0x138], R7 ;  /* 0x0001380701007387 */ /* 0x0001e80000100800 */
[----:B------:R-:W4:Y:S04]  /*3b00*/  LDL R17, [R1+0x864] ;  /* 0x0008640001117983 */ /* 0x000f280000100800 */
[----:B------:R2:W-:Y:S01]  /*3b10*/  STL [R1+0x150], R4 ;  /* 0x0001500401007387 */ /* 0x0005e20000100800 */
[----:B0-----:R-:W-:-:S03]  /*3b20*/  IABS R10, R12 ;  /* 0x0000000c000a7213 */ /* 0x001fc60000000000 */
[----:B------:R-:W4:Y:S01]  /*3b30*/  LDL R12, [R1+0x860] ;  /* 0x00086000010c7983 */ /* 0x000f220000100800 */
[----:B------:R-:W-:Y:S01]  /*3b40*/  IABS R2, R18 ;  /* 0x0000001200027213 */ /* 0x000fe20000000000 */
[C---:B------:R-:W-:Y:S02]  /*3b50*/  IMAD.HI.U32 R11, R3.reuse, R10, RZ ;  /* 0x0000000a030b7227 */ /* 0x040fe400078e00ff */
[----:B------:R-:W4:Y:S02]  /*3b60*/  LDL R18, [R1+0x854] ;  /* 0x0008540001127983 */ /* 0x000f240000100800 */
[----:B------:R-:W-:-:S04]  /*3b70*/  IMAD.HI.U32 R5, R3, R2, RZ ;  /* 0x0000000203057227 */ /* 0x000fc800078e00ff */
[----:B------:R-:W-:Y:S02]  /*3b80*/  IMAD.MOV R5, RZ, RZ, -R5 ;  /* 0x000000ffff057224 */ /* 0x000fe400078e0a05 */
[----:B------:R-:W-:Y:S02]  /*3b90*/  IMAD.MOV R11, RZ, RZ, -R11 ;  /* 0x000000ffff0b7224 */ /* 0x000fe400078e0a0b */
[C---:B------:R-:W-:Y:S02]  /*3ba0*/  IMAD R2, R29.reuse, R5, R2 ;  /* 0x000000051d027224 */ /* 0x040fe400078e0202 */
[----:B------:R-:W-:Y:S01]  /*3bb0*/  IMAD R10, R29, R11, R10 ;  /* 0x0000000b1d0a7224 */ /* 0x000fe200078e020a */
[----:B-1----:R-:W-:Y:S02]  /*3bc0*/  IABS R8, R13 ;  /* 0x0000000d00087213 */ /* 0x002fe40000000000 */
[----:B------:R-:W4:Y:S03]  /*3bd0*/  LDL R13, [R1+0x85c] ;  /* 0x00085c00010d7983 */ /* 0x000f260000100800 */
[----:B------:R-:W-:-:S04]  /*3be0*/  IMAD.HI.U32 R9, R3, R8, RZ ;  /* 0x0000000803097227 */ /* 0x000fc800078e00ff */
[----:B------:R-:W-:Y:S01]  /*3bf0*/  IMAD.MOV R9, RZ, RZ, -R9 ;  /* 0x000000ffff097224 */ /* 0x000fe200078e0a09 */
[----:B---3--:R-:W-:Y:S02]  /*3c00*/  IABS R6, R14 ;  /* 0x0000000e00067213 */ /* 0x008fe40000000000 */
[----:B------:R-:W3:Y:S01]  /*3c10*/  LDL R14, [R1+0x858] ;  /* 0x00085800010e7983 */ /* 0x000ee20000100800 */
[----:B------:R-:W-:-:S03]  /*3c20*/  IMAD R8, R29, R9, R8 ;  /* 0x000000091d087224 */ /* 0x000fc600078e0208 */
[----:B------:R4:W-:Y:S04]  /*3c30*/  STL [R1+0x140], R2 ;  /* 0x0001400201007387 */ /* 0x0009e80000100800 */
[----:B------:R-:W-:Y:S01]  /*3c40*/  STL [R1+0xf0], R10 ;  /* 0x0000f00a01007387 */ /* 0x000fe20000100800 */
[----:B------:R-:W-:-:S04]  /*3c50*/  IMAD.HI.U32 R7, R3, R6, RZ ;  /* 0x0000000603077227 */ /* 0x000fc800078e00ff */
[----:B------:R-:W-:-:S04]  /*3c60*/  IMAD.MOV R7, RZ, RZ, -R7 ;  /* 0x000000ffff077224 */ /* 0x000fc800078e0a07 */
[----:B------:R-:W-:Y:S01]  /*3c70*/  IMAD R6, R29, R7, R6 ;  /* 0x000000071d067224 */ /* 0x000fe200078e0206 */
[----:B--2---:R-:W-:Y:S02]  /*3c80*/  IABS R4, R19 ;  /* 0x0000001300047213 */ /* 0x004fe40000000000 */
[----:B------:R-:W2:Y:S04]  /*3c90*/  LDL R19, [R1+0x850] ;  /* 0x0008500001137983 */ /* 0x000ea80000100800 */
[----:B------:R0:W-:Y:S01]  /*3ca0*/  STL [R1+0xf4], R8 ;  /* 0x0000f40801007387 */ /* 0x0001e20000100800 */
[----:B------:R-:W-:Y:S01]  /*3cb0*/  IMAD.HI.U32 R5, R3, R4, RZ ;  /* 0x0000000403057227 */ /* 0x000fe200078e00ff */
[----:B----4-:R-:W-:Y:S02]  /*3cc0*/  IABS R2, R15 ;  /* 0x0000000f00027213 */ /* 0x010fe40000000000 */
[----:B------:R-:W4:Y:S01]  /*3cd0*/  LDL R15, [R1+0x84c] ;  /* 0x00084c00010f7983 */ /* 0x000f220000100800 */
[----:B------:R-:W-:-:S04]  /*3ce0*/  IMAD.MOV R5, RZ, RZ, -R5 ;  /* 0x000000ffff057224 */ /* 0x000fc800078e0a05 */
[----:B------:R-:W-:Y:S01]  /*3cf0*/  IMAD R4, R29, R5, R4 ;  /* 0x000000051d047224 */ /* 0x000fe200078e0204 */
[----:B------:R1:W-:Y:S04]  /*3d00*/  STL [R1+0xf8], R6 ;  /* 0x0000f80601007387 */ /* 0x0003e80000100800 */
[----:B------:R0:W-:Y:S02]  /*3d10*/  STL [R1+0x118], R4 ;  /* 0x0001180401007387 */ /* 0x0001e40000100800 */
[----:B0-----:R-:W-:Y:S02]  /*3d20*/  IABS R8, R12 ;  /* 0x0000000c00087213 */ /* 0x001fe40000000000 */
[----:B------:R-:W4:Y:S01]  /*3d30*/  LDL R12, [R1+0x848] ;  /* 0x00084800010c7983 */ /* 0x000f220000100800 */
[----:B-1----:R-:W-:Y:S01]  /*3d40*/  IMAD.HI.U32 R6, R3, R2, RZ ;  /* 0x0000000203067227 */ /* 0x002fe200078e00ff */
[----:B------:R-:W-:-:S03]  /*3d50*/  IABS R10, R17 ;  /* 0x00000011000a7213 */ /* 0x000fc60000000000 */
        /* <DEDUP_REMOVED lines=10> */
[----:B------:R-:W-:-:S04]  /*3e00*/  IMAD.HI.U32 R7, R3, R4, RZ ;  /* 0x0000000403077227 */ /* 0x000fc800078e00ff */
[----:B------:R-:W-:Y:S01]  /*3e10*/  IMAD.MOV R7, RZ, RZ, -R7 ;  /* 0x000000ffff077224 */ /* 0x000fe200078e0a07 */
[----:B---3--:R-:W-:-:S03]  /*3e20*/  IABS R5, R14 ;  /* 0x0000000e00057213 */ /* 0x008fc60000000000 */
[----:B------:R-:W-:Y:S01]  /*3e30*/  IMAD R7, R29, R7, R4 ;  /* 0x000000071d077224 */ /* 0x000fe200078e0204 */
[----:B------:R-:W3:Y:S01]  /*3e40*/  LDL R14, [R1+0x840] ;  /* 0x00084000010e7983 */ /* 0x000ee20000100800 */
[----:B------:R-:W-:-:S04]  /*3e50*/  IMAD.HI.U32 R6, R3, R5, RZ ;  /* 0x0000000503067227 */ /* 0x000fc800078e00ff */
[----:B------:R-:W-:Y:S01]  /*3e60*/  IMAD.MOV R6, RZ, RZ, -R6 ;  /* 0x000000ffff067224 */ /* 0x000fe200078e0a06 */
[----:B------:R0:W-:Y:S03]  /*3e70*/  STL [R1+0xfc], R2 ;  /* 0x0000fc0201007387 */ /* 0x0001e60000100800 */
[----:B------:R-:W-:Y:S01]  /*3e80*/  IMAD R5, R29, R6, R5 ;  /* 0x000000061d057224 */ /* 0x000fe200078e0205 */
[----:B------:R-:W-:Y:S04]  /*3e90*/  STL [R1+0x38], R10 ;  /* 0x0000380a01007387 */ /* 0x000fe80000100800 */
[----:B------:R-:W-:Y:S04]  /*3ea0*/  STL [R1+0x34], R8 ;  /* 0x0000340801007387 */ /* 0x000fe80000100800 */
[----:B------:R2:W-:Y:S04]  /*3eb0*/  STL [R1+0x30], R7 ;  /* 0x0000300701007387 */ /* 0x0005e80000100800 */
[----:B------:R1:W-:Y:S01]  /*3ec0*/  STL [R1+0x2c], R5 ;  /* 0x00002c0501007387 */ /* 0x0003e20000100800 */
[----:B0-----:R-:W-:-:S03]  /*3ed0*/  IABS R2, R18 ;  /* 0x0000001200027213 */ /* 0x001fc60000000000 */
[----:B------:R-:W3:Y:S04]  /*3ee0*/  LDL R16, [R1+0x83c] ;  /* 0x00083c0001107983 */ /* 0x000ee80000100800 */
[----:B------:R-:W3:Y:S01]  /*3ef0*/  LDL R17, [R1+0x838] ;  /* 0x0008380001117983 */ /* 0x000ee20000100800 */
[----:B------:R-:W-:-:S03]  /*3f00*/  IMAD.HI.U32 R4, R3, R2, RZ ;  /* 0x0000000203047227 */ /* 0x000fc600078e00ff */
[----:B------:R-:W3:Y:S01]  /*3f10*/  LDL R18, [R1+0x82c] ;  /* 0x00082c0001127983 */ /* 0x000ee20000100800 */
[----:B------:R-:W-:-:S04]  /*3f20*/  IMAD.MOV R4, RZ, RZ, -R4 ;  /* 0x000000ffff047224 */ /* 0x000fc800078e0a04 */
[----:B------:R-:W-:Y:S01]  /*3f30*/  IMAD R2, R29, R4, R2 ;  /* 0x000000041d027224 */ /* 0x000fe200078e0202 */
[----:B--2---:R-:W-:Y:S02]  /*3f40*/  IABS R7, R19 ;  /* 0x0000001300077213 */ /* 0x004fe40000000000 */
[----:B------:R-:W2:Y:S03]  /*3f50*/  LDL R19, [R1+0x830] ;  /* 0x0008300001137983 */ /* 0x000ea60000100800 */
[----:B------:R-:W-:Y:S01]  /*3f60*/  IMAD.HI.U32 R10, R3, R7, RZ ;  /* 0x00000007030a7227 */ /* 0x000fe200078e00ff */
[----:B----4-:R-:W-:Y:S02]  /*3f70*/  IABS R6, R15 ;  /* 0x0000000f00067213 */ /* 0x010fe40000000000 */
[----:B------:R-:W4:Y:S01]  /*3f80*/  LDL R15, [R1+0x834] ;  /* 0x00083400010f7983 */ /* 0x000f220000100800 */
[----:B------:R-:W-:-:S04]  /*3f90*/  IMAD.MOV R10, RZ, RZ, -R10 ;  /* 0x000000ffff0a7224 */ /* 0x000fc800078e0a0a */
[----:B------:R-:W-:Y:S01]  /*3fa0*/  IMAD R7, R29, R10, R7 ;  /* 0x0000000a1d077224 */ /* 0x000fe200078e0207 */
[----:B------:R3:W-:Y:S04]  /*3fb0*/  STL [R1+0x28], R2 ;  /* 0x0000280201007387 */ /* 0x0007e80000100800 */
[----:B------:R0:W-:Y:S01]  /*3fc0*/  STL [R1+0x24], R7 ;  /* 0x0000240701007387 */ /* 0x0001e20000100800 */
[----:B-1----:R-:W-:-:S03]  /*3fd0*/  IABS R5, R12 ;  /* 0x0000000c00057213 */ /* 0x002fc60000000000 */
[----:B------:R-:W4:Y:S01]  /*3fe0*/  LDL R12, [R1+0x828] ;  /* 0x00082800010c7983 */ /* 0x000f220000100800 */
[----:B------:R-:W-:-:S04]  /*3ff0*/  IMAD.HI.U32 R9, R3, R6, RZ ;  /* 0x0000000603097227 */ /* 0x000fc800078e00ff */
[----:B------:R-:W-:-:S04]  /*4000*/  IMAD.MOV R9, RZ, RZ, -R9 ;  /* 0x000000ffff097224 */ /* 0x000fc800078e0a09 */
[----:B------:R-:W-:-:S05]  /*4010*/  IMAD R6, R29, R9, R6 ;  /* 0x000000091d067224 */ /* 0x000fca00078e0206 */
[----:B------:R1:W-:Y:S01]  /*4020*/  STL [R1+0x20], R6 ;  /* 0x0000200601007387 */ /* 0x0003e20000100800 */
[----:B------:R-:W-:-:S03]  /*4030*/  IABS R8, R13 ;  /* 0x0000000d00087213 */ /* 0x000fc60000000000 */
[----:B------:R-:W4:Y:S02]  /*4040*/  LDL R13, [R1+0x824] ;  /* 0x00082400010d7983 */ /* 0x000f240000100800 */
[----:B------:R-:W-:Y:S02]  /*4050*/  IMAD.MOV.U32 R4, RZ, RZ, R8 ;  /* 0x000000ffff047224 */ /* 0x000fe400078e0008 */
[----:B------:R-:W-:-:S04]  /*4060*/  IMAD.HI.U32 R8, R3, R5, RZ ;  /* 0x0000000503087227 */ /* 0x000fc800078e00ff */
[----:B------:R-:W-:-:S04]  /*4070*/  IMAD.HI.U32 R11, R3, R4, RZ ;  /* 0x00000004030b7227 */ /* 0x000fc800078e00ff */
[----:B------:R-:W-:Y:S02]  /*4080*/  IMAD.MOV R8, RZ, RZ, -R8 ;  /* 0x000000ffff087224 */ /* 0x000fe400078e0a08 */
[----:B------:R-:W-:Y:S02]  /*4090*/  IMAD.MOV R11, RZ, RZ, -R11 ;  /* 0x000000ffff0b7224 */ /* 0x000fe400078e0a0b */
[C---:B------:R-:W-:Y:S01]  /*40a0*/  IMAD R5, R29.reuse, R8, R5 ;  /* 0x000000081d057224 */ /* 0x040fe200078e0205 */
[----:B---3--:R-:W-:Y:S01]  /*40b0*/  IABS R2, R14 ;  /* 0x0000000e00027213 */ /* 0x008fe20000000000 */
[----:B0-----:R-:W-:-:S03]  /*40c0*/  IMAD R7, R29, R11, R4 ;  /* 0x0000000b1d077224 */ /* 0x001fc600078e0204 */
[----:B------:R0:W-:Y:S01]  /*40d0*/  STL [R1+0x1c], R5 ;  /* 0x00001c0501007387 */ /* 0x0001e20000100800 */
[----:B-1----:R-:W-:-:S03]  /*40e0*/  IMAD.HI.U32 R6, R3, R2, RZ ;  /* 0x0000000203067227 */ /* 0x002fc600078e00ff */
[----:B------:R-:W3:Y:S01]  /*40f0*/  LDL R14, [R1+0x820] ;  /* 0x00082000010e7983 */ /* 0x000ee20000100800 */
[----:B------:R-:W-:-:S03]  /*4100*/  IMAD.MOV R8, RZ, RZ, -R6 ;  /* 0x000000ffff087224 */ /* 0x000fc600078e0a06 */
[----:B------:R4:W-:Y:S01]  /*4110*/  STL [R1+0x18], R7 ;  /* 0x0000180701007387 */ /* 0x0009e20000100800 */
[----:B------:R-:W-:Y:S02]  /*4120*/  IABS R4, R16 ;  /* 0x0000001000047213 */ /* 0x000fe40000000000 */
[----:B0-----:R-:W-:-:S03]  /*4130*/  IABS R5, R17 ;  /* 0x0000001100057213 */ /* 0x001fc60000000000 */
[----:B------:R-:W-:-:S04]  /*4140*/  IMAD.HI.U32 R10, R3, R4, RZ ;  /* 0x00000004030a7227 */ /* 0x000fc800078e00ff */
[----:B------:R-:W-:-:S04]  /*4150*/  IMAD.MOV R10, RZ, RZ, -R10 ;  /* 0x000000ffff0a7224 */ /* 0x000fc800078e0a0a */
[----:B------:R-:W-:Y:S01]  /*4160*/  IMAD R10, R29, R10, R4 ;  /* 0x0000000a1d0a7224 */ /* 0x000fe200078e0204 */
[----:B--2---:R-:W-:Y:S02]  /*4170*/  IABS R9, R19 ;  /* 0x0000001300097213 */ /* 0x004fe40000000000 */
[----:B------:R-:W2:Y:S01]  /*4180*/  LDL R19, [R1+0x818] ;  /* 0x0008180001137983 */ /* 0x000ea20000100800 */
[----:B----4-:R-:W-:-:S03]  /*4190*/  IABS R7, R15 ;  /* 0x0000000f00077213 */ /* 0x010fc60000000000 */
[----:B------:R-:W4:Y:S02]  /*41a0*/  LDL R15, [R1+0x81c] ;  /* 0x00081c00010f7983 */ /* 0x000f240000100800 */
[----:B------:R-:W-:Y:S02]  /*41b0*/  IMAD.MOV.U32 R6, RZ, RZ, R7 ;  /* 0x000000ffff067224 */ /* 0x000fe400078e0007 */
[----:B------:R-:W-:Y:S02]  /*41c0*/  IMAD R7, R29, R8, R2 ;  /* 0x000000081d077224 */ /* 0x000fe400078e0202 */
[----:B------:R-:W-:Y:S02]  /*41d0*/  IMAD.MOV.U32 R2, RZ, RZ, R9 ;  /* 0x000000ffff027224 */ /* 0x000fe400078e0009 */
[----:B------:R-:W-:-:S04]  /*41e0*/  IMAD.HI.U32 R9, R3, R5, RZ ;  /* 0x0000000503097227 */ /* 0x000fc800078e00ff */
[----:B------:R-:W-:-:S04]  /*41f0*/  IMAD.HI.U32 R8, R3, R6, RZ ;  /* 0x0000000603087227 */ /* 0x000fc800078e00ff */
[----:B------:R-:W-:-:S04]  /*4200*/  IMAD.HI.U32 R11, R3, R2, RZ ;  /* 0x00000002030b7227 */ /* 0x000fc800078e00ff */
[----:B------:R-:W-:Y:S02]  /*4210*/  IMAD.MOV R9, RZ, RZ, -R9 ;  /* 0x000000ffff097224 */ /* 0x000fe400078e0a09 */
[----:B------:R-:W-:Y:S02]  /*4220*/  IMAD.MOV R8, RZ, RZ, -R8 ;  /* 0x000000ffff087224 */ /* 0x000fe400078e0a08 */
[----:B------:R-:W-:Y:S02]  /*4230*/  IMAD.MOV R11, RZ, RZ, -R11 ;  /* 0x000000ffff0b7224 */ /* 0x000fe400078e0a0b */
[C---:B------:R-:W-:Y:S02]  /*4240*/  IMAD R9, R29.reuse, R9, R5 ;  /* 0x000000091d097224 */ /* 0x040fe400078e0205 */
[C---:B------:R-:W-:Y:S01]  /*4250*/  IMAD R4, R29.reuse, R8, R6 ;  /* 0x000000081d047224 */ /* 0x040fe200078e0206 */
[----:B------:R0:W-:Y:S01]  /*4260*/  STL [R1+0x14], R7 ;  /* 0x0000140701007387 */ /* 0x0001e20000100800 */
[----:B------:R-:W-:-:S03]  /*4270*/  IMAD R6, R29, R11, R2 ;  /* 0x0000000b1d067224 */ /* 0x000fc600078e0202 */
[----:B------:R1:W-:Y:S01]  /*4280*/  STL [R1+0x10], R10 ;  /* 0x0000100a01007387 */ /* 0x0003e20000100800 */
[----:B------:R-:W-:-:S03]  /*4290*/  IABS R2, R12 ;  /* 0x0000000c00027213 */ /* 0x000fc60000000000 */
[----:B------:R-:W-:Y:S04]  /*42a0*/  STL [R1+0xc], R9 ;  /* 0x00000c0901007387 */ /* 0x000fe80000100800 */
[----:B------:R1:W-:Y:S04]  /*42b0*/  STL [R1+0x8], R4 ;  /* 0x0000080401007387 */ /* 0x0003e80000100800 */
[----:B------:R3:W-:Y:S04]  /*42c0*/  STL [R1+0x4], R6 ;  /* 0x0000040601007387 */ /* 0x0007e80000100800 */
[----:B------:R-:W2:Y:S01]  /*42d0*/  LDL R12, [R1+0x814] ;  /* 0x00081400010c7983 */ /* 0x000ea20000100800 */
[----:B0-----:R-:W-:-:S05]  /*42e0*/  IABS R7, R18 ;  /* 0x0000001200077213 */ /* 0x001fca0000000000 */
[----:B------:R-:W-:-:S04]  /*42f0*/  IMAD.HI.U32 R5, R3, R7, RZ ;  /* 0x0000000703057227 */ /* 0x000fc800078e00ff */
[----:B------:R-:W-:Y:S02]  /*4300*/  IMAD.MOV R8, RZ, RZ, -R5 ;  /* 0x000000ffff087224 */ /* 0x000fe400078e0a05 */
[----:B-1----:R-:W-:-:S04]  /*4310*/  IMAD.HI.U32 R10, R3, R2, RZ ;  /* 0x00000002030a7227 */ /* 0x002fc800078e00ff */
[----:B------:R-:W-:Y:S02]  /*4320*/  IMAD R7, R29, R8, R7 ;  /* 0x000000081d077224 */ /* 0x000fe400078e0207 */
[----:B------:R-:W-:-:S04]  /*4330*/  IMAD.MOV R10, RZ, RZ, -R10 ;  /* 0x000000ffff0a7224 */ /* 0x000fc800078e0a0a */
[----:B------:R-:W-:Y:S01]  /*4340*/  IMAD R2, R29, R10, R2 ;  /* 0x0000000a1d027224 */ /* 0x000fe200078e0202 */
[----:B------:R-:W-:Y:S02]  /*4350*/  IABS R4, R13 ;  /* 0x0000000d00047213 */ /* 0x000fe40000000000 */
[----:B------:R-:W2:Y:S01]  /*4360*/  LDL R13, [R1+0x808] ;  /* 0x00080800010d7983 */ /* 0x000ea20000100800 */
[----:B---3--:R-:W-:-:S03]  /*4370*/  IABS R6, R14 ;  /* 0x0000000e00067213 */ /* 0x008fc60000000000 */
[----:B------:R-:W3:Y:S02]  /*4380*/  LDL R14, [R1+0x80c] ;  /* 0x00080c00010e7983 */ /* 0x000ee40000100800 */
[----:B------:R-:W-:-:S04]  /*4390*/  IMAD.MOV.U32 R5, RZ, RZ, R6 ;  /* 0x000000ffff057224 */ /* 0x000fc800078e0006 */
[----:B------:R-:W-:-:S04]  /*43a0*/  IMAD.HI.U32 R8, R3, R5, RZ ;  /* 0x0000000503087227 */ /* 0x000fc800078e00ff */
[----:B------:R-:W-:-:S04]  /*43b0*/  IMAD.MOV R8, RZ, RZ, -R8 ;  /* 0x000000ffff087224 */ /* 0x000fc800078e0a08 */
[----:B------:R-:W-:Y:S01]  /*43c0*/  IMAD R5, R29, R8, R5 ;  /* 0x000000081d057224 */ /* 0x000fe200078e0205 */
[----:B----4-:R-:W-:Y:S02]  /*43d0*/  IABS R9, R15 ;  /* 0x0000000f00097213 */ /* 0x010fe40000000000 */
[----:B------:R-:W4:Y:S03]  /*43e0*/  LDL R15, [R1+0x810] ;  /* 0x00081000010f7983 */ /* 0x000f260000100800 */
[----:B------:R-:W-:Y:S02]  /*43f0*/  IMAD.MOV.U32 R6, RZ, RZ, R9 ;  /* 0x000000ffff067224 */ /* 0x000fe400078e0009 */
[C---:B------:R-:W-:Y:S01]  /*4400*/  IMAD.HI.U32 R9, R3.reuse, R4, RZ ;  /* 0x0000000403097227 */ /* 0x040fe200078e00ff */
[----:B------:R2:W-:Y:S03]  /*4410*/  STL [R1], R7 ;  /* 0x0000000701007387 */ /* 0x0005e60000100800 */
[----:B------:R-:W-:Y:S01]  /*4420*/  IMAD.HI.U32 R11, R3, R6, RZ ;  /* 0x00000006030b7227 */ /* 0x000fe200078e00ff */
[----:B------:R-:W4:Y:S03]  /*4430*/  LDL R16, [R1+0x804] ;  /* 0x0008040001107983 */ /* 0x000f260000100800 */
[----:B------:R-:W-:-:S02]  /*4440*/  IMAD.MOV R9, RZ, RZ, -R9 ;  /* 0x000000ffff097224 */ /* 0x000fc400078e0a09 */
[----:B------:R-:W-:Y:S01]  /*4450*/  IMAD.MOV R11, RZ, RZ, -R11 ;  /* 0x000000ffff0b7224 */ /* 0x000fe200078e0a0b */
[----:B--2---:R-:W-:Y:S01]  /*4460*/  IABS R7, R19 ;  /* 0x0000001300077213 */ /* 0x004fe20000000000 */
[C---:B------:R-:W-:Y:S02]  /*4470*/  IMAD R4, R29.reuse, R9, R4 ;  /* 0x000000091d047224 */ /* 0x040fe400078e0204 */
[----:B------:R-:W-:Y:S01]  /*4480*/  IMAD R6, R29, R11, R6 ;  /* 0x0000000b1d067224 */ /* 0x000fe200078e0206 */
[----:B------:R-:W-:Y:S01]  /*4490*/  STL [R1+0xbc0], R2 ;  /* 0x000bc00201007387 */ /* 0x000fe20000100800 */
[----:B------:R-:W-:-:S03]  /*44a0*/  IMAD.HI.U32 R10, R3, R7, RZ ;  /* 0x00000007030a7227 */ /* 0x000fc600078e00ff */
[----:B------:R-:W-:Y:S04]  /*44b0*/  STL [R1+0xbbc], R4 ;  /* 0x000bbc0401007387 */ /* 0x000fe80000100800 */
[----:B------:R-:W-:Y:S04]  /*44c0*/  STL [R1+0xbb8], R5 ;  /* 0x000bb80501007387 */ /* 0x000fe80000100800 */
[----:B------:R-:W-:Y:S04]  /*44d0*/  STL [R1+0xbb4], R6 ;  /* 0x000bb40601007387 */ /* 0x000fe80000100800 */
[----:B------:R-:W2:Y:S04]  /*44e0*/  LDL R17, [R1+0x7bc] ;  /* 0x0007bc0001117983 */ /* 0x000ea80000100800 */
[----:B------:R-:W2:Y:S04]  /*44f0*/  LDL R23, [R1+0x800] ;  /* 0x0008000001177983 */ /* 0x000ea80000100800 */
[----:B------:R-:W2:Y:S01]  /*4500*/  LDL R18, [R1+0x7b8] ;  /* 0x0007b80001127983 */ /* 0x000ea20000100800 */
[----:B------:R-:W-:Y:S01]  /*4510*/  IABS R8, R12 ;  /* 0x0000000c00087213 */ /* 0x000fe20000000000 */
[----:B------:R-:W-:-:S02]  /*4520*/  IMAD.MOV R12, RZ, RZ, -R10 ;  /* 0x000000ffff0c7224 */ /* 0x000fc400078e0a0a */
[----:B------:R-:W2:Y:S02]  /*4530*/  LDL R19, [R1+0x7b4] ;  /* 0x0007b40001137983 */ /* 0x000ea40000100800 */
[----:B------:R-:W-:-:S05]  /*4540*/  IMAD R7, R29, R12, R7 ;  /* 0x0000000c1d077224 */ /* 0x000fca00078e0207 */
[----:B------:R-:W-:Y:S04]  /*4550*/  STL [R1+0xbb0], R7 ;  /* 0x000bb00701007387 */ /* 0x000fe80000100800 */
[----:B------:R-:W2:Y:S01]  /*4560*/  LDL R21, [R1+0x7b0] ;  /* 0x0007b00001157983 */ /* 0x000ea20000100800 */
[----:B------:R-:W-:Y:S02]  /*4570*/  IABS R9, R13 ;  /* 0x0000000d00097213 */ /* 0x000fe40000000000 */
[----:B---3--:R-:W-:-:S03]  /*4580*/  IABS R11, R14 ;  /* 0x0000000e000b7213 */ /* 0x008fc60000000000 */
[----:B------:R-:W-:-:S04]  /*4590*/  IMAD.HI.U32 R14, R3, R9, RZ ;  /* 0x00000009030e7227 */ /* 0x000fc800078e00ff */
[----:B------:R-:W-:Y:S02]  /*45a0*/  IMAD.MOV.U32 R10, RZ, RZ, R11 ;  /* 0x000000ffff0a7224 */ /* 0x000fe400078e000b */
[----:B------:R-:W-:-:S04]  /*45b0*/  IMAD.MOV R14, RZ, RZ, -R14 ;  /* 0x000000ffff0e7224 */ /* 0x000fc800078e0a0e */
[----:B------:R-:W-:Y:S01]  /*45c0*/  IMAD R9, R29, R14, R9 ;  /* 0x0000000e1d097224 */ /* 0x000fe200078e0209 */
[----:B----4-:R-:W-:Y:S01]  /*45d0*/  IABS R13, R15 ;  /* 0x0000000f000d7213 */ /* 0x010fe20000000000 */
[----:B------:R-:W-:-:S04]  /*45e0*/  IMAD.HI.U32 R15, R3, R8, RZ ;  /* 0x00000008030f7227 */ /* 0x000fc800078e00ff */
[----:B------:R-:W-:Y:S02]  /*45f0*/  IMAD.MOV.U32 R11, RZ, RZ, R13 ;  /* 0x000000ffff0b7224 */ /* 0x000fe400078e000d */
[----:B------:R-:W-:Y:S01]  /*4600*/  IMAD.HI.U32 R13, R3, R10, RZ ;  /* 0x0000000a030d7227 */ /* 0x000fe200078e00ff */
[----:B------:R-:W-:-:S03]  /*4610*/  IABS R12, R16 ;  /* 0x00000010000c7213 */ /* 0x000fc60000000000 */
[----:B------:R-:W-:-:S04]  /*4620*/  IMAD.HI.U32 R16, R3, R11, RZ ;  /* 0x0000000b03107227 */ /* 0x000fc800078e00ff */
[----:B------:R-:W-:Y:S02]  /*4630*/  IMAD.MOV R15, RZ, RZ, -R15 ;  /* 0x000000ffff0f7224 */ /* 0x000fe400078e0a0f */
[----:B------:R-:W-:Y:S02]  /*4640*/  IMAD.MOV R13, RZ, RZ, -R13 ;  /* 0x000000ffff0d7224 */ /* 0x000fe400078e0a0d */
[----:B------:R-:W-:Y:S02]  /*4650*/  IMAD.MOV R16, RZ, RZ, -R16 ;  /* 0x000000ffff107224 */ /* 0x000fe400078e0a10 */
[C---:B------:R-:W-:Y:S02]  /*4660*/  IMAD R8, R29.reuse, R15, R8 ;  /* 0x0000000f1d087224 */ /* 0x040fe400078e0208 */
[C---:B------:R-:W-:Y:S02]  /*4670*/  IMAD R10, R29.reuse, R13, R10 ;  /* 0x0000000d1d0a7224 */ /* 0x040fe400078e020a */
[----:B------:R-:W-:Y:S01]  /*4680*/  IMAD R11, R29, R16, R11 ;  /* 0x000000101d0b7224 */ /* 0x000fe200078e020b */
[----:B------:R0:W-:Y:S01]  /*4690*/  STL [R1+0xbac], R8 ;  /* 0x000bac0801007387 */ /* 0x0001e20000100800 */
[----:B------:R-:W-:-:S03]  /*46a0*/  IMAD.HI.U32 R15, R3, R12, RZ ;  /* 0x0000000c030f7227 */ /* 0x000fc600078e00ff */
[----:B------:R-:W-:Y:S04]  /*46b0*/  STL [R1+0xbc4], R9 ;  /* 0x000bc40901007387 */ /* 0x000fe80000100800 */
[----:B------:R-:W-:Y:S01]  /*46c0*/  STL [R1+0xbc8], R10 ;  /* 0x000bc80a01007387 */ /* 0x000fe20000100800 */
[----:B--2---:R-:W-:Y:S01]  /*46d0*/  IABS R14, R17 ;  /* 0x00000011000e7213 */ /* 0x004fe20000000000 */
[----:B------:R-:W-:Y:S02]  /*46e0*/  IMAD.MOV R17, RZ, RZ, -R15 ;  /* 0x000000ffff117224 */ /* 0x000fe400078e0a0f */
[----:B------:R-:W-:Y:S01]  /*46f0*/  STL [R1+0xbcc], R11 ;  /* 0x000bcc0b01007387 */ /* 0x000fe20000100800 */
[----:B------:R-:W-:-:S03]  /*4700*/  IABS R13, R23 ;  /* 0x00000017000d7213 */ /* 0x000fc60000000000 */
[----:B------:R-:W2:Y:S01]  /*4710*/  LDL R22, [R1+0x7a4] ;  /* 0x0007a40001167983 */ /* 0x000ea20000100800 */
[----:B------:R-:W-:-:S03]  /*4720*/  IABS R16, R18 ;  /* 0x0000001200107213 */ /* 0x000fc60000000000 */
[----:B------:R-:W3:Y:S01]  /*4730*/  LDL R23, [R1+0x7a0] ;  /* 0x0007a00001177983 */ /* 0x000ee20000100800 */
[----:B------:R-:W-:Y:S01]  /*4740*/  IMAD R12, R29, R17, R12 ;  /* 0x000000111d0c7224 */ /* 0x000fe200078e020c */
[----:B------:R-:W-:Y:S02]  /*4750*/  IABS R18, R19 ;  /* 0x0000001300127213 */ /* 0x000fe40000000000 */
[----:B------:R-:W4:Y:S01]  /*4760*/  LDL R25, [R1+0x7ac] ;  /* 0x0007ac0001197983 */ /* 0x000f220000100800 */
[----:B------:R-:W-:-:S03]  /*4770*/  IMAD.MOV.U32 R15, RZ, RZ, R16 ;  /* 0x000000ffff0f7224 */ /* 0x000fc600078e0010 */
[----:B------:R-:W4:Y:S01]  /*4780*/  LDL R27, [R1+0x7a8] ;  /* 0x0007a800011b7983 */ /* 0x000f220000100800 */
[----:B------:R-:W-:Y:S02]  /*4790*/  IMAD.MOV.U32 R16, RZ, RZ, R18 ;  /* 0x000000ffff107224 */ /* 0x000fe400078e0012 */
[C---:B------:R-:W-:Y:S01]  /*47a0*/  IMAD.HI.U32 R20, R3.reuse, R13, RZ ;  /* 0x0000000d03147227 */ /* 0x040fe200078e00ff */
[----:B------:R-:W-:Y:S03]  /*47b0*/  STL [R1+0xbd0], R12 ;  /* 0x000bd00c01007387 */ /* 0x000fe60000100800 */
[C---:B------:R-:W-:Y:S01]  /*47c0*/  IMAD.HI.U32 R19, R3.reuse, R14, RZ ;  /* 0x0000000e03137227 */ /* 0x040fe200078e00ff */
[----:B------:R-:W4:Y:S01]  /*47d0*/  LDL R26, [R1+0x79c] ;  /* 0x00079c00011a7983 */ /* 0x000f220000100800 */
[----:B------:R-:W-:Y:S02]  /*47e0*/  IABS R17, R21 ;  /* 0x0000001500117213 */ /* 0x000fe40000000000 */
[C---:B------:R-:W-:Y:S01]  /*47f0*/  IMAD.HI.U32 R18, R3.reuse, R15, RZ ;  /* 0x0000000f03127227 */ /* 0x040fe200078e00ff */
[----:B0-----:R-:W4:Y:S03]  /*4800*/  LDL.LU R8, [R1+0x210] ;  /* 0x0002100001087983 */ /* 0x001f260000300800 */
        /* <DEDUP_REMOVED lines=9> */
[----:B------:R-:W-:Y:S04]  /*48a0*/  STL [R1+0xbd4], R13 ;  /* 0x000bd40d01007387 */ /* 0x000fe80000100800 */
[----:B------:R-:W-:Y:S04]  /*48b0*/  STL [R1+0xbd8], R14 ;  /* 0x000bd80e01007387 */ /* 0x000fe80000100800 */
[----:B------:R-:W-:Y:S04]  /*48c0*/  STL [R1+0xbdc], R15 ;  /* 0x000bdc0f01007387 */ /* 0x000fe80000100800 */
[----:B------:R-:W-:Y:S04]  /*48d0*/  STL [R1+0xbe0], R16 ;  /* 0x000be01001007387 */ /* 0x000fe80000100800 */
[----:B------:R-:W4:Y:S04]  /*48e0*/  LDL R4, [R1+0x798] ;  /* 0x0007980001047983 */ /* 0x000f280000100800 */
[----:B------:R-:W4:Y:S01]  /*48f0*/  LDL R2, [R1+0x794] ;  /* 0x0007940001027983 */ /* 0x000f220000100800 */
[----:B------:R-:W-:Y:S01]  /*4900*/  IMAD.HI.U32 R20, R3, R17, RZ ;  /* 0x0000001103147227 */ /* 0x000fe200078e00ff */
[----:B--2---:R-:W-:-:S03]  /*4910*/  IABS R21, R22 ;  /* 0x0000001600157213 */ /* 0x004fc60000000000 */
[----:B------:R-:W-:Y:S01]  /*4920*/  IMAD.MOV R22, RZ, RZ, -R20 ;  /* 0x000000ffff167224 */ /* 0x000fe200078e0a14 */
[----:B---3--:R-:W-:Y:S01]  /*4930*/  IABS R23, R23 ;  /* 0x0000001700177213 */ /* 0x008fe20000000000 */
[----:B------:R-:W-:Y:S01]  /*4940*/  IMAD.MOV.U32 R20, RZ, RZ, R21 ;  /* 0x000000ffff147224 */ /* 0x000fe200078e0015 */
[----:B----4-:R-:W-:-:S03]  /*4950*/  IABS R18, R25 ;  /* 0x0000001900127213 */ /* 0x010fc60000000000 */
[----:B------:R-:W-:Y:S01]  /*4960*/  IMAD.MOV.U32 R21, RZ, RZ, R23 ;  /* 0x000000ffff157224 */ /* 0x000fe200078e0017 */
[----:B------:R-:W-:Y:S01]  /*4970*/  IABS R19, R27 ;  /* 0x0000001b00137213 */ /* 0x000fe20000000000 */
[----:B------:R-:W-:Y:S01]  /*4980*/  IMAD.HI.U32 R25, R3, R18, RZ ;  /* 0x0000001203197227 */ /* 0x000fe200078e00ff */
[----:B------:R-:W2:Y:S03]  /*4990*/  LDL R27, [R1+0x790] ;  /* 0x00079000011b7983 */ /* 0x000ea60000100800 */
[----:B------:R-:W-:Y:S02]  /*49a0*/  IMAD R17, R29, R22, R17 ;  /* 0x000000161d117224 */ /* 0x000fe400078e0211 */
[----:B------:R-:W-:Y:S01]  /*49b0*/  IMAD.HI.U32 R24, R3, R19, RZ ;  /* 0x0000001303187227 */ /* 0x000fe200078e00ff */
[----:B------:R-:W-:-:S03]  /*49c0*/  IABS R22, R26 ;  /* 0x0000001a00167213 */ /* 0x000fc60000000000 */
        /* <DEDUP_REMOVED lines=10> */
[----:B------:R-:W-:Y:S02]  /*4a70*/  IMAD R21, R29, R26, R21 ;  /* 0x0000001a1d157224 */ /* 0x000fe400078e0215 */
[----:B------:R-:W-:Y:S01]  /*4a80*/  IMAD.HI.U32 R25, R3, R22, RZ ;  /* 0x0000001603197227 */ /* 0x000fe200078e00ff */
[----:B------:R-:W-:Y:S04]  /*4a90*/  STL [R1+0xbe8], R18 ;  /* 0x000be81201007387 */ /* 0x000fe80000100800 */
[----:B------:R-:W-:Y:S01]  /*4aa0*/  STL [R1+0xbec], R19 ;  /* 0x000bec1301007387 */ /* 0x000fe20000100800 */
[----:B------:R-:W-:-:S03]  /*4ab0*/  IMAD.MOV R25, RZ, RZ, -R25 ;  /* 0x000000ffff197224 */ /* 0x000fc600078e0a19 */
[----:B------:R-:W-:Y:S04]  /*4ac0*/  STL [R1+0xbf0], R20 ;  /* 0x000bf01401007387 */ /* 0x000fe80000100800 */
[----:B------:R0:W-:Y:S01]  /*4ad0*/  STL [R1+0xbf4], R21 ;  /* 0x000bf41501007387 */ /* 0x0001e20000100800 */
[----:B------:R-:W-:-:S03]  /*4ae0*/  IABS R23, R4 ;  /* 0x0000000400177213 */ /* 0x000fc60000000000 */
[----:B------:R-:W3:Y:S04]  /*4af0*/  LDL.LU R6, [R1+0x78] ;  /* 0x0000780001067983 */ /* 0x000ee80000300800 */
[----:B------:R-:W4:Y:S01]  /*4b00*/  LDL.LU R5, [R1+0x74] ;  /* 0x0000740001057983 */ /* 0x000f220000300800 */
[----:B------:R-:W-:-:S03]  /*4b10*/  IMAD R22, R29, R25, R22 ;  /* 0x000000191d167224 */ /* 0x000fc600078e0216 */
[----:B------:R-:W4:Y:S04]  /*4b20*/  LDL.LU R4, [R1+0x70] ;  /* 0x0000700001047983 */ /* 0x000f280000300800 */
[----:B------:R-:W4:Y:S04]  /*4b30*/  LDL R7, [R1+0x788] ;  /* 0x0007880001077983 */ /* 0x000f280000100800 */
[----:B0-----:R-:W4:Y:S01]  /*4b40*/  LDL.LU R21, [R1+0x68] ;  /* 0x0000680001157983 */ /* 0x001f220000300800 */
[----:B------:R-:W-:-:S03]  /*4b50*/  IABS R24, R2 ;  /* 0x0000000200187213 */ /* 0x000fc60000000000 */
[----:B------:R-:W4:Y:S04]  /*4b60*/  LDL.LU R17, [R1+0x64] ;  /* 0x0000640001117983 */ /* 0x000f280000300800 */
[----:B------:R-:W4:Y:S04]  /*4b70*/  LDL.LU R16, [R1+0x60] ;  /* 0x0000600001107983 */ /* 0x000f280000300800 */
[----:B------:R-:W4:Y:S04]  /*4b80*/  LDL.LU R15, [R1+0x5c] ;  /* 0x00005c00010f7983 */ /* 0x000f280000300800 */
[----:B------:R-:W4:Y:S04]  /*4b90*/  LDL.LU R14, [R1+0x58] ;  /* 0x00005800010e7983 */ /* 0x000f280000300800 */
[----:B------:R-:W4:Y:S04]  /*4ba0*/  LDL.LU R2, [R1+0x54] ;  /* 0x0000540001027983 */ /* 0x000f280000300800 */
[----:B------:R0:W-:Y:S04]  /*4bb0*/  STL [R1+0xbf8], R22 ;  /* 0x000bf81601007387 */ /* 0x0001e80000100800 */
[----:B0-----:R-:W4:Y:S01]  /*4bc0*/  LDL.LU R22, [R1+0x6c] ;  /* 0x00006c0001167983 */ /* 0x001f220000300800 */
[----:B------:R-:W-:-:S04]  /*4bd0*/  IABS R9, c[0x0][0x178] ;  /* 0x00005e0000097a13 */ /* 0x000fc80000000000 */
[----:B------:R-:W-:Y:S02]  /*4be0*/  ISETP.GT.U32.AND P0, PT, R9, R8, PT ;  /* 0x000000080900720c */ /* 0x000fe40003f04070 */
[----:B------:R-:W-:-:S11]  /*4bf0*/  ISETP.GT.U32.AND P2, PT, R29, R0, PT ;  /* 0x000000001d00720c */ /* 0x000fd60003f44070 */
[----:B------:R-:W-:-:S05]  /*4c00*/  @!P0 IMAD.IADD R8, R8, 0x1, -R9 ;  /* 0x0000000108088824 */ /* 0x000fca00078e0a09 */
[----:B------:R-:W-:Y:S01]  /*4c10*/  ISETP.GT.U32.AND P3, PT, R9, R8, PT ;  /* 0x000000080900720c */ /* 0x000fe20003f64070 */
[----:B------:R-:W-:Y:S01]  /*4c20*/  @!P2 IMAD.IADD R0, R0, 0x1, -R29 ;  /* 0x000000010000a824 */ /* 0x000fe200078e0a1d */
[----:B------:R-:W-:-:S11]  /*4c30*/  IABS R28, R28 ;  /* 0x0000001c001c7213 */ /* 0x000fd60000000000 */
[----:B------:R-:W-:-:S05]  /*4c40*/  @!P3 IMAD.IADD R8, R8, 0x1, -R9 ;  /* 0x000000010808b824 */ /* 0x000fca00078e0a09 */
[----:B------:R0:W-:Y:S04]  /*4c50*/  STL [R1+0x210], R8 ;  /* 0x0002100801007387 */ /* 0x0001e80000100800 */
[----:B------:R-:W4:Y:S01]  /*4c60*/  LDL.LU R13, [R1+0x50] ;  /* 0x00005000010d7983 */ /* 0x000f220000300800 */
[----:B--2---:R-:W-:Y:S01]  /*4c70*/  IABS R26, R27 ;  /* 0x0000001b001a7213 */ /* 0x004fe20000000000 */
[----:B------:R-:W-:-:S04]  /*4c80*/  IMAD.HI.U32 R27, R3, R23, RZ ;  /* 0x00000017031b7227 */ /* 0x000fc800078e00ff */
[----:B------:R-:W-:Y:S02]  /*4c90*/  IMAD.MOV.U32 R25, RZ, RZ, R26 ;  /* 0x000000ffff197224 */ /* 0x000fe400078e001a */
[----:B------:R-:W-:Y:S02]  /*4ca0*/  IMAD.MOV.U32 R26, RZ, RZ, R28 ;  /* 0x000000ffff1a7224 */ /* 0x000fe400078e001c */
[----:B------:R-:W-:-:S04]  /*4cb0*/  IMAD.HI.U32 R28, R3, R24, RZ ;  /* 0x00000018031c7227 */ /* 0x000fc800078e00ff */
[----:B------:R-:W-:-:S04]  /*4cc0*/  IMAD.HI.U32 R12, R3, R25, RZ ;  /* 0x00000019030c7227 */ /* 0x000fc800078e00ff */
[----:B------:R-:W-:Y:S02]  /*4cd0*/  IMAD.MOV R27, RZ, RZ, -R27 ;  /* 0x000000ffff1b7224 */ /* 0x000fe400078e0a1b */
[----:B------:R-:W-:-:S04]  /*4ce0*/  IMAD.HI.U32 R11, R3, R26, RZ ;  /* 0x0000001a030b7227 */ /* 0x000fc800078e00ff */
[----:B------:R-:W-:Y:S02]  /*4cf0*/  IMAD.MOV R10, RZ, RZ, -R28 ;  /* 0x000000ffff0a7224 */ /* 0x000fe400078e0a1c */
[C---:B------:R-:W-:Y:S02]  /*4d00*/  IMAD R23, R29.reuse, R27, R23 ;  /* 0x0000001b1d177224 */ /* 0x040fe400078e0217 */
[----:B------:R-:W-:Y:S02]  /*4d10*/  IMAD.MOV R27, RZ, RZ, -R12 ;  /* 0x000000ffff1b7224 */ /* 0x000fe400078e0a0c */
[----:B------:R-:W2:Y:S01]  /*4d20*/  LDL.LU R12, [R1+0x4c] ;  /* 0x00004c00010c7983 */ /* 0x000ea20000300800 */
[C---:B---3--:R-:W-:Y:S02]  /*4d30*/  ISETP.GT.U32.AND P0, PT, R29.reuse, R6, PT ;  /* 0x000000061d00720c */ /* 0x048fe40003f04070 */
[C---:B----4-:R-:W-:Y:S02]  /*4d40*/  ISETP.GT.U32.AND P6, PT, R29.reuse, R5, PT ;  /* 0x000000051d00720c */ /* 0x050fe40003fc4070 */
[----:B------:R-:W-:-:S02]  /*4d50*/  ISETP.GT.U32.AND P1, PT, R29, R4, PT ;  /* 0x000000041d00720c */ /* 0x000fc40003f24070 */
[----:B------:R-:W-:-:S07]  /*4d60*/  ISETP.GT.U32.AND P4, PT, R29, R21, PT ;  /* 0x000000151d00720c */ /* 0x000fce0003f84070 */
[----:B------:R-:W-:Y:S01]  /*4d70*/  @!P0 IMAD.IADD R6, R6, 0x1, -R29 ;  /* 0x0000000106068824 */ /* 0x000fe200078e0a1d */
[C---:B------:R-:W-:Y:S02]  /*4d80*/  ISETP.GT.U32.AND P2, PT, R29.reuse, R17, PT ;  /* 0x000000111d00720c */ /* 0x040fe40003f44070 */
[----:B------:R-:W-:-:S03]  /*4d90*/  ISETP.GT.U32.AND P3, PT, R29, R16, PT ;  /* 0x000000101d00720c */ /* 0x000fc60003f64070 */
[--C-:B------:R-:W-:Y:S01]  /*4da0*/  @!P4 IMAD.IADD R21, R21, 0x1, -R29.reuse ;  /* 0x000000011515c824 */ /* 0x100fe200078e0a1d */
[C---:B------:R-:W-:Y:S02]  /*4db0*/  ISETP.GT.U32.AND P4, PT, R29.reuse, R6, PT ;  /* 0x000000061d00720c */ /* 0x040fe40003f84070 */
[----:B------:R-:W-:Y:S01]  /*4dc0*/  ISETP.GT.U32.AND P5, PT, R29, R22, PT ;  /* 0x000000161d00720c */ /* 0x000fe20003fa4070 */
[----:B------:R-:W-:-:S12]  /*4dd0*/  @!P6 IMAD.IADD R5, R5, 0x1, -R29 ;  /* 0x000000010505e824 */ /* 0x000fd800078e0a1d */
[--C-:B------:R-:W-:Y:S01]  /*4de0*/  @!P5 IMAD.IADD R22, R22, 0x1, -R29.reuse ;  /* 0x000000011616d824 */ /* 0x100fe200078e0a1d */
[C---:B------:R-:W-:Y:S01]  /*4df0*/  ISETP.GT.U32.AND P5, PT, R29.reuse, R0, PT ;  /* 0x000000001d00720c */ /* 0x040fe20003fa4070 */
[----:B------:R-:W-:Y:S02]  /*4e00*/  @!P1 IMAD.IADD R4, R4, 0x1, -R29 ;  /* 0x0000000104049824 */ /* 0x000fe400078e0a1d */
[----:B------:R-:W-:Y:S02]  /*4e10*/  IMAD.MOV R28, RZ, RZ, -R11 ;  /* 0x000000ffff1c7224 */ /* 0x000fe400078e0a0b */
[----:B------:R-:W-:Y:S01]  /*4e20*/  IMAD R24, R29, R10, R24 ;  /* 0x0000000a1d187224 */ /* 0x000fe200078e0218 */
[----:B------:R-:W3:Y:S01]  /*4e30*/  LDL.LU R11, [R1+0x48] ;  /* 0x00004800010b7983 */ /* 0x000ee20000300800 */
[--C-:B------:R-:W-:Y:S01]  /*4e40*/  @!P2 IMAD.IADD R17, R17, 0x1, -R29.reuse ;  /* 0x000000011111a824 */ /* 0x100fe200078e0a1d */
[C---:B------:R-:W-:Y:S01]  /*4e50*/  ISETP.GT.U32.AND P2, PT, R29.reuse, R5, PT ;  /* 0x000000051d00720c */ /* 0x040fe20003f44070 */
[--C-:B------:R-:W-:Y:S01]  /*4e60*/  @!P3 IMAD.IADD R16, R16, 0x1, -R29.reuse ;  /* 0x000000011010b824 */ /* 0x100fe200078e0a1d */
[----:B------:R-:W4:Y:S03]  /*4e70*/  LDL.LU R10, [R1+0x44] ;  /* 0x00004400010a7983 */ /* 0x000f260000300800 */
[--C-:B------:R-:W-:Y:S01]  /*4e80*/  @!P5 IMAD.IADD R0, R0, 0x1, -R29.reuse ;  /* 0x000000010000d824 */ /* 0x100fe200078e0a1d */
[----:B------:R-:W4:Y:S01]  /*4e90*/  LDL.LU R9, [R1+0x40] ;  /* 0x0000400001097983 */ /* 0x000f220000300800 */
[----:B------:R-:W-:Y:S01]  /*4ea0*/  ISETP.GT.U32.AND P3, PT, R29, R4, PT ;  /* 0x000000041d00720c */ /* 0x000fe20003f64070 */
[----:B------:R-:W-:-:S02]  /*4eb0*/  @!P4 IMAD.IADD R6, R6, 0x1, -R29 ;  /* 0x000000010606c824 */ /* 0x000fc400078e0a1d */
[----:B0-----:R-:W4:Y:S04]  /*4ec0*/  LDL.LU R8, [R1+0x17c] ;  /* 0x00017c0001087983 */ /* 0x001f280000300800 */
[----:B------:R-:W-:Y:S04]  /*4ed0*/  STL [R1+0xba8], R0 ;  /* 0x000ba80001007387 */ /* 0x000fe80000100800 */
[----:B------:R-:W4:Y:S04]  /*4ee0*/  LDL.LU R20, [R1+0x158] ;  /* 0x0001580001147983 */ /* 0x000f280000300800 */
[----:B------:R-:W4:Y:S04]  /*4ef0*/  LDL.LU R19, [R1+0x15c] ;  /* 0x00015c0001137983 */ /* 0x000f280000300800 */
[----:B------:R-:W-:Y:S01]  /*4f00*/  STL [R1+0x78], R6 ;  /* 0x0000780601007387 */ /* 0x000fe20000100800 */
[----:B------:R-:W-:-:S03]  /*4f10*/  @!P2 IMAD.IADD R5, R5, 0x1, -R29 ;  /* 0x000000010505a824 */ /* 0x000fc600078e0a1d */
[----:B------:R-:W4:Y:S01]  /*4f20*/  LDL.LU R18, [R1+0x160] ;  /* 0x0001600001127983 */ /* 0x000f220000300800 */
[----:B------:R-:W-:Y:S02]  /*4f30*/  @!P3 IMAD.IADD R4, R4, 0x1, -R29 ;  /* 0x000000010404b824 */ /* 0x000fe400078e0a1d */
[C---:B------:R-:W-:Y:S01]  /*4f40*/  IMAD R25, R29.reuse, R27, R25 ;  /* 0x0000001b1d197224 */ /* 0x040fe200078e0219 */
[----:B------:R-:W-:Y:S02]  /*4f50*/  IABS R27, R7 ;  /* 0x00000007001b7213 */ /* 0x000fe40000000000 */
[----:B------:R-:W4:Y:S04]  /*4f60*/  LDL.LU R7, [R1+0x174] ;  /* 0x0001740001077983 */ /* 0x000f280000300800 */
[----:B------:R-:W-:Y:S04]  /*4f70*/  STL [R1+0x74], R5 ;  /* 0x0000740501007387 */ /* 0x000fe80000100800 */
[----:B------:R0:W-:Y:S04]  /*4f80*/  STL [R1+0x70], R4 ;  /* 0x0000700401007387 */ /* 0x0001e80000100800 */
[----:B0-----:R-:W4:Y:S04]  /*4f90*/  LDL.LU R4, [R1+0x164] ;  /* 0x0001640001047983 */ /* 0x001f280000300800 */
[----:B------:R-:W4:Y:S04]  /*4fa0*/  LDL.LU R6, [R1+0x13c] ;  /* 0x00013c0001067983 */ /* 0x000f280000300800 */
[----:B------:R-:W4:Y:S01]  /*4fb0*/  LDL.LU R5, [R1+0x144] ;  /* 0x0001440001057983 */ /* 0x000f220000300800 */
[----:B------:R-:W-:-:S02]  /*4fc0*/  ISETP.GT.U32.AND P0, PT, R29, R15, PT ;  /* 0x0000000f1d00720c */ /* 0x000fc40003f04070 */
[C---:B------:R-:W-:Y:S02]  /*4fd0*/  ISETP.GT.U32.AND P1, PT, R29.reuse, R2, PT ;  /* 0x000000021d00720c */ /* 0x040fe40003f24070 */
[----:B------:R-:W-:-:S09]  /*4fe0*/  ISETP.GT.U32.AND P6, PT, R29, R14, PT ;  /* 0x0000000e1d00720c */ /* 0x000fd20003fc4070 */
[--C-:B------:R-:W-:Y:S01]  /*4ff0*/  @!P0 IMAD.IADD R15, R15, 0x1, -R29.reuse ;  /* 0x000000010f0f8824 */ /* 0x100fe200078e0a1d */
[C---:B------:R-:W-:Y:S01]  /*5000*/  ISETP.GT.U32.AND P0, PT, R29.reuse, R22, PT ;  /* 0x000000161d00720c */ /* 0x040fe20003f04070 */
[--C-:B------:R-:W-:Y:S01]  /*5010*/  @!P1 IMAD.IADD R2, R2, 0x1, -R29.reuse ;  /* 0x0000000102029824 */ /* 0x100fe200078e0a1d */
[C---:B------:R-:W-:Y:S01]  /*5020*/  ISETP.GT.U32.AND P1, PT, R29.reuse, R21, PT ;  /* 0x000000151d00720c */ /* 0x040fe20003f24070 */
[----:B------:R-:W-:Y:S01]  /*5030*/  @!P6 IMAD.IADD R14, R14, 0x1, -R29 ;  /* 0x000000010e0ee824 */ /* 0x000fe200078e0a1d */
[C---:B------:R-:W-:Y:S02]  /*5040*/  ISETP.GT.U32.AND P5, PT, R29.reuse, R17, PT ;  /* 0x000000111d00720c */ /* 0x040fe40003fa4070 */
[C---:B------:R-:W-:Y:S02]  /*5050*/  ISETP.GT.U32.AND P6, PT, R29.reuse, R2, PT ;  /* 0x000000021d00720c */ /* 0x040fe40003fc4070 */
[----:B------:R-:W-:-:S05]  /*5060*/  ISETP.GT.U32.AND P4, PT, R29, R16, PT ;  /* 0x000000101d00720c */ /* 0x000fca0003f84070 */
[--C-:B------:R-:W-:Y:S01]  /*5070*/  @!P0 IMAD.IADD R22, R22, 0x1, -R29.reuse ;  /* 0x0000000116168824 */ /* 0x100fe200078e0a1d */
[----:B------:R-:W-:Y:S01]  /*5080*/  ISETP.GT.U32.AND P0, PT, R29, R13, PT ;  /* 0x0000000d1d00720c */ /* 0x000fe20003f04070 */
[--C-:B------:R-:W-:Y:S01]  /*5090*/  @!P1 IMAD.IADD R21, R21, 0x1, -R29.reuse ;  /* 0x0000000115159824 */ /* 0x100fe200078e0a1d */
[C---:B------:R-:W-:Y:S02]  /*50a0*/  ISETP.GT.U32.AND P2, PT, R29.reuse, R15, PT ;  /* 0x0000000f1d00720c */ /* 0x040fe40003f44070 */
[----:B------:R-:W-:Y:S01]  /*50b0*/  ISETP.GT.U32.AND P3, PT, R29, R14, PT ;  /* 0x0000000e1d00720c */ /* 0x000fe20003f64070 */
[--C-:B------:R-:W-:Y:S02]  /*50c0*/  @!P6 IMAD.IADD R2, R2, 0x1, -R29.reuse ;  /* 0x000000010202e824 */ /* 0x100fe400078e0a1d */
[--C-:B------:R-:W-:Y:S02]  /*50d0*/  @!P5 IMAD.IADD R17, R17, 0x1, -R29.reuse ;  /* 0x000000011111d824 */ /* 0x100fe400078e0a1d */
[----:B------:R-:W-:-:S04]  /*50e0*/  @!P4 IMAD.IADD R16, R16, 0x1, -R29 ;  /* 0x000000011010c824 */ /* 0x000fc800078e0a1d */
[--C-:B------:R-:W-:Y:S02]  /*50f0*/  @!P0 IMAD.IADD R13, R13, 0x1, -R29.reuse ;  /* 0x000000010d0d8824 */ /* 0x100fe400078e0a1d */
[--C-:B------:R-:W-:Y:S02]  /*5100*/  @!P2 IMAD.IADD R15, R15, 0x1, -R29.reuse ;  /* 0x000000010f0fa824 */ /* 0x100fe400078e0a1d */
[----:B------:R-:W-:Y:S01]  /*5110*/  @!P3 IMAD.IADD R14, R14, 0x1, -R29 ;  /* 0x000000010e0eb824 */ /* 0x000fe200078e0a1d */
[----:B------:R-:W-:Y:S04]  /*5120*/  STL [R1+0x6c], R22 ;  /* 0x00006c1601007387 */ /* 0x000fe80000100800 */
[----:B------:R-:W-:Y:S04]  /*5130*/  STL [R1+0x68], R21 ;  /* 0x0000681501007387 */ /* 0x000fe80000100800 */
[----:B------:R-:W-:Y:S04]  /*5140*/  STL [R1+0x64], R17 ;  /* 0x0000641101007387 */ /* 0x000fe80000100800 */
[----:B------:R-:W-:Y:S04]  /*5150*/  STL [R1+0x60], R16 ;  /* 0x0000601001007387 */ /* 0x000fe80000100800 */
[----:B------:R-:W-:Y:S04]  /*5160*/  STL [R1+0x5c], R15 ;  /* 0x00005c0f01007387 */ /* 0x000fe80000100800 */
[----:B------:R0:W-:Y:S04]  /*5170*/  STL [R1+0x54], R2 ;  /* 0x0000540201007387 */ /* 0x0001e80000100800 */
[----:B------:R1:W-:Y:S04]  /*5180*/  STL [R1+0x58], R14 ;  /* 0x0000580e01007387 */ /* 0x0003e80000100800 */
[----:B0-----:R-:W4:Y:S04]  /*5190*/  LDL.LU R2, [R1+0x148] ;  /* 0x0001480001027983 */ /* 0x001f280000300800 */
[----:B------:R-:W4:Y:S04]  /*51a0*/  LDL.LU R17, [R1+0x154] ;  /* 0x0001540001117983 */ /* 0x000f280000300800 */
[----:B------:R-:W4:Y:S04]  /*51b0*/  LDL.LU R16, [R1+0x14c] ;  /* 0x00014c0001107983 */ /* 0x000f280000300800 */
[----:B------:R-:W4:Y:S04]  /*51c0*/  LDL.LU R15, [R1+0x11c] ;  /* 0x00011c00010f7983 */ /* 0x000f280000300800 */
[----:B-1----:R-:W4:Y:S01]  /*51d0*/  LDL.LU R14, [R1+0x120] ;  /* 0x00012000010e7983 */ /* 0x002f220000300800 */
[----:B--2---:R-:W-:-:S13]  /*51e0*/  ISETP.GT.U32.AND P1, PT, R29, R12, PT ;  /* 0x0000000c1d00720c */ /* 0x004fda0003f24070 */
[----:B------:R-:W-:Y:S01]  /*51f0*/  @!P1 IMAD.IADD R12, R12, 0x1, -R29 ;  /* 0x000000010c0c9824 */ /* 0x000fe200078e0a1d */
[C---:B---3--:R-:W-:Y:S02]  /*5200*/  ISETP.GT.U32.AND P5, PT, R29.reuse, R11, PT ;  /* 0x0000000b1d00720c */ /* 0x048fe40003fa4070 */
[C---:B----4-:R-:W-:Y:S02]  /*5210*/  ISETP.GT.U32.AND P4, PT, R29.reuse, R10, PT ;  /* 0x0000000a1d00720c */ /* 0x050fe40003f84070 */
[C---:B------:R-:W-:Y:S02]  /*5220*/  ISETP.GT.U32.AND P2, PT, R29.reuse, R9, PT ;  /* 0x000000091d00720c */ /* 0x040fe40003f44070 */
[C---:B------:R-:W-:Y:S02]  /*5230*/  ISETP.GT.U32.AND P6, PT, R29.reuse, R20, PT ;  /* 0x000000141d00720c */ /* 0x040fe40003fc4070 */
[C---:B------:R-:W-:Y:S02]  /*5240*/  ISETP.GT.U32.AND P0, PT, R29.reuse, R19, PT ;  /* 0x000000131d00720c */ /* 0x040fe40003f04070 */
[----:B------:R-:W-:-:S09]  /*5250*/  ISETP.GT.U32.AND P1, PT, R29, R18, PT ;  /* 0x000000121d00720c */ /* 0x000fd20003f24070 */
[--C-:B------:R-:W-:Y:S01]  /*5260*/  @!P6 IMAD.IADD R20, R20, 0x1, -R29.reuse ;  /* 0x000000011414e824 */ /* 0x100fe200078e0a1d */
[----:B------:R-:W-:Y:S01]  /*5270*/  ISETP.GT.U32.AND P3, PT, R29, R8, PT ;  /* 0x000000081d00720c */ /* 0x000fe20003f64070 */
[--C-:B------:R-:W-:Y:S01]  /*5280*/  @!P5 IMAD.IADD R11, R11, 0x1, -R29.reuse ;  /* 0x000000010b0bd824 */ /* 0x100fe200078e0a1d */
[C---:B------:R-:W-:Y:S01]  /*5290*/  ISETP.GT.U32.AND P6, PT, R29.reuse, R13, PT ;  /* 0x0000000d1d00720c */ /* 0x040fe20003fc4070 */
[--C-:B------:R-:W-:Y:S01]  /*52a0*/  @!P4 IMAD.IADD R10, R10, 0x1, -R29.reuse ;  /* 0x000000010a0ac824 */ /* 0x100fe200078e0a1d */
[----:B------:R-:W-:Y:S01]  /*52b0*/  ISETP.GT.U32.AND P5, PT, R29, R7, PT ;  /* 0x000000071d00720c */ /* 0x000fe20003fa4070 */
[--C-:B------:R-:W-:Y:S01]  /*52c0*/  @!P0 IMAD.IADD R19, R19, 0x1, -R29.reuse ;  /* 0x0000000113138824 */ /* 0x100fe200078e0a1d */
[C---:B------:R-:W-:Y:S01]  /*52d0*/  ISETP.GT.U32.AND P0, PT, R29.reuse, R12, PT ;  /* 0x0000000c1d00720c */ /* 0x040fe20003f04070 */
[--C-:B------:R-:W-:Y:S01]  /*52e0*/  @!P1 IMAD.IADD R18, R18, 0x1, -R29.reuse ;  /* 0x0000000112129824 */ /* 0x100fe200078e0a1d */
[----:B------:R-:W-:Y:S01]  /*52f0*/  ISETP.GT.U32.AND P1, PT, R29, R11, PT ;  /* 0x0000000b1d00720c */ /* 0x000fe20003f24070 */
[----:B------:R-:W-:Y:S01]  /*5300*/  @!P2 IMAD.IADD R9, R9, 0x1, -R29 ;  /* 0x000000010909a824 */ /* 0x000fe200078e0a1d */
[----:B------:R-:W-:-:S03]  /*5310*/  ISETP.GT.U32.AND P4, PT, R29, R4, PT ;  /* 0x000000041d00720c */ /* 0x000fc60003f84070 */
[--C-:B------:R-:W-:Y:S01]  /*5320*/  @!P3 IMAD.IADD R8, R8, 0x1, -R29.reuse ;  /* 0x000000010808b824 */ /* 0x100fe200078e0a1d */
[----:B------:R-:W-:Y:S01]  /*5330*/  ISETP.GT.U32.AND P2, PT, R29, R6, PT ;  /* 0x000000061d00720c */ /* 0x000fe20003f44070 */
[--C-:B------:R-:W-:Y:S01]  /*5340*/  @!P6 IMAD.IADD R13, R13, 0x1, -R29.reuse ;  /* 0x000000010d0de824 */ /* 0x100fe200078e0a1d */
[----:B------:R-:W-:Y:S01]  /*5350*/  ISETP.GT.U32.AND P3, PT, R29, R5, PT ;  /* 0x000000051d00720c */ /* 0x000fe20003f64070 */
[--C-:B------:R-:W-:Y:S01]  /*5360*/  @!P5 IMAD.IADD R7, R7, 0x1, -R29.reuse ;  /* 0x000000010707d824 */ /* 0x100fe200078e0a1d */
[----:B------:R-:W-:Y:S01]  /*5370*/  ISETP.GT.U32.AND P5, PT, R29, R10, PT ;  /* 0x0000000a1d00720c */ /* 0x000fe20003fa4070 */
[----:B------:R-:W-:-:S04]  /*5380*/  @!P0 IMAD.IADD R12, R12, 0x1, -R29 ;  /* 0x000000010c0c8824 */ /* 0x000fc800078e0a1d */
[--C-:B------:R-:W-:Y:S01]  /*5390*/  @!P4 IMAD.IADD R4, R4, 0x1, -R29.reuse ;  /* 0x000000010404c824 */ /* 0x100fe200078e0a1d */
[----:B------:R-:W-:Y:S01]  /*53a0*/  ISETP.GT.U32.AND P4, PT, R29, R9, PT ;  /* 0x000000091d00720c */ /* 0x000fe20003f84070 */
[----:B------:R0:W-:Y:S01]  /*53b0*/  STL [R1+0x50], R13 ;  /* 0x0000500d01007387 */ /* 0x0001e20000100800 */
[--C-:B------:R-:W-:Y:S02]  /*53c0*/  @!P1 IMAD.IADD R11, R11, 0x1, -R29.reuse ;  /* 0x000000010b0b9824 */ /* 0x100fe400078e0a1d */
[--C-:B------:R-:W-:Y:S01]  /*53d0*/  @!P2 IMAD.IADD R6, R6, 0x1, -R29.reuse ;  /* 0x000000010606a824 */ /* 0x100fe200078e0a1d */
[----:B------:R-:W-:Y:S01]  /*53e0*/  ISETP.GT.U32.AND P2, PT, R29, R8, PT ;  /* 0x000000081d00720c */ /* 0x000fe20003f44070 */
[----:B0-----:R-:W2:Y:S04]  /*53f0*/  LDL.LU R13, [R1+0x124] ;  /* 0x00012400010d7983 */ /* 0x001ea80000300800 */
[----:B------:R-:W3:Y:S04]  /*5400*/  LDL.LU R22, [R1+0x134] ;  /* 0x0001340001167983 */ /* 0x000ee80000300800 */
[----:B------:R0:W-:Y:S04]  /*5410*/  STL [R1+0x4c], R12 ;  /* 0x00004c0c01007387 */ /* 0x0001e80000100800 */
[----:B------:R-:W4:Y:S01]  /*5420*/  LDL.LU R21, [R1+0x128] ;  /* 0x0001280001157983 */ /* 0x000f220000300800 */
[----:B------:R-:W-:-:S03]  /*5430*/  @!P3 IMAD.IADD R5, R5, 0x1, -R29 ;  /* 0x000000010505b824 */ /* 0x000fc600078e0a1d */
[----:B------:R1:W-:Y:S01]  /*5440*/  STL [R1+0x48], R11 ;  /* 0x0000480b01007387 */ /* 0x0003e20000100800 */
[----:B------:R-:W-:-:S03]  /*5450*/  ISETP.GT.U32.AND P3, PT, R29, R20, PT ;  /* 0x000000141d00720c */ /* 0x000fc60003f64070 */
[----:B0-----:R-:W2:Y:S01]  /*5460*/  LDL.LU R12, [R1+0x104] ;  /* 0x00010400010c7983 */ /* 0x001ea20000300800 */
[----:B------:R-:W-:Y:S01]  /*5470*/  ISETP.GT.U32.AND P0, PT, R29, R19, PT ;  /* 0x000000131d00720c */ /* 0x000fe20003f04070 */
[--C-:B------:R-:W-:Y:S01]  /*5480*/  @!P4 IMAD.IADD R9, R9, 0x1, -R29.reuse ;  /* 0x000000010909c824 */ /* 0x100fe200078e0a1d */
[C---:B------:R-:W-:Y:S01]  /*5490*/  ISETP.GT.U32.AND P1, PT, R29.reuse, R18, PT ;  /* 0x000000121d00720c */ /* 0x040fe20003f24070 */
[----:B-1----:R-:W2:Y:S01]  /*54a0*/  LDL.LU R11, [R1+0x108] ;  /* 0x00010800010b7983 */ /* 0x002ea20000300800 */
[--C-:B------:R-:W-:Y:S01]  /*54b0*/  @!P5 IMAD.IADD R10, R10, 0x1, -R29.reuse ;  /* 0x000000010a0ad824 */ /* 0x100fe200078e0a1d */
[C---:B------:R-:W-:Y:S02]  /*54c0*/  ISETP.GT.U32.AND P4, PT, R29.reuse, R4, PT ;  /* 0x000000041d00720c */ /* 0x040fe40003f84070 */
[----:B------:R-:W-:Y:S01]  /*54d0*/  ISETP.GT.U32.AND P5, PT, R29, R7, PT ;  /* 0x000000071d00720c */ /* 0x000fe20003fa4070 */
[--C-:B------:R-:W-:Y:S01]  /*54e0*/  @!P2 IMAD.IADD R8, R8, 0x1, -R29.reuse ;  /* 0x000000010808a824 */ /* 0x100fe200078e0a1d */
[----:B------:R0:W-:Y:S01]  /*54f0*/  STL [R1+0x44], R10 ;  /* 0x0000440a01007387 */ /* 0x0001e20000100800 */
[----:B------:R-:W-:-:S03]  /*5500*/  @!P3 IMAD.IADD R20, R20, 0x1, -R29 ;  /* 0x000000011414b824 */ /* 0x000fc600078e0a1d */
[--C-:B------:R-:W-:Y:S02]  /*5510*/  @!P0 IMAD.IADD R19, R19, 0x1, -R29.reuse ;  /* 0x0000000113138824 */ /* 0x100fe400078e0a1d */
[--C-:B------:R-:W-:Y:S01]  /*5520*/  @!P1 IMAD.IADD R18, R18, 0x1, -R29.reuse ;  /* 0x0000000112129824 */ /* 0x100fe200078e0a1d */
[----:B0-----:R-:W2:Y:S02]  /*5530*/  LDL.LU R10, [R1+0x10c] ;  /* 0x00010c00010a7983 */ /* 0x001ea40000300800 */
[--C-:B------:R-:W-:Y:S02]  /*5540*/  @!P4 IMAD.IADD R4, R4, 0x1, -R29.reuse ;  /* 0x000000010404c824 */ /* 0x100fe400078e0a1d */
[----:B------:R0:W-:Y:S01]  /*5550*/  STL [R1+0x40], R9 ;  /* 0x0000400901007387 */ /* 0x0001e20000100800 */
[----:B------:R-:W-:-:S03]  /*5560*/  @!P5 IMAD.IADD R7, R7, 0x1, -R29 ;  /* 0x000000010707d824 */ /* 0x000fc600078e0a1d */
[----:B0-----:R-:W2:Y:S04]  /*5570*/  LDL.LU R9, [R1+0x114] ;  /* 0x0001140001097983 */ /* 0x001ea80000300800 */
[----:B------:R0:W-:Y:S04]  /*5580*/  STL [R1+0x17c], R8 ;  /* 0x00017c0801007387 */ /* 0x0001e80000100800 */
[----:B0-----:R-:W2:Y:S04]  /*5590*/  LDL.LU R8, [R1+0x110] ;  /* 0x0001100001087983 */ /* 0x001ea80000300800 */
[----:B------:R-:W-:Y:S04]  /*55a0*/  STL [R1+0x158], R20 ;  /* 0x0001581401007387 */ /* 0x000fe80000100800 */
[----:B------:R-:W-:Y:S04]  /*55b0*/  STL [R1+0x15c], R19 ;  /* 0x00015c1301007387 */ /* 0x000fe80000100800 */
[----:B------:R-:W-:Y:S04]  /*55c0*/  STL [R1+0x160], R18 ;  /* 0x0001601201007387 */ /* 0x000fe80000100800 */
[----:B------:R0:W-:Y:S04]  /*55d0*/  STL [R1+0x164], R4 ;  /* 0x0001640401007387 */ /* 0x0001e80000100800 */
[----:B------:R-:W-:Y:S04]  /*55e0*/  STL [R1+0x174], R7 ;  /* 0x0001740701007387 */ /* 0x000fe80000100800 */
[----:B0-----:R-:W2:Y:S01]  /*55f0*/  LDL R4, [R1+0x784] ;  /* 0x0007840001047983 */ /* 0x001ea20000100800 */
[----:B------:R-:W-:-:S02]  /*5600*/  ISETP.GT.U32.AND P6, PT, R29, R5, PT ;  /* 0x000000051d00720c */ /* 0x000fc40003fc4070 */
[C---:B------:R-:W-:Y:S02]  /*5610*/  ISETP.GT.U32.AND P3, PT, R29.reuse, R2, PT ;  /* 0x000000021d00720c */ /* 0x040fe40003f64070 */
[C---:B------:R-:W-:Y:S02]  /*5620*/  ISETP.GT.U32.AND P0, PT, R29.reuse, R17, PT ;  /* 0x000000111d00720c */ /* 0x040fe40003f04070 */
[C---:B------:R-:W-:Y:S02]  /*5630*/  ISETP.GT.U32.AND P1, PT, R29.reuse, R16, PT ;  /* 0x000000101d00720c */ /* 0x040fe40003f24070 */
[----:B------:R-:W-:-:S05]  /*5640*/  ISETP.GT.U32.AND P5, PT, R29, R15, PT ;  /* 0x0000000f1d00720c */ /* 0x000fca0003fa4070 */
[--C-:B------:R-:W-:Y:S02]  /*5650*/  @!P6 IMAD.IADD R5, R5, 0x1, -R29.reuse ;  /* 0x000000010505e824 */ /* 0x100fe400078e0a1d */
[--C-:B------:R-:W-:Y:S02]  /*5660*/  @!P3 IMAD.IADD R2, R2, 0x1, -R29.reuse ;  /* 0x000000010202b824 */ /* 0x100fe400078e0a1d */
[--C-:B------:R-:W-:Y:S01]  /*5670*/  @!P0 IMAD.IADD R17, R17, 0x1, -R29.reuse ;  /* 0x0000000111118824 */ /* 0x100fe200078e0a1d */
[----:B------:R-:W-:Y:S01]  /*5680*/  ISETP.GT.U32.AND P2, PT, R29, R6, PT ;  /* 0x000000061d00720c */ /* 0x000fe20003f44070 */
[--C-:B------:R-:W-:Y:S02]  /*5690*/  @!P1 IMAD.IADD R16, R16, 0x1, -R29.reuse ;  /* 0x0000000110109824 */ /* 0x100fe400078e0a1d */
[----:B------:R-:W-:Y:S02]  /*56a0*/  @!P5 IMAD.IADD R15, R15, 0x1, -R29 ;  /* 0x000000010f0fd824 */ /* 0x000fe400078e0a1d */
[----:B------:R-:W-:-:S02]  /*56b0*/  IMAD R26, R29, R28, R26 ;  /* 0x0000001c1d1a7224 */ /* 0x000fc400078e021a */
[----:B------:R-:W-:-:S06]  /*56c0*/  IMAD.HI.U32 R28, R3, R27, RZ ;  /* 0x0000001b031c7227 */ /* 0x000fcc00078e00ff */
[----:B------:R-:W-:Y:S02]  /*56d0*/  @!P2 IMAD.IADD R6, R6, 0x1, -R29 ;  /* 0x000000010606a824 */ /* 0x000fe400078e0a1d */
[----:B------:R-:W-:-:S03]  /*56e0*/  IMAD.MOV R28, RZ, RZ, -R28 ;  /* 0x000000ffff1c7224 */ /* 0x000fc600078e0a1c */
[----:B------:R0:W-:Y:S01]  /*56f0*/  STL [R1+0x13c], R6 ;  /* 0x00013c0601007387 */ /* 0x0001e20000100800 */
[----:B------:R-:W-:-:S03]  /*5700*/  IMAD R27, R29, R28, R27 ;  /* 0x0000001c1d1b7224 */ /* 0x000fc600078e021b */
[----:B0-----:R-:W2:Y:S04]  /*5710*/  LDL.LU R6, [R1+0xe0] ;  /* 0x0000e00001067983 */ /* 0x001ea80000300800 */
[----:B------:R-:W2:Y:S04]  /*5720*/  LDL.LU R20, [R1+0xe4] ;  /* 0x0000e40001147983 */ /* 0x000ea80000300800 */
[----:B------:R0:W-:Y:S04]  /*5730*/  STL [R1+0x144], R5 ;  /* 0x0001440501007387 */ /* 0x0001e80000100800 */
[----:B------:R-:W2:Y:S04]  /*5740*/  LDL.LU R7, [R1+0xe8] ;  /* 0x0000e80001077983 */ /* 0x000ea80000300800 */
[----:B0-----:R-:W2:Y:S01]  /*5750*/  LDL.LU R5, [R1+0x100] ;  /* 0x0001000001057983 */ /* 0x001ea20000300800 */
[----:B---3--:R-:W-:-:S02]  /*5760*/  ISETP.GT.U32.AND P6, PT, R29, R22, PT ;  /* 0x000000161d00720c */ /* 0x008fc40003fc4070 */
[C---:B----4-:R-:W-:Y:S02]  /*5770*/  ISETP.GT.U32.AND P3, PT, R29.reuse, R21, PT ;  /* 0x000000151d00720c */ /* 0x050fe40003f64070 */
[C---:B--2---:R-:W-:Y:S02]  /*5780*/  ISETP.GT.U32.AND P0, PT, R29.reuse, R12, PT ;  /* 0x0000000c1d00720c */ /* 0x044fe40003f04070 */
[----:B------:R-:W-:-:S07]  /*5790*/  ISETP.GT.U32.AND P1, PT, R29, R11, PT ;  /* 0x0000000b1d00720c */ /* 0x000fce0003f24070 */
[--C-:B------:R-:W-:Y:S01]  /*57a0*/  @!P6 IMAD.IADD R22, R22, 0x1, -R29.reuse ;  /* 0x000000011616e824 */ /* 0x100fe200078e0a1d */
[----:B------:R-:W-:Y:S01]  /*57b0*/  ISETP.GT.U32.AND P6, PT, R29, R2, PT ;  /* 0x000000021d00720c */ /* 0x000fe20003fc4070 */
[--C-:B------:R-:W-:Y:S01]  /*57c0*/  @!P3 IMAD.IADD R21, R21, 0x1, -R29.reuse ;  /* 0x000000011515b824 */ /* 0x100fe200078e0a1d */
[C---:B------:R-:W-:Y:S01]  /*57d0*/  ISETP.GT.U32.AND P3, PT, R29.reuse, R17, PT ;  /* 0x000000111d00720c */ /* 0x040fe20003f64070 */
[--C-:B------:R-:W-:Y:S01]  /*57e0*/  @!P0 IMAD.IADD R12, R12, 0x1, -R29.reuse ;  /* 0x000000010c0c8824 */ /* 0x100fe200078e0a1d */
[----:B------:R-:W-:Y:S01]  /*57f0*/  ISETP.GT.U32.AND P0, PT, R29, R16, PT ;  /* 0x000000101d00720c */ /* 0x000fe20003f04070 */
[----:B------:R-:W-:Y:S01]  /*5800*/  @!P1 IMAD.IADD R11, R11, 0x1, -R29 ;  /* 0x000000010b0b9824 */ /* 0x000fe200078e0a1d */
[----:B------:R-:W-:-:S07]  /*5810*/  ISETP.GT.U32.AND P1, PT, R29, R15, PT ;  /* 0x0000000f1d00720c */ /* 0x000fce0003f24070 */
[--C-:B------:R-:W-:Y:S02]  /*5820*/  @!P6 IMAD.IADD R2, R2, 0x1, -R29.reuse ;  /* 0x000000010202e824 */ /* 0x100fe400078e0a1d */
[--C-:B------:R-:W-:Y:S02]  /*5830*/  @!P3 IMAD.IADD R17, R17, 0x1, -R29.reuse ;  /* 0x000000011111b824 */ /* 0x100fe400078e0a1d */
[--C-:B------:R-:W-:Y:S02]  /*5840*/  @!P0 IMAD.IADD R16, R16, 0x1, -R29.reuse ;  /* 0x0000000110108824 */ /* 0x100fe400078e0a1d */
[----:B------:R-:W-:Y:S01]  /*5850*/  @!P1 IMAD.IADD R15, R15, 0x1, -R29 ;  /* 0x000000010f0f9824 */ /* 0x000fe200078e0a1d */
[----:B------:R-:W-:Y:S02]  /*5860*/  IABS R28, R4 ;  /* 0x00000004001c7213 */ /* 0x000fe40000000000 */
[----:B------:R-:W2:Y:S04]  /*5870*/  LDL.LU R4, [R1+0xec] ;  /* 0x0000ec0001047983 */ /* 0x000ea80000300800 */
[----:B------:R0:W-:Y:S04]  /*5880*/  STL [R1+0x148], R2 ;  /* 0x0001480201007387 */ /* 0x0001e80000100800 */
[----:B0-----:R-:W3:Y:S04]  /*5890*/  LDL.LU R2, [R1+0x3c] ;  /* 0x00003c0001027983 */ /* 0x001ee80000300800 */
[----:B------:R0:W-:Y:S04]  /*58a0*/  STL [R1+0x154], R17 ;  /* 0x0001541101007387 */ /* 0x0001e80000100800 */
[----:B------:R-:W4:Y:S04]  /*58b0*/  LDL.LU R19, [R1+0xd0] ;  /* 0x0000d00001137983 */ /* 0x000f280000300800 */
[----:B------:R1:W-:Y:S04]  /*58c0*/  STL [R1+0x14c], R16 ;  /* 0x00014c1001007387 */ /* 0x0003e80000100800 */
[----:B------:R-:W2:Y:S04]  /*58d0*/  LDL.LU R18, [R1+0xd4] ;  /* 0x0000d40001127983 */ /* 0x000ea80000300800 */
[----:B------:R1:W-:Y:S04]  /*58e0*/  STL [R1+0x11c], R15 ;  /* 0x00011c0f01007387 */ /* 0x0003e80000100800 */
[----:B0-----:R-:W3:Y:S01]  /*58f0*/  LDL.LU R17, [R1+0xdc] ;  /* 0x0000dc0001117983 */ /* 0x001ee20000300800 */
[----:B------:R-:W-:-:S02]  /*5900*/  ISETP.GT.U32.AND P2, PT, R29, R13, PT ;  /* 0x0000000d1d00720c */ /* 0x000fc40003f44070 */
[C---:B------:R-:W-:Y:S01]  /*5910*/  ISETP.GT.U32.AND P4, PT, R29.reuse, R14, PT ;  /* 0x0000000e1d00720c */ /* 0x040fe20003f84070 */
[----:B-1----:R-:W3:Y:S01]  /*5920*/  LDL.LU R16, [R1+0xd8] ;  /* 0x0000d80001107983 */ /* 0x002ee20000300800 */
[----:B------:R-:W-:-:S09]  /*5930*/  ISETP.GT.U32.AND P5, PT, R29, R10, PT ;  /* 0x0000000a1d00720c */ /* 0x000fd20003fa4070 */
[--C-:B------:R-:W-:Y:S01]  /*5940*/  @!P2 IMAD.IADD R13, R13, 0x1, -R29.reuse ;  /* 0x000000010d0da824 */ /* 0x100fe200078e0a1d */
[C---:B------:R-:W-:Y:S01]  /*5950*/  ISETP.GT.U32.AND P2, PT, R29.reuse, R8, PT ;  /* 0x000000081d00720c */ /* 0x040fe20003f44070 */
[--C-:B------:R-:W-:Y:S01]  /*5960*/  @!P4 IMAD.IADD R14, R14, 0x1, -R29.reuse ;  /* 0x000000010e0ec824 */ /* 0x100fe200078e0a1d */
[----:B------:R-:W-:Y:S01]  /*5970*/  ISETP.GT.U32.AND P4, PT, R29, R9, PT ;  /* 0x000000091d00720c */ /* 0x000fe20003f84070 */
[----:B------:R-:W-:-:S03]  /*5980*/  @!P5 IMAD.IADD R10, R10, 0x1, -R29 ;  /* 0x000000010a0ad824 */ /* 0x000fc600078e0a1d */
[C---:B------:R-:W-:Y:S02]  /*5990*/  ISETP.GT.U32.AND P5, PT, R29.reuse, R14, PT ;  /* 0x0000000e1d00720c */ /* 0x040fe40003fa4070 */
[----:B------:R-:W-:-:S05]  /*59a0*/  ISETP.GT.U32.AND P3, PT, R29, R21, PT ;  /* 0x000000151d00720c */ /* 0x000fca0003f64070 */
[--C-:B------:R-:W-:Y:S01]  /*59b0*/  @!P2 IMAD.IADD R8, R8, 0x1, -R29.reuse ;  /* 0x000000010808a824 */ /* 0x100fe200078e0a1d */
[----:B------:R-:W-:Y:S01]  /*59c0*/  ISETP.GT.U32.AND P2, PT, R29, R22, PT ;  /* 0x000000161d00720c */ /* 0x000fe20003f44070 */
[--C-:B------:R-:W-:Y:S01]  /*59d0*/  @!P4 IMAD.IADD R9, R9, 0x1, -R29.reuse ;  /* 0x000000010909c824 */ /* 0x100fe200078e0a1d */
[C---:B------:R-:W-:Y:S02]  /*59e0*/  ISETP.GT.U32.AND P4, PT, R29.reuse, R13, PT ;  /* 0x0000000d1d00720c */ /* 0x040fe40003f84070 */
[C---:B------:R-:W-:Y:S01]  /*59f0*/  ISETP.GT.U32.AND P6, PT, R29.reuse, R8, PT ;  /* 0x000000081d00720c */ /* 0x040fe20003fc4070 */
[--C-:B------:R-:W-:Y:S01]  /*5a00*/  @!P5 IMAD.IADD R14, R14, 0x1, -R29.reuse ;  /* 0x000000010e0ed824 */ /* 0x100fe200078e0a1d */
[----:B------:R-:W-:Y:S01]  /*5a10*/  ISETP.GT.U32.AND P0, PT, R29, R12, PT ;  /* 0x0000000c1d00720c */ /* 0x000fe20003f04070 */
[--C-:B------:R-:W-:Y:S01]  /*5a20*/  @!P3 IMAD.IADD R21, R21, 0x1, -R29.reuse ;  /* 0x000000011515b824 */ /* 0x100fe200078e0a1d */
[C---:B------:R-:W-:Y:S02]  /*5a30*/  ISETP.GT.U32.AND P3, PT, R29.reuse, R20, PT ;  /* 0x000000141d00720c */ /* 0x040fe40003f64070 */
[----:B------:R0:W-:Y:S03]  /*5a40*/  STL [R1+0x120], R14 ;  /* 0x0001200e01007387 */ /* 0x0001e60000100800 */
[--C-:B------:R-:W-:Y:S01]  /*5a50*/  @!P2 IMAD.IADD R22, R22, 0x1, -R29.reuse ;  /* 0x000000011616a824 */ /* 0x100fe200078e0a1d */
[----:B------:R-:W-:Y:S01]  /*5a60*/  ISETP.GT.U32.AND P2, PT, R29, R6, PT ;  /* 0x000000061d00720c */ /* 0x000fe20003f44070 */
[--C-:B------:R-:W-:Y:S01]  /*5a70*/  @!P4 IMAD.IADD R13, R13, 0x1, -R29.reuse ;  /* 0x000000010d0dc824 */ /* 0x100fe200078e0a1d */
[----:B------:R-:W3:Y:S04]  /*5a80*/  LDL.LU R15, [R1+0xbc] ;  /* 0x0000bc00010f7983 */ /* 0x000ee80000300800 */
[----:B0-----:R-:W3:Y:S04]  /*5a90*/  LDL.LU R14, [R1+0xc0] ;  /* 0x0000c000010e7983 */ /* 0x001ee80000300800 */
[----:B------:R0:W-:Y:S01]  /*5aa0*/  STL [R1+0x124], R13 ;  /* 0x0001240d01007387 */ /* 0x0001e20000100800 */
[----:B------:R-:W-:-:S02]  /*5ab0*/  @!P6 IMAD.IADD R8, R8, 0x1, -R29 ;  /* 0x000000010808e824 */ /* 0x000fc400078e0a1d */
[--C-:B------:R-:W-:Y:S01]  /*5ac0*/  @!P0 IMAD.IADD R12, R12, 0x1, -R29.reuse ;  /* 0x000000010c0c8824 */ /* 0x100fe200078e0a1d */
[C---:B------:R-:W-:Y:S01]  /*5ad0*/  ISETP.GT.U32.AND P0, PT, R29.reuse, R7, PT ;  /* 0x000000071d00720c */ /* 0x040fe20003f04070 */
[----:B0-----:R-:W3:Y:S01]  /*5ae0*/  LDL.LU R13, [R1+0xc4] ;  /* 0x0000c400010d7983 */ /* 0x001ee20000300800 */
[--C-:B------:R-:W-:Y:S01]  /*5af0*/  @!P2 IMAD.IADD R6, R6, 0x1, -R29.reuse ;  /* 0x000000010606a824 */ /* 0x100fe200078e0a1d */
[C---:B------:R-:W-:Y:S01]  /*5b00*/  ISETP.GT.U32.AND P1, PT, R29.reuse, R11, PT ;  /* 0x0000000b1d00720c */ /* 0x040fe20003f24070 */
[----:B------:R-:W-:Y:S01]  /*5b10*/  @!P3 IMAD.IADD R20, R20, 0x1, -R29 ;  /* 0x000000011414b824 */ /* 0x000fe200078e0a1d */
[C---:B------:R-:W-:Y:S02]  /*5b20*/  ISETP.GT.U32.AND P5, PT, R29.reuse, R10, PT ;  /* 0x0000000a1d00720c */ /* 0x040fe40003fa4070 */
[----:B------:R-:W-:-:S06]  /*5b30*/  ISETP.GT.U32.AND P4, PT, R29, R9, PT ;  /* 0x000000091d00720c */ /* 0x000fcc0003f84070 */
[--C-:B------:R-:W-:Y:S01]  /*5b40*/  @!P0 IMAD.IADD R7, R7, 0x1, -R29.reuse ;  /* 0x0000000107078824 */ /* 0x100fe200078e0a1d */
[----:B------:R-:W-:Y:S04]  /*5b50*/  STL [R1+0x134], R22 ;  /* 0x0001341601007387 */ /* 0x000fe80000100800 */
[----:B------:R-:W-:Y:S01]  /*5b60*/  STL [R1+0x128], R21 ;  /* 0x0001281501007387 */ /* 0x000fe20000100800 */
[--C-:B------:R-:W-:Y:S02]  /*5b70*/  @!P1 IMAD.IADD R11, R11, 0x1, -R29.reuse ;  /* 0x000000010b0b9824 */ /* 0x100fe400078e0a1d */
[--C-:B------:R-:W-:Y:S01]  /*5b80*/  @!P5 IMAD.IADD R10, R10, 0x1, -R29.reuse ;  /* 0x000000010a0ad824 */ /* 0x100fe200078e0a1d */
[----:B------:R0:W-:Y:S01]  /*5b90*/  STL [R1+0x104], R12 ;  /* 0x0001040c01007387 */ /* 0x0001e20000100800 */
[----:B------:R-:W-:-:S03]  /*5ba0*/  @!P4 IMAD.IADD R9, R9, 0x1, -R29 ;  /* 0x000000010909c824 */ /* 0x000fc600078e0a1d */
[----:B------:R1:W-:Y:S04]  /*5bb0*/  STL [R1+0x108], R11 ;  /* 0x0001080b01007387 */ /* 0x0003e80000100800 */
[----:B------:R1:W-:Y:S04]  /*5bc0*/  STL [R1+0x10c], R10 ;  /* 0x00010c0a01007387 */ /* 0x0003e80000100800 */
[----:B0-----:R-:W3:Y:S04]  /*5bd0*/  LDL.LU R12, [R1+0xcc] ;  /* 0x0000cc00010c7983 */ /* 0x001ee80000300800 */
[----:B------:R0:W-:Y:S04]  /*5be0*/  STL [R1+0x114], R9 ;  /* 0x0001140901007387 */ /* 0x0001e80000100800 */
[----:B-1----:R-:W3:Y:S04]  /*5bf0*/  LDL.LU R11, [R1+0xc8] ;  /* 0x0000c800010b7983 */ /* 0x002ee80000300800 */
[----:B------:R-:W3:Y:S04]  /*5c00*/  LDL.LU R10, [R1+0xa8] ;  /* 0x0000a800010a7983 */ /* 0x000ee80000300800 */
[----:B------:R-:W-:Y:S04]  /*5c10*/  STL [R1+0x110], R8 ;  /* 0x0001100801007387 */ /* 0x000fe80000100800 */
[----:B0-----:R-:W3:Y:S01]  /*5c20*/  LDL.LU R9, [R1+0xac] ;  /* 0x0000ac0001097983 */ /* 0x001ee20000300800 */
[----:B----4-:R-:W-:-:S02]  /*5c30*/  ISETP.GT.U32.AND P6, PT, R29, R19, PT ;  /* 0x000000131d00720c */ /* 0x010fc40003fc4070 */
[C---:B--2---:R-:W-:Y:S02]  /*5c40*/  ISETP.GT.U32.AND P2, PT, R29.reuse, R18, PT ;  /* 0x000000121d00720c */ /* 0x044fe40003f44070 */
[----:B---3--:R-:W-:-:S09]  /*5c50*/  ISETP.GT.U32.AND P3, PT, R29, R17, PT ;  /* 0x000000111d00720c */ /* 0x008fd20003f64070 */
[--C-:B------:R-:W-:Y:S01]  /*5c60*/  @!P6 IMAD.IADD R19, R19, 0x1, -R29.reuse ;  /* 0x000000011313e824 */ /* 0x100fe200078e0a1d */
[C---:B------:R-:W-:Y:S01]  /*5c70*/  ISETP.GT.U32.AND P6, PT, R29.reuse, R6, PT ;  /* 0x000000061d00720c */ /* 0x040fe20003fc4070 */
[--C-:B------:R-:W-:Y:S01]  /*5c80*/  @!P2 IMAD.IADD R18, R18, 0x1, -R29.reuse ;  /* 0x000000011212a824 */ /* 0x100fe200078e0a1d */
[----:B------:R-:W-:Y:S01]  /*5c90*/  ISETP.GT.U32.AND P2, PT, R29, R20, PT ;  /* 0x000000141d00720c */ /* 0x000fe20003f44070 */
[----:B------:R-:W-:Y:S01]  /*5ca0*/  @!P3 IMAD.IADD R17, R17, 0x1, -R29 ;  /* 0x000000011111b824 */ /* 0x000fe200078e0a1d */
[----:B------:R-:W-:-:S09]  /*5cb0*/  ISETP.GT.U32.AND P3, PT, R29, R7, PT ;  /* 0x000000071d00720c */ /* 0x000fd20003f64070 */
[--C-:B------:R-:W-:Y:S02]  /*5cc0*/  @!P6 IMAD.IADD R6, R6, 0x1, -R29.reuse ;  /* 0x000000010606e824 */ /* 0x100fe400078e0a1d */
[----:B------:R-:W-:-:S03]  /*5cd0*/  @!P2 IMAD.IADD R20, R20, 0x1, -R29 ;  /* 0x000000011414a824 */ /* 0x000fc600078e0a1d */
[----:B------:R0:W-:Y:S01]  /*5ce0*/  STL [R1+0xe0], R6 ;  /* 0x0000e00601007387 */ /* 0x0001e20000100800 */
[----:B------:R-:W-:-:S03]  /*5cf0*/  @!P3 IMAD.IADD R7, R7, 0x1, -R29 ;  /* 0x000000010707b824 */ /* 0x000fc600078e0a1d */
[----:B0-----:R-:W2:Y:S04]  /*5d00*/  LDL.LU R6, [R1+0xb0] ;  /* 0x0000b00001067983 */ /* 0x001ea80000300800 */
[----:B------:R-:W3:Y:S04]  /*5d10*/  LDL.LU R8, [R1+0xb8] ;  /* 0x0000b80001087983 */ /* 0x000ee80000300800 */
[----:B------:R-:W4:Y:S04]  /*5d20*/  LDL.LU R22, [R1+0xb4] ;  /* 0x0000b40001167983 */ /* 0x000f280000300800 */
[----:B------:R0:W-:Y:S04]  /*5d30*/  STL [R1+0xe4], R20 ;  /* 0x0000e41401007387 */ /* 0x0001e80000100800 */
[----:B------:R1:W-:Y:S04]  /*5d40*/  STL [R1+0xe8], R7 ;  /* 0x0000e80701007387 */ /* 0x0003e80000100800 */
[----:B------:R-:W2:Y:S04]  /*5d50*/  LDL.LU R21, [R1+0x98] ;  /* 0x0000980001157983 */ /* 0x000ea80000300800 */
[----:B0-----:R-:W3:Y:S01]  /*5d60*/  LDL.LU R20, [R1+0x9c] ;  /* 0x00009c0001147983 */ /* 0x001ee20000300800 */
[----:B------:R-:W-:-:S02]  /*5d70*/  ISETP.GT.U32.AND P1, PT, R29, R5, PT ;  /* 0x000000051d00720c */ /* 0x000fc40003f24070 */
[C---:B------:R-:W-:Y:S02]  /*5d80*/  ISETP.GT.U32.AND P4, PT, R29.reuse, R2, PT ;  /* 0x000000021d00720c */ /* 0x040fe40003f84070 */
[C---:B------:R-:W-:Y:S02]  /*5d90*/  ISETP.GT.U32.AND P5, PT, R29.reuse, R4, PT ;  /* 0x000000041d00720c */ /* 0x040fe40003fa4070 */
[----:B------:R-:W-:-:S07]  /*5da0*/  ISETP.GT.U32.AND P0, PT, R29, R16, PT ;  /* 0x000000101d00720c */ /* 0x000fce0003f04070 */
[--C-:B------:R-:W-:Y:S01]  /*5db0*/  @!P1 IMAD.IADD R5, R5, 0x1, -R29.reuse ;  /* 0x0000000105059824 */ /* 0x100fe200078e0a1d */
[C---:B------:R-:W-:Y:S01]  /*5dc0*/  ISETP.GT.U32.AND P1, PT, R29.reuse, R15, PT ;  /* 0x0000000f1d00720c */ /* 0x040fe20003f24070 */
[--C-:B------:R-:W-:Y:S01]  /*5dd0*/  @!P4 IMAD.IADD R2, R2, 0x1, -R29.reuse ;  /* 0x000000010202c824 */ /* 0x100fe200078e0a1d */
[C---:B------:R-:W-:Y:S01]  /*5de0*/  ISETP.GT.U32.AND P4, PT, R29.reuse, R13, PT ;  /* 0x0000000d1d00720c */ /* 0x040fe20003f84070 */
[--C-:B------:R-:W-:Y:S01]  /*5df0*/  @!P5 IMAD.IADD R4, R4, 0x1, -R29.reuse ;  /* 0x000000010404d824 */ /* 0x100fe200078e0a1d */
[C---:B------:R-:W-:Y:S01]  /*5e00*/  ISETP.GT.U32.AND P5, PT, R29.reuse, R14, PT ;  /* 0x0000000e1d00720c */ /* 0x040fe20003fa4070 */
[----:B------:R-:W-:Y:S01]  /*5e10*/  @!P0 IMAD.IADD R16, R16, 0x1, -R29 ;  /* 0x0000000110108824 */ /* 0x000fe200078e0a1d */
[C---:B------:R-:W-:Y:S02]  /*5e20*/  ISETP.GT.U32.AND P0, PT, R29.reuse, R5, PT ;  /* 0x000000051d00720c */ /* 0x040fe40003f04070 */
[----:B------:R-:W-:-:S05]  /*5e30*/  ISETP.GT.U32.AND P2, PT, R29, R18, PT ;  /* 0x000000121d00720c */ /* 0x000fca0003f44070 */
[--C-:B------:R-:W-:Y:S01]  /*5e40*/  @!P1 IMAD.IADD R15, R15, 0x1, -R29.reuse ;  /* 0x000000010f0f9824 */ /* 0x100fe200078e0a1d */
[----:B------:R-:W-:Y:S01]  /*5e50*/  ISETP.GT.U32.AND P1, PT, R29, R4, PT ;  /* 0x000000041d00720c */ /* 0x000fe20003f24070 */
[--C-:B------:R-:W-:Y:S01]  /*5e60*/  @!P4 IMAD.IADD R13, R13, 0x1, -R29.reuse ;  /* 0x000000010d0dc824 */ /* 0x100fe200078e0a1d */
[C---:B------:R-:W-:Y:S01]  /*5e70*/  ISETP.GT.U32.AND P4, PT, R29.reuse, R19, PT ;  /* 0x000000131d00720c */ /* 0x040fe20003f84070 */
[--C-:B------:R-:W-:Y:S01]  /*5e80*/  @!P5 IMAD.IADD R14, R14, 0x1, -R29.reuse ;  /* 0x000000010e0ed824 */ /* 0x100fe200078e0a1d */
[----:B------:R-:W-:Y:S01]  /*5e90*/  ISETP.GT.U32.AND P5, PT, R29, R2, PT ;  /* 0x000000021d00720c */ /* 0x000fe20003fa4070 */
[--C-:B------:R-:W-:Y:S01]  /*5ea0*/  @!P0 IMAD.IADD R5, R5, 0x1, -R29.reuse ;  /* 0x0000000105058824 */ /* 0x100fe200078e0a1d */
[C---:B------:R-:W-:Y:S02]  /*5eb0*/  ISETP.GT.U32.AND P3, PT, R29.reuse, R17, PT ;  /* 0x000000111d00720c */ /* 0x040fe40003f64070 */
[----:B------:R-:W-:Y:S01]  /*5ec0*/  ISETP.GT.U32.AND P6, PT, R29, R13, PT ;  /* 0x0000000d1d00720c */ /* 0x000fe20003fc4070 */
[--C-:B------:R-:W-:Y:S01]  /*5ed0*/  @!P2 IMAD.IADD R18, R18, 0x1, -R29.reuse ;  /* 0x000000011212a824 */ /* 0x100fe200078e0a1d */
[----:B------:R0:W-:Y:S03]  /*5ee0*/  STL [R1+0x100], R5 ;  /* 0x0001000501007387 */ /* 0x0001e60000100800 */
[--C-:B------:R-:W-:Y:S01]  /*5ef0*/  @!P1 IMAD.IADD R4, R4, 0x1, -R29.reuse ;  /* 0x0000000104049824 */ /* 0x100fe200078e0a1d */
[----:B-1----:R-:W3:Y:S01]  /*5f00*/  LDL.LU R7, [R1+0xa0] ;  /* 0x0000a00001077983 */ /* 0x002ee20000300800 */
[--C-:B------:R-:W-:Y:S01]  /*5f10*/  @!P4 IMAD.IADD R19, R19, 0x1, -R29.reuse ;  /* 0x000000011313c824 */ /* 0x100fe200078e0a1d */
[C---:B------:R-:W-:Y:S01]  /*5f20*/  ISETP.GT.U32.AND P4, PT, R29.reuse, R12, PT ;  /* 0x0000000c1d00720c */ /* 0x040fe20003f84070 */
[--C-:B------:R-:W-:Y:S01]  /*5f30*/  @!P5 IMAD.IADD R2, R2, 0x1, -R29.reuse ;  /* 0x000000010202d824 */ /* 0x100fe200078e0a1d */
[----:B------:R-:W-:Y:S01]  /*5f40*/  ISETP.GT.U32.AND P2, PT, R29, R11, PT ;  /* 0x0000000b1d00720c */ /* 0x000fe20003f44070 */
[----:B0-----:R-:W3:Y:S04]  /*5f50*/  LDL.LU R5, [R1+0xa4] ;  /* 0x0000a40001057983 */ /* 0x001ee80000300800 */
[----:B------:R0:W-:Y:S01]  /*5f60*/  STL [R1+0xec], R4 ;  /* 0x0000ec0401007387 */ /* 0x0001e20000100800 */
[--C-:B------:R-:W-:Y:S01]  /*5f70*/  @!P3 IMAD.IADD R17, R17, 0x1, -R29.reuse ;  /* 0x000000011111b824 */ /* 0x100fe200078e0a1d */
[----:B------:R-:W-:Y:S01]  /*5f80*/  ISETP.GT.U32.AND P3, PT, R29, R10, PT ;  /* 0x0000000a1d00720c */ /* 0x000fe20003f64070 */
[--C-:B------:R-:W-:Y:S01]  /*5f90*/  @!P6 IMAD.IADD R13, R13, 0x1, -R29.reuse ;  /* 0x000000010d0de824 */ /* 0x100fe200078e0a1d */
[----:B0-----:R-:W3:Y:S04]  /*5fa0*/  LDL.LU R4, [R1+0x1d0] ;  /* 0x0001d00001047983 */ /* 0x001ee80000300800 */
[----:B------:R0:W-:Y:S01]  /*5fb0*/  STL [R1+0x3c], R2 ;  /* 0x00003c0201007387 */ /* 0x0001e20000100800 */
[----:B------:R-:W-:Y:S01]  /*5fc0*/  @!P4 IMAD.IADD R12, R12, 0x1, -R29 ;  /* 0x000000010c0cc824 */ /* 0x000fe200078e0a1d */
[----:B------:R-:W-:-:S02]  /*5fd0*/  ISETP.GT.U32.AND P0, PT, R29, R16, PT ;  /* 0x000000101d00720c */ /* 0x000fc40003f04070 */
[----:B0-----:R-:W3:Y:S01]  /*5fe0*/  LDL.LU R2, [R1+0x8c] ;  /* 0x00008c0001027983 */ /* 0x001ee20000300800 */
[--C-:B------:R-:W-:Y:S01]  /*5ff0*/  @!P2 IMAD.IADD R11, R11, 0x1, -R29.reuse ;  /* 0x000000010b0ba824 */ /* 0x100fe200078e0a1d */
[C---:B------:R-:W-:Y:S02]  /*6000*/  ISETP.GT.U32.AND P1, PT, R29.reuse, R15, PT ;  /* 0x0000000f1d00720c */ /* 0x040fe40003f24070 */
[----:B------:R-:W-:Y:S01]  /*6010*/  ISETP.GT.U32.AND P5, PT, R29, R14, PT ;  /* 0x0000000e1d00720c */ /* 0x000fe20003fa4070 */
[----:B------:R-:W-:-:S06]  /*6020*/  @!P3 IMAD.IADD R10, R10, 0x1, -R29 ;  /* 0x000000010a0ab824 */ /* 0x000fcc00078e0a1d */
[--C-:B------:R-:W-:Y:S01]  /*6030*/  @!P0 IMAD.IADD R16, R16, 0x1, -R29.reuse ;  /* 0x0000000110108824 */ /* 0x100fe200078e0a1d */
[----:B------:R0:W-:Y:S04]  /*6040*/  STL [R1+0xd0], R19 ;  /* 0x0000d01301007387 */ /* 0x0001e80000100800 */
[----:B------:R1:W-:Y:S01]  /*6050*/  STL [R1+0xd4], R18 ;  /* 0x0000d41201007387 */ /* 0x0003e20000100800 */
[----:B------:R-:W-:-:S03]  /*6060*/  @!P1 IMAD.IADD R15, R15, 0x1, -R29 ;  /* 0x000000010f0f9824 */ /* 0x000fc600078e0a1d */
        /* <DEDUP_REMOVED lines=8> */
[----:B------:R1:W-:Y:S04]  /*60f0*/  STL [R1+0xc4], R13 ;  /* 0x0000c40d01007387 */ /* 0x0003e80000100800 */
[----:B------:R-:W3:Y:S04]  /*6100*/  LDL.LU R16, [R1+0x1bc] ;  /* 0x0001bc0001107983 */ /* 0x000ee80000300800 */
[----:B------:R-:W3:Y:S01]  /*6110*/  LDL.LU R15, [R1+0x88] ;  /* 0x00008800010f7983 */ /* 0x000ee20000300800 */
[----:B----4-:R-:W-:-:S02]  /*6120*/  ISETP.GT.U32.AND P6, PT, R29, R22, PT ;  /* 0x000000161d00720c */ /* 0x010fc40003fc4070 */
[C---:B--2---:R-:W-:Y:S02]  /*6130*/  ISETP.GT.U32.AND P4, PT, R29.reuse, R21, PT ;  /* 0x000000151d00720c */ /* 0x044fe40003f84070 */
[----:B---3--:R-:W-:-:S09]  /*6140*/  ISETP.GT.U32.AND P2, PT, R29, R20, PT ;  /* 0x000000141d00720c */ /* 0x008fd20003f44070 */
[--C-:B------:R-:W-:Y:S01]  /*6150*/  @!P6 IMAD.IADD R22, R22, 0x1, -R29.reuse ;  /* 0x000000011616e824 */ /* 0x100fe200078e0a1d */
[----:B------:R-:W-:Y:S01]  /*6160*/  ISETP.GT.U32.AND P6, PT, R29, R12, PT ;  /* 0x0000000c1d00720c */ /* 0x000fe20003fc4070 */
[--C-:B------:R-:W-:Y:S01]  /*6170*/  @!P4 IMAD.IADD R21, R21, 0x1, -R29.reuse ;  /* 0x000000011515c824 */ /* 0x100fe200078e0a1d */
[C---:B------:R-:W-:Y:S01]  /*6180*/  ISETP.GT.U32.AND P4, PT, R29.reuse, R11, PT ;  /* 0x0000000b1d00720c */ /* 0x040fe20003f84070 */
[----:B------:R-:W-:Y:S01]  /*6190*/  @!P2 IMAD.IADD R20, R20, 0x1, -R29 ;  /* 0x000000011414a824 */ /* 0x000fe200078e0a1d */
[----:B------:R-:W-:-:S09]  /*61a0*/  ISETP.GT.U32.AND P2, PT, R29, R10, PT ;  /* 0x0000000a1d00720c */ /* 0x000fd20003f44070 */
[----:B------:R-:W-:-:S05]  /*61b0*/  @!P6 IMAD.IADD R12, R12, 0x1, -R29 ;  /* 0x000000010c0ce824 */ /* 0x000fca00078e0a1d */
[----:B------:R2:W-:Y:S01]  /*61c0*/  STL [R1+0xcc], R12 ;  /* 0x0000cc0c01007387 */ /* 0x0005e20000100800 */
[----:B------:R-:W-:-:S03]  /*61d0*/  @!P4 IMAD.IADD R11, R11, 0x1, -R29 ;  /* 0x000000010b0bc824 */ /* 0x000fc600078e0a1d */
[----:B------:R-:W3:Y:S01]  /*61e0*/  LDL.LU R0, [R1+0x19c] ;  /* 0x00019c0001007983 */ /* 0x000ee20000300800 */
[----:B------:R-:W-:-:S03]  /*61f0*/  @!P2 IMAD.IADD R10, R10, 0x1, -R29 ;  /* 0x000000010a0aa824 */ /* 0x000fc600078e0a1d */
[----:B------:R4:W-:Y:S04]  /*6200*/  STL [R1+0xc8], R11 ;  /* 0x0000c80b01007387 */ /* 0x0009e80000100800 */
[----:B0-----:R-:W3:Y:S04]  /*6210*/  LDL.LU R14, [R1+0x1a0] ;  /* 0x0001a000010e7983 */ /* 0x001ee80000300800 */
[----:B------:R0:W-:Y:S04]  /*6220*/  STL [R1+0xa8], R10 ;  /* 0x0000a80a01007387 */ /* 0x0001e80000100800 */
[----:B-1----:R-:W3:Y:S04]  /*6230*/  LDL.LU R13, [R1+0x1b0] ;  /* 0x0001b000010d7983 */ /* 0x002ee80000300800 */
[----:B--2---:R-:W2:Y:S01]  /*6240*/  LDL.LU R12, [R1+0x1a4] ;  /* 0x0001a400010c7983 */ /* 0x004ea20000300800 */
[----:B------:R-:W-:-:S02]  /*6250*/  ISETP.GT.U32.AND P0, PT, R29, R9, PT ;  /* 0x000000091d00720c */ /* 0x000fc40003f04070 */
[C---:B------:R-:W-:Y:S02]  /*6260*/  ISETP.GT.U32.AND P1, PT, R29.reuse, R6, PT ;  /* 0x000000061d00720c */ /* 0x040fe40003f24070 */
[C---:B------:R-:W-:Y:S02]  /*6270*/  ISETP.GT.U32.AND P5, PT, R29.reuse, R8, PT ;  /* 0x000000081d00720c */ /* 0x040fe40003fa4070 */
[----:B------:R-:W-:-:S07]  /*6280*/  ISETP.GT.U32.AND P3, PT, R29, R7, PT ;  /* 0x000000071d00720c */ /* 0x000fce0003f64070 */
[--C-:B------:R-:W-:Y:S01]  /*6290*/  @!P0 IMAD.IADD R9, R9, 0x1, -R29.reuse ;  /* 0x0000000109098824 */ /* 0x100fe200078e0a1d */
[C---:B------:R-:W-:Y:S01]  /*62a0*/  ISETP.GT.U32.AND P0, PT, R29.reuse, R5, PT ;  /* 0x000000051d00720c */ /* 0x040fe20003f04070 */
[--C-:B------:R-:W-:Y:S02]  /*62b0*/  @!P1 IMAD.IADD R6, R6, 0x1, -R29.reuse ;  /* 0x0000000106069824 */ /* 0x100fe400078e0a1d */
[--C-:B------:R-:W-:Y:S01]  /*62c0*/  @!P5 IMAD.IADD R8, R8, 0x1, -R29.reuse ;  /* 0x000000010808d824 */ /* 0x100fe200078e0a1d */
[----:B------:R-:W-:Y:S01]  /*62d0*/  ISETP.GT.U32.AND P1, PT, R29, R4, PT ;  /* 0x000000041d00720c */ /* 0x000fe20003f24070 */
[----:B------:R-:W-:Y:S01]  /*62e0*/  @!P3 IMAD.IADD R7, R7, 0x1, -R29 ;  /* 0x000000010707b824 */ /* 0x000fe200078e0a1d */
[C---:B------:R-:W-:Y:S02]  /*62f0*/  ISETP.GT.U32.AND P3, PT, R29.reuse, R9, PT ;  /* 0x000000091d00720c */ /* 0x040fe40003f64070 */
[----:B------:R-:W-:-:S05]  /*6300*/  ISETP.GT.U32.AND P5, PT, R29, R2, PT ;  /* 0x000000021d00720c */ /* 0x000fca0003fa4070 */
[----:B------:R-:W-:Y:S01]  /*6310*/  @!P0 IMAD.IADD R5, R5, 0x1, -R29 ;  /* 0x0000000105058824 */ /* 0x000fe200078e0a1d */
[----:B------:R-:W-:-:S03]  /*6320*/  ISETP.GT.U32.AND P0, PT, R29, R6, PT ;  /* 0x000000061d00720c */ /* 0x000fc60003f04070 */
[----:B------:R-:W-:Y:S01]  /*6330*/  @!P1 IMAD.IADD R4, R4, 0x1, -R29 ;  /* 0x0000000104049824 */ /* 0x000fe200078e0a1d */
[----:B------:R-:W-:-:S03]  /*6340*/  ISETP.GT.U32.AND P1, PT, R29, R8, PT ;  /* 0x000000081d00720c */ /* 0x000fc60003f24070 */
[--C-:B------:R-:W-:Y:S01]  /*6350*/  @!P5 IMAD.IADD R2, R2, 0x1, -R29.reuse ;  /* 0x000000010202d824 */ /* 0x100fe200078e0a1d */
[----:B------:R-:W-:Y:S01]  /*6360*/  ISETP.GT.U32.AND P5, PT, R29, R22, PT ;  /* 0x000000161d00720c */ /* 0x000fe20003fa4070 */
[----:B------:R-:W-:Y:S01]  /*6370*/  @!P3 IMAD.IADD R9, R9, 0x1, -R29 ;  /* 0x000000010909b824 */ /* 0x000fe200078e0a1d */
[----:B------:R-:W-:-:S03]  /*6380*/  ISETP.GT.U32.AND P4, PT, R29, R21, PT ;  /* 0x000000151d00720c */ /* 0x000fc60003f84070 */
[----:B------:R-:W-:Y:S01]  /*6390*/  @!P0 IMAD.IADD R6, R6, 0x1, -R29 ;  /* 0x0000000106068824 */ /* 0x000fe200078e0a1d */
[----:B------:R-:W-:-:S03]  /*63a0*/  ISETP.GT.U32.AND P6, PT, R29, R2, PT ;  /* 0x000000021d00720c */ /* 0x000fc60003fc4070 */
[--C-:B------:R-:W-:Y:S01]  /*63b0*/  @!P1 IMAD.IADD R8, R8, 0x1, -R29.reuse ;  /* 0x0000000108089824 */ /* 0x100fe200078e0a1d */
[----:B------:R1:W-:Y:S04]  /*63c0*/  STL [R1+0xac], R9 ;  /* 0x0000ac0901007387 */ /* 0x0003e80000100800 */
[----:B----4-:R-:W4:Y:S01]  /*63d0*/  LDL.LU R11, [R1+0x168] ;  /* 0x00016800010b7983 */ /* 0x010f220000300800 */
[----:B------:R-:W-:Y:S01]  /*63e0*/  @!P5 IMAD.IADD R22, R22, 0x1, -R29 ;  /* 0x000000011616d824 */ /* 0x000fe200078e0a1d */
[C---:B------:R-:W-:Y:S02]  /*63f0*/  ISETP.GT.U32.AND P5, PT, R29.reuse, R19, PT ;  /* 0x000000131d00720c */ /* 0x040fe40003fa4070 */
[----:B0-----:R-:W4:Y:S04]  /*6400*/  LDL.LU R10, [R1+0x16c] ;  /* 0x00016c00010a7983 */ /* 0x001f280000300800 */
[----:B-1----:R-:W4:Y:S01]  /*6410*/  LDL.LU R9, [R1+0x170] ;  /* 0x0001700001097983 */ /* 0x002f220000300800 */
[----:B------:R-:W-:-:S03]  /*6420*/  ISETP.GT.U32.AND P2, PT, R29, R20, PT ;  /* 0x000000141d00720c */ /* 0x000fc60003f44070 */
[----:B------:R-:W-:Y:S04]  /*6430*/  STL [R1+0xb0], R6 ;  /* 0x0000b00601007387 */ /* 0x000fe80000100800 */
[----:B------:R0:W-:Y:S01]  /*6440*/  STL [R1+0xb8], R8 ;  /* 0x0000b80801007387 */ /* 0x0001e20000100800 */
[--C-:B------:R-:W-:Y:S01]  /*6450*/  @!P4 IMAD.IADD R21, R21, 0x1, -R29.reuse ;  /* 0x000000011515c824 */ /* 0x100fe200078e0a1d */
[C---:B------:R-:W-:Y:S01]  /*6460*/  ISETP.GT.U32.AND P4, PT, R29.reuse, R18, PT ;  /* 0x000000121d00720c */ /* 0x040fe20003f84070 */
[--C-:B------:R-:W-:Y:S01]  /*6470*/  @!P6 IMAD.IADD R2, R2, 0x1, -R29.reuse ;  /* 0x000000010202e824 */ /* 0x100fe200078e0a1d */
[----:B0-----:R-:W4:Y:S01]  /*6480*/  LDL.LU R8, [R1+0x190] ;  /* 0x0001900001087983 */ /* 0x001f220000300800 */
[----:B------:R-:W-:Y:S01]  /*6490*/  ISETP.GT.U32.AND P3, PT, R29, R7, PT ;  /* 0x000000071d00720c */ /* 0x000fe20003f64070 */
[----:B------:R-:W-:Y:S01]  /*64a0*/  @!P5 IMAD.IADD R19, R19, 0x1, -R29 ;  /* 0x000000011313d824 */ /* 0x000fe200078e0a1d */
[----:B------:R-:W-:-:S02]  /*64b0*/  ISETP.GT.U32.AND P0, PT, R29, R5, PT ;  /* 0x000000051d00720c */ /* 0x000fc40003f04070 */
[C---:B------:R-:W-:Y:S01]  /*64c0*/  ISETP.GT.U32.AND P1, PT, R29.reuse, R4, PT ;  /* 0x000000041d00720c */ /* 0x040fe20003f24070 */
[----:B------:R-:W-:Y:S01]  /*64d0*/  @!P2 IMAD.IADD R20, R20, 0x1, -R29 ;  /* 0x000000011414a824 */ /* 0x000fe200078e0a1d */
[----:B------:R-:W-:-:S04]  /*64e0*/  ISETP.GT.U32.AND P2, PT, R29, R17, PT ;  /* 0x000000111d00720c */ /* 0x000fc80003f44070 */
[--C-:B------:R-:W-:Y:S01]  /*64f0*/  @!P4 IMAD.IADD R18, R18, 0x1, -R29.reuse ;  /* 0x000000011212c824 */ /* 0x100fe200078e0a1d */
[----:B------:R-:W-:Y:S02]  /*6500*/  STL [R1+0xb4], R22 ;  /* 0x0000b41601007387 */ /* 0x000fe40000100800 */
[--C-:B------:R-:W-:Y:S02]  /*6510*/  @!P3 IMAD.IADD R7, R7, 0x1, -R29.reuse ;  /* 0x000000010707b824 */ /* 0x100fe400078e0a1d */
[--C-:B------:R-:W-:Y:S01]  /*6520*/  @!P0 IMAD.IADD R5, R5, 0x1, -R29.reuse ;  /* 0x0000000105058824 */ /* 0x100fe200078e0a1d */
[----:B------:R-:W-:Y:S01]  /*6530*/  STL [R1+0x98], R21 ;  /* 0x0000981501007387 */ /* 0x000fe20000100800 */
[----:B------:R-:W-:-:S03]  /*6540*/  @!P1 IMAD.IADD R4, R4, 0x1, -R29 ;  /* 0x0000000104049824 */ /* 0x000fc600078e0a1d */
[----:B------:R-:W-:Y:S01]  /*6550*/  STL [R1+0x9c], R20 ;  /* 0x00009c1401007387 */ /* 0x000fe20000100800 */
[----:B------:R-:W-:-:S03]  /*6560*/  IMAD.HI.U32 R3, R3, R28, RZ ;  /* 0x0000001c03037227 */ /* 0x000fc600078e00ff */
[----:B------:R-:W-:Y:S01]  /*6570*/  STL [R1+0xa0], R7 ;  /* 0x0000a00701007387 */ /* 0x000fe20000100800 */
[----:B------:R-:W-:-:S03]  /*6580*/  @!P2 IMAD.IADD R17, R17, 0x1, -R29 ;  /* 0x000000011111a824 */ /* 0x000fc600078e0a1d */
[----:B------:R-:W-:Y:S04]  /*6590*/  STL [R1+0xa4], R5 ;  /* 0x0000a40501007387 */ /* 0x000fe80000100800 */
[----:B------:R0:W-:Y:S01]  /*65a0*/  STL [R1+0x1d0], R4 ;  /* 0x0001d00401007387 */ /* 0x0001e20000100800 */
[----:B------:R-:W-:-:S03]  /*65b0*/  IMAD.MOV R3, RZ, RZ, -R3 ;  /* 0x000000ffff037224 */ /* 0x000fc600078e0a03 */
[----:B0-----:R-:W4:Y:S04]  /*65c0*/  LDL.LU R4, [R1+0x178] ;  /* 0x0001780001047983 */ /* 0x001f280000300800 */
[----:B------:R0:W-:Y:S01]  /*65d0*/  STL [R1+0x8c], R2 ;  /* 0x00008c0201007387 */ /* 0x0001e20000100800 */
[----:B------:R-:W-:-:S03]  /*65e0*/  IMAD R28, R29, R3, R28 ;  /* 0x000000031d1c7224 */ /* 0x000fc600078e021c */
[----:B0-----:R-:W4:Y:S04]  /*65f0*/  LDL.LU R2, [R1+0x12c] ;  /* 0x00012c0001027983 */ /* 0x001f280000300800 */
[----:B------:R-:W4:Y:S04]  /*6600*/  LDL.LU R5, [R1+0x130] ;  /* 0x0001300001057983 */ /* 0x000f280000300800 */
[----:B------:R-:W4:Y:S04]  /*6610*/  LDL.LU R7, [R1+0x138] ;  /* 0x0001380001077983 */ /* 0x000f280000300800 */
[----:B------:R-:W4:Y:S04]  /*6620*/  LDL.LU R22, [R1+0x150] ;  /* 0x0001500001167983 */ /* 0x000f280000300800 */
[----:B------:R-:W4:Y:S01]  /*6630*/  LDL.LU R3, [R1+0x140] ;  /* 0x0001400001037983 */ /* 0x000f220000300800 */
[----:B---3--:R-:W-:-:S02]  /*6640*/  ISETP.GT.U32.AND P6, PT, R29, R14, PT ;  /* 0x0000000e1d00720c */ /* 0x008fc40003fc4070 */
[C---:B------:R-:W-:Y:S02]  /*6650*/  ISETP.GT.U32.AND P5, PT, R29.reuse, R13, PT ;  /* 0x0000000d1d00720c */ /* 0x040fe40003fa4070 */
[----:B--2---:R-:W-:-:S09]  /*6660*/  ISETP.GT.U32.AND P4, PT, R29, R12, PT ;  /* 0x0000000c1d00720c */ /* 0x004fd20003f84070 */
        /* <DEDUP_REMOVED lines=9> */
[----:B------:R-:W2:Y:S04]  /*6700*/  LDL.LU R21, [R1+0xf0] ;  /* 0x0000f00001157983 */ /* 0x000ea80000300800 */
[----:B------:R1:W-:Y:S04]  /*6710*/  STL [R1+0x94], R18 ;  /* 0x0000941201007387 */ /* 0x0003e80000100800 */
[----:B------:R-:W3:Y:S01]  /*6720*/  LDL.LU R20, [R1+0xf4] ;  /* 0x0000f40001147983 */ /* 0x000ee20000300800 */
[----:B------:R-:W-:-:S03]  /*6730*/  @!P4 IMAD.IADD R17, R17, 0x1, -R29 ;  /* 0x000000011111c824 */ /* 0x000fc600078e0a1d */
[----:B0-----:R-:W3:Y:S04]  /*6740*/  LDL.LU R19, [R1+0xf8] ;  /* 0x0000f80001137983 */ /* 0x001ee80000300800 */
[----:B------:R0:W-:Y:S04]  /*6750*/  STL [R1+0x1c4], R17 ;  /* 0x0001c41101007387 */ /* 0x0001e80000100800 */
[----:B-1----:R-:W3:Y:S01]  /*6760*/  LDL.LU R18, [R1+0x118] ;  /* 0x0001180001127983 */ /* 0x002ee20000300800 */
[C---:B------:R-:W-:Y:S02]  /*6770*/  ISETP.GT.U32.AND P1, PT, R29.reuse, R0, PT ;  /* 0x000000001d00720c */ /* 0x040fe40003f24070 */
[----:B------:R-:W-:-:S02]  /*6780*/  ISETP.GT.U32.AND P3, PT, R29, R16, PT ;  /* 0x000000101d00720c */ /* 0x000fc40003f64070 */
[C---:B------:R-:W-:Y:S01]  /*6790*/  ISETP.GT.U32.AND P0, PT, R29.reuse, R15, PT ;  /* 0x0000000f1d00720c */ /* 0x040fe20003f04070 */
[----:B0-----:R-:W3:Y:S01]  /*67a0*/  LDL.LU R17, [R1+0xfc] ;  /* 0x0000fc0001117983 */ /* 0x001ee20000300800 */
[----:B----4-:R-:W-:-:S07]  /*67b0*/  ISETP.GT.U32.AND P2, PT, R29, R11, PT ;  /* 0x0000000b1d00720c */ /* 0x010fce0003f44070 */
[--C-:B------:R-:W-:Y:S02]  /*67c0*/  @!P1 IMAD.IADD R0, R0, 0x1, -R29.reuse ;  /* 0x0000000100009824 */ /* 0x100fe400078e0a1d */
[--C-:B------:R-:W-:Y:S01]  /*67d0*/  @!P3 IMAD.IADD R16, R16, 0x1, -R29.reuse ;  /* 0x000000011010b824 */ /* 0x100fe200078e0a1d */
[----:B------:R-:W-:Y:S01]  /*67e0*/  ISETP.GT.U32.AND P3, PT, R29, R10, PT ;  /* 0x0000000a1d00720c */ /* 0x000fe20003f64070 */
[--C-:B------:R-:W-:Y:S02]  /*67f0*/  @!P0 IMAD.IADD R15, R15, 0x1, -R29.reuse ;  /* 0x000000010f0f8824 */ /* 0x100fe400078e0a1d */
[----:B------:R-:W-:Y:S01]  /*6800*/  @!P2 IMAD.IADD R11, R11, 0x1, -R29 ;  /* 0x000000010b0ba824 */ /* 0x000fe200078e0a1d */
[C---:B------:R-:W-:Y:S02]  /*6810*/  ISETP.GT.U32.AND P1, PT, R29.reuse, R8, PT ;  /* 0x000000081d00720c */ /* 0x040fe40003f24070 */
[----:B------:R-:W-:-:S07]  /*6820*/  ISETP.GT.U32.AND P2, PT, R29, R16, PT ;  /* 0x000000101d00720c */ /* 0x000fce0003f44070 */
[--C-:B------:R-:W-:Y:S01]  /*6830*/  @!P3 IMAD.IADD R10, R10, 0x1, -R29.reuse ;  /* 0x000000010a0ab824 */ /* 0x100fe200078e0a1d */
[C---:B------:R-:W-:Y:S02]  /*6840*/  ISETP.GT.U32.AND P3, PT, R29.reuse, R15, PT ;  /* 0x0000000f1d00720c */ /* 0x040fe40003f64070 */
[C---:B------:R-:W-:Y:S01]  /*6850*/  ISETP.GT.U32.AND P0, PT, R29.reuse, R9, PT ;  /* 0x000000091d00720c */ /* 0x040fe20003f04070 */
[--C-:B------:R-:W-:Y:S01]  /*6860*/  @!P1 IMAD.IADD R8, R8, 0x1, -R29.reuse ;  /* 0x0000000108089824 */ /* 0x100fe200078e0a1d */
[C---:B------:R-:W-:Y:S02]  /*6870*/  ISETP.GT.U32.AND P1, PT, R29.reuse, R14, PT ;  /* 0x0000000e1d00720c */ /* 0x040fe40003f24070 */
[C---:B------:R-:W-:Y:S02]  /*6880*/  ISETP.GT.U32.AND P6, PT, R29.reuse, R13, PT ;  /* 0x0000000d1d00720c */ /* 0x040fe40003fc4070 */
[C---:B------:R-:W-:Y:S01]  /*6890*/  ISETP.GT.U32.AND P5, PT, R29.reuse, R12, PT ;  /* 0x0000000c1d00720c */ /* 0x040fe20003fa4070 */
[----:B------:R-:W-:Y:S01]  /*68a0*/  @!P2 IMAD.IADD R16, R16, 0x1, -R29 ;  /* 0x000000011010a824 */ /* 0x000fe200078e0a1d */
[----:B------:R-:W-:-:S03]  /*68b0*/  ISETP.GT.U32.AND P4, PT, R29, R8, PT ;  /* 0x000000081d00720c */ /* 0x000fc60003f84070 */
[----:B------:R-:W-:-:S04]  /*68c0*/  @!P3 IMAD.IADD R15, R15, 0x1, -R29 ;  /* 0x000000010f0fb824 */ /* 0x000fc800078e0a1d */
[--C-:B------:R-:W-:Y:S01]  /*68d0*/  @!P1 IMAD.IADD R14, R14, 0x1, -R29.reuse ;  /* 0x000000010e0e9824 */ /* 0x100fe200078e0a1d */
[----:B------:R0:W-:Y:S01]  /*68e0*/  STL [R1+0x1bc], R16 ;  /* 0x0001bc1001007387 */ /* 0x0001e20000100800 */
[--C-:B------:R-:W-:Y:S01]  /*68f0*/  @!P0 IMAD.IADD R9, R9, 0x1, -R29.reuse ;  /* 0x0000000109098824 */ /* 0x100fe200078e0a1d */
[----:B------:R-:W-:Y:S01]  /*6900*/  ISETP.GT.U32.AND P0, PT, R29, R0, PT ;  /* 0x000000001d00720c */ /* 0x000fe20003f04070 */
[--C-:B------:R-:W-:Y:S01]  /*6910*/  @!P6 IMAD.IADD R13, R13, 0x1, -R29.reuse ;  /* 0x000000010d0de824 */ /* 0x100fe200078e0a1d */
[C---:B------:R-:W-:Y:S01]  /*6920*/  ISETP.GT.U32.AND P2, PT, R29.reuse, R11, PT ;  /* 0x0000000b1d00720c */ /* 0x040fe20003f44070 */
[----:B------:R-:W-:Y:S01]  /*6930*/  @!P5 IMAD.IADD R12, R12, 0x1, -R29 ;  /* 0x000000010c0cd824 */ /* 0x000fe200078e0a1d */
[----:B0-----:R-:W4:Y:S01]  /*6940*/  LDL.LU R16, [R1+0x38] ;  /* 0x0000380001107983 */ /* 0x001f220000300800 */
[----:B------:R-:W-:-:S03]  /*6950*/  ISETP.GT.U32.AND P1, PT, R29, R4, PT ;  /* 0x000000041d00720c */ /* 0x000fc60003f24070 */
[----:B------:R0:W-:Y:S01]  /*6960*/  STL [R1+0x88], R15 ;  /* 0x0000880f01007387 */ /* 0x0001e20000100800 */
[----:B------:R-:W-:Y:S01]  /*6970*/  @!P4 IMAD.IADD R8, R8, 0x1, -R29 ;  /* 0x000000010808c824 */ /* 0x000fe200078e0a1d */
[C---:B------:R-:W-:Y:S02]  /*6980*/  ISETP.GT.U32.AND P3, PT, R29.reuse, R10, PT ;  /* 0x0000000a1d00720c */ /* 0x040fe40003f64070 */
[----:B0-----:R-:W4:Y:S01]  /*6990*/  LDL.LU R15, [R1+0x34] ;  /* 0x00003400010f7983 */ /* 0x001f220000300800 */
[----:B------:R-:W-:-:S05]  /*69a0*/  ISETP.GT.U32.AND P6, PT, R29, R2, PT ;  /* 0x000000021d00720c */ /* 0x000fca0003fc4070 */
[--C-:B------:R-:W-:Y:S01]  /*69b0*/  @!P1 IMAD.IADD R4, R4, 0x1, -R29.reuse ;  /* 0x0000000104049824 */ /* 0x100fe200078e0a1d */
[C---:B------:R-:W-:Y:S01]  /*69c0*/  ISETP.GT.U32.AND P5, PT, R29.reuse, R5, PT ;  /* 0x000000051d00720c */ /* 0x040fe20003fa4070 */
[----:B------:R-:W0:Y:S01]  /*69d0*/  S2R R6, SR_TID.X ;  /* 0x0000000000067919 */ /* 0x000e220000002100 */
[--C-:B------:R-:W-:Y:S01]  /*69e0*/  @!P0 IMAD.IADD R0, R0, 0x1, -R29.reuse ;  /* 0x0000000100008824 */ /* 0x100fe200078e0a1d */
[----:B------:R-:W-:Y:S01]  /*69f0*/  ISETP.GT.U32.AND P0, PT, R29, R9, PT ;  /* 0x000000091d00720c */ /* 0x000fe20003f04070 */
[--C-:B------:R-:W-:Y:S01]  /*6a00*/  @!P2 IMAD.IADD R11, R11, 0x1, -R29.reuse ;  /* 0x000000010b0ba824 */ /* 0x100fe200078e0a1d */
[----:B------:R-:W-:Y:S02]  /*6a10*/  ISETP.GT.U32.AND P2, PT, R29, R7, PT ;  /* 0x000000071d00720c */ /* 0x000fe40003f44070 */
[----:B------:R-:W-:-:S06]  /*6a20*/  @!P6 IMAD.IADD R2, R2, 0x1, -R29 ;  /* 0x000000010202e824 */ /* 0x000fcc00078e0a1d */
[--C-:B------:R-:W-:Y:S01]  /*6a30*/  @!P5 IMAD.IADD R5, R5, 0x1, -R29.reuse ;  /* 0x000000010505d824 */ /* 0x100fe200078e0a1d */
[----:B------:R-:W-:Y:S01]  /*6a40*/  STL [R1+0x19c], R0 ;  /* 0x00019c0001007387 */ /* 0x000fe20000100800 */
[--C-:B------:R-:W-:Y:S02]  /*6a50*/  @!P3 IMAD.IADD R10, R10, 0x1, -R29.reuse ;  /* 0x000000010a0ab824 */ /* 0x100fe400078e0a1d */
[--C-:B------:R-:W-:Y:S01]  /*6a60*/  @!P0 IMAD.IADD R9, R9, 0x1, -R29.reuse ;  /* 0x0000000109098824 */ /* 0x100fe200078e0a1d */
[----:B------:R1:W-:Y:S01]  /*6a70*/  STL [R1+0x1a0], R14 ;  /* 0x0001a00e01007387 */ /* 0x0003e20000100800 */
[----:B------:R-:W-:-:S03]  /*6a80*/  @!P2 IMAD.IADD R7, R7, 0x1, -R29 ;  /* 0x000000010707a824 */ /* 0x000fc600078e0a1d */
[----:B------:R0:W-:Y:S04]  /*6a90*/  STL [R1+0x1b0], R13 ;  /* 0x0001b00d01007387 */ /* 0x0001e80000100800 */
[----:B------:R0:W-:Y:S04]  /*6aa0*/  STL [R1+0x1a4], R12 ;  /* 0x0001a40c01007387 */ /* 0x0001e80000100800 */
[----:B------:R0:W-:Y:S04]  /*6ab0*/  STL [R1+0x168], R11 ;  /* 0x0001680b01007387 */ /* 0x0001e80000100800 */
[----:B------:R0:W-:Y:S04]  /*6ac0*/  STL [R1+0x16c], R10 ;  /* 0x00016c0a01007387 */ /* 0x0001e80000100800 */
[----:B-1----:R-:W4:Y:S01]  /*6ad0*/  LDL.LU R14, [R1+0x30] ;  /* 0x00003000010e7983 */ /* 0x002f220000300800 */
[----:B0-----:R-:W-:-:S03]  /*6ae0*/  IMAD.SHL.U32 R0, R6, 0x20, RZ ;  /* 0x0000002006007824 */ /* 0x001fc600078e00ff */
[----:B------:R0:W-:Y:S04]  /*6af0*/  STL [R1+0x170], R9 ;  /* 0x0001700901007387 */ /* 0x0001e80000100800 */
[----:B------:R-:W-:Y:S04]  /*6b00*/  STL [R1+0x190], R8 ;  /* 0x0001900801007387 */ /* 0x000fe80000100800 */
[----:B------:R-:W4:Y:S04]  /*6b10*/  LDL.LU R13, [R1+0x2c] ;  /* 0x00002c00010d7983 */ /* 0x000f280000300800 */
[----:B------:R-:W4:Y:S04]  /*6b20*/  LDL.LU R12, [R1+0x28] ;  /* 0x00002800010c7983 */ /* 0x000f280000300800 */
[----:B------:R-:W4:Y:S04]  /*6b30*/  LDL.LU R11, [R1+0x24] ;  /* 0x00002400010b7983 */ /* 0x000f280000300800 */
[----:B------:R-:W4:Y:S04]  /*6b40*/  LDL.LU R10, [R1+0x20] ;  /* 0x00002000010a7983 */ /* 0x000f280000300800 */
[----:B0-----:R-:W4:Y:S01]  /*6b50*/  LDL.LU R9, [R1+0x1c] ;  /* 0x00001c0001097983 */ /* 0x001f220000300800 */
[----:B--2---:R-:W-:-:S02]  /*6b60*/  ISETP.GT.U32.AND P4, PT, R29, R21, PT ;  /* 0x000000151d00720c */ /* 0x004fc40003f84070 */
[C---:B---3--:R-:W-:Y:S02]  /*6b70*/  ISETP.GT.U32.AND P1, PT, R29.reuse, R20, PT ;  /* 0x000000141d00720c */ /* 0x048fe40003f24070 */
[----:B------:R-:W-:-:S09]  /*6b80*/  ISETP.GT.U32.AND P6, PT, R29, R19, PT ;  /* 0x000000131d00720c */ /* 0x000fd20003fc4070 */
[--C-:B------:R-:W-:Y:S01]  /*6b90*/  @!P4 IMAD.IADD R21, R21, 0x1, -R29.reuse ;  /* 0x000000011515c824 */ /* 0x100fe200078e0a1d */
[C---:B------:R-:W-:Y:S02]  /*6ba0*/  ISETP.GT.U32.AND P4, PT, R29.reuse, R4, PT ;  /* 0x000000041d00720c */ /* 0x040fe40003f84070 */
[C---:B------:R-:W-:Y:S01]  /*6bb0*/  ISETP.GT.U32.AND P5, PT, R29.reuse, R18, PT ;  /* 0x000000121d00720c */ /* 0x040fe20003fa4070 */
[--C-:B------:R-:W-:Y:S01]  /*6bc0*/  @!P1 IMAD.IADD R20, R20, 0x1, -R29.reuse ;  /* 0x0000000114149824 */ /* 0x100fe200078e0a1d */
[----:B------:R-:W-:Y:S01]  /*6bd0*/  ISETP.GT.U32.AND P1, PT, R29, R2, PT ;  /* 0x000000021d00720c */ /* 0x000fe20003f24070 */
[----:B------:R-:W-:Y:S01]  /*6be0*/  @!P6 IMAD.IADD R19, R19, 0x1, -R29 ;  /* 0x000000011313e824 */ /* 0x000fe200078e0a1d */
[----:B------:R-:W-:-:S07]  /*6bf0*/  ISETP.GT.U32.AND P6, PT, R29, R5, PT ;  /* 0x000000051d00720c */ /* 0x000fce0003fc4070 */
[--C-:B------:R-:W-:Y:S02]  /*6c00*/  @!P4 IMAD.IADD R4, R4, 0x1, -R29.reuse ;  /* 0x000000010404c824 */ /* 0x100fe400078e0a1d */
[--C-:B------:R-:W-:Y:S01]  /*6c10*/  @!P5 IMAD.IADD R18, R18, 0x1, -R29.reuse ;  /* 0x000000011212d824 */ /* 0x100fe200078e0a1d */
[----:B------:R-:W-:Y:S01]  /*6c20*/  ISETP.GT.U32.AND P5, PT, R29, R7, PT ;  /* 0x000000071d00720c */ /* 0x000fe20003fa4070 */
[--C-:B------:R-:W-:Y:S01]  /*6c30*/  @!P1 IMAD.IADD R2, R2, 0x1, -R29.reuse ;  /* 0x0000000102029824 */ /* 0x100fe200078e0a1d */
[----:B------:R-:W-:Y:S04]  /*6c40*/  STL [R1+0x178], R4 ;  /* 0x0001780401007387 */ /* 0x000fe80000100800 */
[----:B------:R-:W-:Y:S01]  /*6c50*/  STL [R1+0x7c0], R0 ;  /* 0x0007c00001007387 */ /* 0x000fe20000100800 */
[----:B------:R-:W-:-:S03]  /*6c60*/  @!P6 IMAD.IADD R5, R5, 0x1, -R29 ;  /* 0x000000010505e824 */ /* 0x000fc600078e0a1d */
[----:B------:R0:W-:Y:S03]  /*6c70*/  STL [R1+0x12c], R2 ;  /* 0x00012c0201007387 */ /* 0x0001e60000100800 */
[----:B------:R-:W-:Y:S01]  /*6c80*/  @!P5 IMAD.IADD R7, R7, 0x1, -R29 ;  /* 0x000000010707d824 */ /* 0x000fe200078e0a1d */
[----:B0-----:R-:W2:Y:S04]  /*6c90*/  LDL.LU R2, [R1+0x18] ;  /* 0x0000180001027983 */ /* 0x001ea80000300800 */
[----:B------:R-:W3:Y:S04]  /*6ca0*/  LDL.LU R4, [R1+0x14] ;  /* 0x0000140001047983 */ /* 0x000ee80000300800 */
[----:B------:R0:W-:Y:S04]  /*6cb0*/  STL [R1+0x130], R5 ;  /* 0x0001300501007387 */ /* 0x0001e80000100800 */
[----:B0-----:R-:W3:Y:S04]  /*6cc0*/  LDL.LU R5, [R1+0x10] ;  /* 0x0000100001057983 */ /* 0x001ee80000300800 */
[----:B------:R-:W3:Y:S04]  /*6cd0*/  LDL.LU R6, [R1+0xc] ;  /* 0x00000c0001067983 */ /* 0x000ee80000300800 */
[----:B------:R0:W-:Y:S04]  /*6ce0*/  STL [R1+0x138], R7 ;  /* 0x0001380701007387 */ /* 0x0001e80000100800 */
[----:B0-----:R-:W3:Y:S04]  /*6cf0*/  LDL.LU R7, [R1+0x8] ;  /* 0x0000080001077983 */ /* 0x001ee80000300800 */
[----:B------:R-:W3:Y:S01]  /*6d00*/  LDL.LU R8, [R1+0x4] ;  /* 0x0000040001087983 */ /* 0x000ee20000300800 */
[----:B------:R-:W-:-:S02]  /*6d10*/  ISETP.GT.U32.AND P3, PT, R29, R22, PT ;  /* 0x000000161d00720c */ /* 0x000fc40003f64070 */
[C---:B------:R-:W-:Y:S02]  /*6d20*/  ISETP.GT.U32.AND P0, PT, R29.reuse, R3, PT ;  /* 0x000000031d00720c */ /* 0x040fe40003f04070 */
[----:B------:R-:W-:-:S09]  /*6d30*/  ISETP.GT.U32.AND P2, PT, R29, R17, PT ;  /* 0x000000111d00720c */ /* 0x000fd20003f44070 */
[--C-:B------:R-:W-:Y:S01]  /*6d40*/  @!P3 IMAD.IADD R22, R22, 0x1, -R29.reuse ;  /* 0x000000011616b824 */ /* 0x100fe200078e0a1d */
[----:B----4-:R-:W-:Y:S01]  /*6d50*/  ISETP.GT.U32.AND P3, PT, R29, R16, PT ;  /* 0x000000101d00720c */ /* 0x010fe20003f64070 */
[--C-:B------:R-:W-:Y:S01]  /*6d60*/  @!P0 IMAD.IADD R3, R3, 0x1, -R29.reuse ;  /* 0x0000000103038824 */ /* 0x100fe200078e0a1d */
[----:B------:R-:W-:Y:S01]  /*6d70*/  ISETP.GT.U32.AND P0, PT, R29, R15, PT ;  /* 0x0000000f1d00720c */ /* 0x000fe20003f04070 */
[----:B------:R-:W-:Y:S01]  /*6d80*/  @!P2 IMAD.IADD R17, R17, 0x1, -R29 ;  /* 0x000000011111a824 */ /* 0x000fe200078e0a1d */
[----:B------:R-:W-:-:S09]  /*6d90*/  ISETP.GT.U32.AND P2, PT, R29, R22, PT ;  /* 0x000000161d00720c */ /* 0x000fd20003f44070 */
[--C-:B------:R-:W-:Y:S01]  /*6da0*/  @!P3 IMAD.IADD R16, R16, 0x1, -R29.reuse ;  /* 0x000000011010b824 */ /* 0x100fe200078e0a1d */
[----:B------:R-:W-:Y:S01]  /*6db0*/  ISETP.GT.U32.AND P3, PT, R29, R3, PT ;  /* 0x000000031d00720c */ /* 0x000fe20003f64070 */
[--C-:B------:R-:W-:Y:S01]  /*6dc0*/  @!P0 IMAD.IADD R15, R15, 0x1, -R29.reuse ;  /* 0x000000010f0f8824 */ /* 0x100fe200078e0a1d */
[C---:B------:R-:W-:Y:S02]  /*6dd0*/  ISETP.GT.U32.AND P0, PT, R29.reuse, R21, PT ;  /* 0x000000151d00720c */ /* 0x040fe40003f04070 */
[C---:B------:R-:W-:Y:S02]  /*6de0*/  ISETP.GT.U32.AND P1, PT, R29.reuse, R20, PT ;  /* 0x000000141d00720c */ /* 0x040fe40003f24070 */
[C---:B------:R-:W-:Y:S01]  /*6df0*/  ISETP.GT.U32.AND P4, PT, R29.reuse, R19, PT ;  /* 0x000000131d00720c */ /* 0x040fe20003f84070 */
[----:B------:R-:W-:Y:S01]  /*6e00*/  @!P2 IMAD.IADD R22, R22, 0x1, -R29 ;  /* 0x000000011616a824 */ /* 0x000fe200078e0a1d */
[C---:B------:R-:W-:Y:S02]  /*6e10*/  ISETP.GT.U32.AND P5, PT, R29.reuse, R18, PT ;  /* 0x000000121d00720c */ /* 0x040fe40003fa4070 */
[----:B------:R-:W-:-:S03]  /*6e20*/  ISETP.GT.U32.AND P2, PT, R29, R17, PT ;  /* 0x000000111d00720c */ /* 0x000fc60003f44070 */
[--C-:B------:R-:W-:Y:S01]  /*6e30*/  @!P3 IMAD.IADD R3, R3, 0x1, -R29.reuse ;  /* 0x000000010303b824 */ /* 0x100fe200078e0a1d */
[----:B------:R-:W-:Y:S01]  /*6e40*/  ISETP.GT.U32.AND P3, PT, R29, R15, PT ;  /* 0x0000000f1d00720c */ /* 0x000fe20003f64070 */
[--C-:B------:R-:W-:Y:S02]  /*6e50*/  @!P0 IMAD.IADD R21, R21, 0x1, -R29.reuse ;  /* 0x0000000115158824 */ /* 0x100fe400078e0a1d */
[--C-:B------:R-:W-:Y:S01]  /*6e60*/  @!P1 IMAD.IADD R20, R20, 0x1, -R29.reuse ;  /* 0x0000000114149824 */ /* 0x100fe200078e0a1d */
[----:B------:R-:W-:Y:S01]  /*6e70*/  ISETP.GT.U32.AND P6, PT, R29, R16, PT ;  /* 0x000000101d00720c */ /* 0x000fe20003fc4070 */
[--C-:B------:R-:W-:Y:S02]  /*6e80*/  @!P4 IMAD.IADD R19, R19, 0x1, -R29.reuse ;  /* 0x000000011313c824 */ /* 0x100fe400078e0a1d */
[--C-:B------:R-:W-:Y:S02]  /*6e90*/  @!P5 IMAD.IADD R18, R18, 0x1, -R29.reuse ;  /* 0x000000011212d824 */ /* 0x100fe400078e0a1d */
[----:B------:R-:W-:Y:S01]  /*6ea0*/  @!P2 IMAD.IADD R17, R17, 0x1, -R29 ;  /* 0x000000011111a824 */ /* 0x000fe200078e0a1d */
[----:B------:R-:W-:-:S03]  /*6eb0*/  ISETP.GT.U32.AND P0, PT, R29, R14, PT ;  /* 0x0000000e1d00720c */ /* 0x000fc60003f04070 */
[----:B------:R-:W-:Y:S01]  /*6ec0*/  @!P3 IMAD.IADD R15, R15, 0x1, -R29 ;  /* 0x000000010f0fb824 */ /* 0x000fe200078e0a1d */
[C---:B------:R-:W-:Y:S02]  /*6ed0*/  ISETP.GT.U32.AND P1, PT, R29.reuse, R13, PT ;  /* 0x0000000d1d00720c */ /* 0x040fe40003f24070 */
[C---:B------:R-:W-:Y:S02]  /*6ee0*/  ISETP.GT.U32.AND P4, PT, R29.reuse, R12, PT ;  /* 0x0000000c1d00720c */ /* 0x040fe40003f84070 */
[C---:B------:R-:W-:Y:S02]  /*6ef0*/  ISETP.GT.U32.AND P5, PT, R29.reuse, R11, PT ;  /* 0x0000000b1d00720c */ /* 0x040fe40003fa4070 */
[----:B------:R-:W-:-:S03]  /*6f00*/  ISETP.GT.U32.AND P2, PT, R29, R10, PT ;  /* 0x0000000a1d00720c */ /* 0x000fc60003f44070 */
[----:B------:R-:W-:-:S04]  /*6f10*/  @!P0 IMAD.IADD R14, R14, 0x1, -R29 ;  /* 0x000000010e0e8824 */ /* 0x000fc800078e0a1d */
[--C-:B------:R-:W-:Y:S02]  /*6f20*/  @!P1 IMAD.IADD R13, R13, 0x1, -R29.reuse ;  /* 0x000000010d0d9824 */ /* 0x100fe400078e0a1d */
[--C-:B------:R-:W-:Y:S01]  /*6f30*/  @!P6 IMAD.IADD R16, R16, 0x1, -R29.reuse ;  /* 0x000000011010e824 */ /* 0x100fe200078e0a1d */
[----:B------:R-:W-:Y:S01]  /*6f40*/  ISETP.GT.U32.AND P6, PT, R29, R9, PT ;  /* 0x000000091d00720c */ /* 0x000fe20003fc4070 */
[--C-:B------:R-:W-:Y:S02]  /*6f50*/  @!P4 IMAD.IADD R12, R12, 0x1, -R29.reuse ;  /* 0x000000010c0cc824 */ /* 0x100fe400078e0a1d */
[--C-:B------:R-:W-:Y:S02]  /*6f60*/  @!P5 IMAD.IADD R11, R11, 0x1, -R29.reuse ;  /* 0x000000010b0bd824 */ /* 0x100fe400078e0a1d */
[--C-:B------:R-:W-:Y:S01]  /*6f70*/  @!P2 IMAD.IADD R10, R10, 0x1, -R29.reuse ;  /* 0x000000010a0aa824 */ /* 0x100fe200078e0a1d */
[----:B------:R0:W-:Y:S07]  /*6f80*/  STL [R1+0x150], R22 ;  /* 0x0001501601007387 */ /* 0x0001ee0000100800 */
[----:B------:R-:W-:Y:S01]  /*6f90*/  @!P6 IMAD.IADD R9, R9, 0x1, -R29 ;  /* 0x000000010909e824 */ /* 0x000fe200078e0a1d */
[----:B0-----:R-:W4:Y:S04]  /*6fa0*/  LDL.LU R22, [R1+0xbf8] ;  /* 0x000bf80001167983 */ /* 0x001f280000300800 */
[----:B------:R0:W-:Y:S04]  /*6fb0*/  STL [R1+0x140], R3 ;  /* 0x0001400301007387 */ /* 0x0001e80000100800 */
[----:B0-----:R-:W4:Y:S04]  /*6fc0*/  LDL.LU R3, [R1] ;  /* 0x0000000001037983 */ /* 0x001f280000300800 */
[----:B------:R0:W-:Y:S04]  /*6fd0*/  STL [R1+0xf0], R21 ;  /* 0x0000f01501007387 */ /* 0x0001e80000100800 */
[----:B0-----:R-:W4:Y:S04]  /*6fe0*/  LDL.LU R21, [R1+0xbf4] ;  /* 0x000bf40001157983 */ /* 0x001f280000300800 */
        /* <DEDUP_REMOVED lines=11> */
[----:B0-----:R-:W4:Y:S01]  /*70a0*/  LDL.LU R15, [R1+0xbdc] ;  /* 0x000bdc00010f7983 */ /* 0x001f220000300800 */
[----:B--2---:R-:W-:-:S02]  /*70b0*/  ISETP.GT.U32.AND P3, PT, R29, R2, PT ;  /* 0x000000021d00720c */ /* 0x004fc40003f64070 */
[C---:B---3--:R-:W-:Y:S02]  /*70c0*/  ISETP.GT.U32.AND P0, PT, R29.reuse, R4, PT ;  /* 0x000000041d00720c */ /* 0x048fe40003f04070 */
[C---:B------:R-:W-:Y:S02]  /*70d0*/  ISETP.GT.U32.AND P1, PT, R29.reuse, R5, PT ;  /* 0x000000051d00720c */ /* 0x040fe40003f24070 */
[----:B------:R-:W-:-:S07]  /*70e0*/  ISETP.GT.U32.AND P4, PT, R29, R6, PT ;  /* 0x000000061d00720c */ /* 0x000fce0003f84070 */
[--C-:B------:R-:W-:Y:S01]  /*70f0*/  @!P3 IMAD.IADD R2, R2, 0x1, -R29.reuse ;  /* 0x000000010202b824 */ /* 0x100fe200078e0a1d */
[C---:B------:R-:W-:Y:S01]  /*7100*/  ISETP.GT.U32.AND P3, PT, R29.reuse, R14, PT ;  /* 0x0000000e1d00720c */ /* 0x040fe20003f64070 */
[--C-:B------:R-:W-:Y:S01]  /*7110*/  @!P0 IMAD.IADD R4, R4, 0x1, -R29.reuse ;  /* 0x0000000104048824 */ /* 0x100fe200078e0a1d */
[C---:B------:R-:W-:Y:S02]  /*7120*/  ISETP.GT.U32.AND P0, PT, R29.reuse, R13, PT ;  /* 0x0000000d1d00720c */ /* 0x040fe40003f04070 */
[C---:B------:R-:W-:Y:S02]  /*7130*/  ISETP.GT.U32.AND P5, PT, R29.reuse, R7, PT ;  /* 0x000000071d00720c */ /* 0x040fe40003fa4070 */
[----:B------:R-:W-:Y:S01]  /*7140*/  ISETP.GT.U32.AND P2, PT, R29, R8, PT ;  /* 0x000000081d00720c */ /* 0x000fe20003f44070 */
[--C-:B------:R-:W-:Y:S01]  /*7150*/  @!P1 IMAD.IADD R5, R5, 0x1, -R29.reuse ;  /* 0x0000000105059824 */ /* 0x100fe200078e0a1d */
[C---:B------:R-:W-:Y:S01]  /*7160*/  ISETP.GT.U32.AND P1, PT, R29.reuse, R12, PT ;  /* 0x0000000c1d00720c */ /* 0x040fe20003f24070 */
[----:B------:R-:W-:Y:S01]  /*7170*/  @!P4 IMAD.IADD R6, R6, 0x1, -R29 ;  /* 0x000000010606c824 */ /* 0x000fe200078e0a1d */
[----:B------:R-:W-:-:S03]  /*7180*/  ISETP.GT.U32.AND P4, PT, R29, R11, PT ;  /* 0x0000000b1d00720c */ /* 0x000fc60003f84070 */
[----:B------:R-:W-:-:S04]  /*7190*/  @!P3 IMAD.IADD R14, R14, 0x1, -R29 ;  /* 0x000000010e0eb824 */ /* 0x000fc800078e0a1d */
[--C-:B------:R-:W-:Y:S01]  /*71a0*/  @!P5 IMAD.IADD R7, R7, 0x1, -R29.reuse ;  /* 0x000000010707d824 */ /* 0x100fe200078e0a1d */
[C---:B------:R-:W-:Y:S01]  /*71b0*/  ISETP.GT.U32.AND P5, PT, R29.reuse, R10, PT ;  /* 0x0000000a1d00720c */ /* 0x040fe20003fa4070 */
[--C-:B------:R-:W-:Y:S01]  /*71c0*/  @!P2 IMAD.IADD R8, R8, 0x1, -R29.reuse ;  /* 0x000000010808a824 */ /* 0x100fe200078e0a1d */
[C---:B------:R-:W-:Y:S02]  /*71d0*/  ISETP.GT.U32.AND P2, PT, R29.reuse, R9, PT ;  /* 0x000000091d00720c */ /* 0x040fe40003f44070 */
[----:B------:R-:W-:Y:S01]  /*71e0*/  ISETP.GT.U32.AND P3, PT, R29, R2, PT ;  /* 0x000000021d00720c */ /* 0x000fe20003f64070 */
[--C-:B------:R-:W-:Y:S01]  /*71f0*/  @!P0 IMAD.IADD R13, R13, 0x1, -R29.reuse ;  /* 0x000000010d0d8824 */ /* 0x100fe200078e0a1d */
[----:B------:R0:W-:Y:S01]  /*7200*/  STL [R1+0x30], R14 ;  /* 0x0000300e01007387 */ /* 0x0001e20000100800 */
[--C-:B------:R-:W-:Y:S01]  /*7210*/  @!P1 IMAD.IADD R12, R12, 0x1, -R29.reuse ;  /* 0x000000010c0c9824 */ /* 0x100fe200078e0a1d */
[----:B------:R-:W-:Y:S01]  /*7220*/  ISETP.GT.U32.AND P0, PT, R29, R4, PT ;  /* 0x000000041d00720c */ /* 0x000fe20003f04070 */
[----:B------:R-:W-:Y:S01]  /*7230*/  @!P4 IMAD.IADD R11, R11, 0x1, -R29 ;  /* 0x000000010b0bc824 */ /* 0x000fe200078e0a1d */
[----:B------:R-:W-:-:S03]  /*7240*/  ISETP.GT.U32.AND P1, PT, R29, R5, PT ;  /* 0x000000051d00720c */ /* 0x000fc60003f24070 */
[--C-:B------:R-:W-:Y:S01]  /*7250*/  @!P5 IMAD.IADD R10, R10, 0x1, -R29.reuse ;  /* 0x000000010a0ad824 */ /* 0x100fe200078e0a1d */
[----:B0-----:R-:W2:Y:S01]  /*7260*/  LDL.LU R14, [R1+0xbd8] ;  /* 0x000bd800010e7983 */ /* 0x001ea20000300800 */
[----:B------:R-:W-:-:S03]  /*7270*/  @!P2 IMAD.IADD R9, R9, 0x1, -R29 ;  /* 0x000000010909a824 */ /* 0x000fc600078e0a1d */
[----:B------:R0:W-:Y:S01]  /*7280*/  STL [R1+0x2c], R13 ;  /* 0x00002c0d01007387 */ /* 0x0001e20000100800 */
[----:B------:R-:W-:Y:S01]  /*7290*/  @!P3 IMAD.IADD R2, R2, 0x1, -R29 ;  /* 0x000000010202b824 */ /* 0x000fe200078e0a1d */
[C---:B------:R-:W-:Y:S02]  /*72a0*/  ISETP.GT.U32.AND P4, PT, R29.reuse, R6, PT ;  /* 0x000000061d00720c */ /* 0x040fe40003f84070 */
[----:B0-----:R-:W3:Y:S04]  /*72b0*/  LDL.LU R13, [R1+0xbd4] ;  /* 0x000bd400010d7983 */ /* 0x001ee80000300800 */
[----:B------:R0:W-:Y:S01]  /*72c0*/  STL [R1+0x28], R12 ;  /* 0x0000280c01007387 */ /* 0x0001e20000100800 */
[----:B------:R-:W-:-:S03]  /*72d0*/  ISETP.GT.U32.AND P5, PT, R29, R7, PT ;  /* 0x000000071d00720c */ /* 0x000fc60003fa4070 */
[----:B0-----:R-:W2:Y:S04]  /*72e0*/  LDL.LU R12, [R1+0xbd0] ;  /* 0x000bd000010c7983 */ /* 0x001ea80000300800 */
[----:B------:R0:W-:Y:S01]  /*72f0*/  STL [R1+0x24], R11 ;  /* 0x0000240b01007387 */ /* 0x0001e20000100800 */
[----:B------:R-:W-:Y:S01]  /*7300*/  ISETP.GT.U32.AND P2, PT, R29, R8, PT ;  /* 0x000000081d00720c */ /* 0x000fe20003f44070 */
[--C-:B------:R-:W-:Y:S02]  /*7310*/  @!P0 IMAD.IADD R4, R4, 0x1, -R29.reuse ;  /* 0x0000000104048824 */ /* 0x100fe400078e0a1d */
[----:B0-----:R-:W2:Y:S04]  /*7320*/  LDL.LU R11, [R1+0xbcc] ;  /* 0x000bcc00010b7983 */ /* 0x001ea80000300800 */
[----:B------:R0:W-:Y:S01]  /*7330*/  STL [R1+0x20], R10 ;  /* 0x0000200a01007387 */ /* 0x0001e20000100800 */
[----:B------:R-:W-:-:S03]  /*7340*/  @!P1 IMAD.IADD R5, R5, 0x1, -R29 ;  /* 0x0000000105059824 */ /* 0x000fc600078e0a1d */
[----:B0-----:R-:W2:Y:S04]  /*7350*/  LDL.LU R10, [R1+0xbc8] ;  /* 0x000bc800010a7983 */ /* 0x001ea80000300800 */
[----:B------:R0:W-:Y:S04]  /*7360*/  STL [R1+0x1c], R9 ;  /* 0x00001c0901007387 */ /* 0x0001e80000100800 */
[----:B0-----:R-:W2:Y:S04]  /*7370*/  LDL.LU R9, [R1+0xbc4] ;  /* 0x000bc40001097983 */ /* 0x001ea80000300800 */
[----:B------:R0:W-:Y:S01]  /*7380*/  STL [R1+0x18], R2 ;  /* 0x0000180201007387 */ /* 0x0001e20000100800 */
[----:B------:R-:W-:-:S03]  /*7390*/  @!P4 IMAD.IADD R6, R6, 0x1, -R29 ;  /* 0x000000010606c824 */ /* 0x000fc600078e0a1d */
[----:B0-----:R-:W3:Y:S04]  /*73a0*/  LDL.LU R2, [R1+0xbc0] ;  /* 0x000bc00001027983 */ /* 0x001ee80000300800 */
[----:B------:R0:W-:Y:S01]  /*73b0*/  STL [R1+0x14], R4 ;  /* 0x0000140401007387 */ /* 0x0001e20000100800 */
[--C-:B------:R-:W-:Y:S02]  /*73c0*/  @!P5 IMAD.IADD R7, R7, 0x1, -R29.reuse ;  /* 0x000000010707d824 */ /* 0x100fe400078e0a1d */
[----:B------:R-:W-:Y:S01]  /*73d0*/  @!P2 IMAD.IADD R8, R8, 0x1, -R29 ;  /* 0x000000010808a824 */ /* 0x000fe200078e0a1d */
[----:B0-----:R-:W3:Y:S04]  /*73e0*/  LDL.LU R4, [R1+0xbbc] ;  /* 0x000bbc0001047983 */ /* 0x001ee80000300800 */
[----:B------:R0:W-:Y:S04]  /*73f0*/  STL [R1+0x10], R5 ;  /* 0x0000100501007387 */ /* 0x0001e80000100800 */
[----:B0-----:R-:W3:Y:S04]  /*7400*/  LDL.LU R5, [R1+0xbb8] ;  /* 0x000bb80001057983 */ /* 0x001ee80000300800 */
[----:B------:R0:W-:Y:S04]  /*7410*/  STL [R1+0xc], R6 ;  /* 0x00000c0601007387 */ /* 0x0001e80000100800 */
[----:B0-----:R-:W3:Y:S04]  /*7420*/  LDL.LU R6, [R1+0xbb4] ;  /* 0x000bb40001067983 */ /* 0x001ee80000300800 */
[----:B------:R0:W-:Y:S04]  /*7430*/  STL [R1+0x8], R7 ;  /* 0x0000080701007387 */ /* 0x0001e80000100800 */
[----:B0-----:R-:W3:Y:S04]  /*7440*/  LDL.LU R7, [R1+0xbb0] ;  /* 0x000bb00001077983 */ /* 0x001ee80000300800 */
[----:B------:R0:W-:Y:S04]  /*7450*/  STL [R1+0x4], R8 ;  /* 0x0000040801007387 */ /* 0x0001e80000100800 */
[----:B0-----:R-:W3:Y:S01]  /*7460*/  LDL.LU R8, [R1+0xbac] ;  /* 0x000bac0001087983 */ /* 0x001ee20000300800 */
[----:B----4-:R-:W-:-:S13]  /*7470*/  ISETP.GT.U32.AND P6, PT, R29, R3, PT ;  /* 0x000000031d00720c */ /* 0x010fda0003fc4070 */
[----:B------:R-:W-:-:S05]  /*7480*/  @!P6 IMAD.IADD R3, R3, 0x1, -R29 ;  /* 0x000000010303e824 */ /* 0x000fca00078e0a1d */
[----:B------:R-:W-:-:S13]  /*7490*/  ISETP.GT.U32.AND P6, PT, R29, R3, PT ;  /* 0x000000031d00720c */ /* 0x000fda0003fc4070 */
[----:B------:R-:W-:-:S05]  /*74a0*/  @!P6 IMAD.IADD R3, R3, 0x1, -R29 ;  /* 0x000000010303e824 */ /* 0x000fca00078e0a1d */
[----:B------:R0:W-:Y:S04]  /*74b0*/  STL [R1], R3 ;  /* 0x0000000301007387 */ /* 0x0001e80000100800 */
[----:B0-----:R-:W0:Y:S02]  /*74c0*/  S2R R3, SR_TID.X ;  /* 0x0000000000037919 */ /* 0x001e240000002100 */
[----:B0-----:R-:W-:-:S05]  /*74d0*/  LOP3.LUT R3, R3, 0x7, RZ, 0xc0, !PT ;  /* 0x0000000703037812 */ /* 0x001fca00078ec0ff */
[----:B------:R-:W-:Y:S01]  /*74e0*/  IMAD.SHL.U32 R3, R3, 0x10, RZ ;  /* 0x0000001003037824 */ /* 0x000fe200078e00ff */
[C---:B--2---:R-:W-:Y:S02]  /*74f0*/  ISETP.GT.U32.AND P6, PT, R29.reuse, R9, PT ;  /* 0x000000091d00720c */ /* 0x044fe40003fc4070 */
[----:B---3--:R-:W-:-:S11]  /*7500*/  ISETP.GT.U32.AND P3, PT, R29, R2, PT ;  /* 0x000000021d00720c */ /* 0x008fd60003f64070 */
[--C-:B------:R-:W-:Y:S01]  /*7510*/  @!P6 IMAD.IADD R9, R9, 0x1, -R29.reuse ;  /* 0x000000010909e824 */ /* 0x100fe200078e0a1d */
[C---:B------:R-:W-:Y:S01]  /*7520*/  ISETP.GT.U32.AND P0, PT, R29.reuse, R4, PT ;  /* 0x000000041d00720c */ /* 0x040fe20003f04070 */
[----:B------:R-:W-:Y:S01]  /*7530*/  @!P3 IMAD.IADD R2, R2, 0x1, -R29 ;  /* 0x000000010202b824 */ /* 0x000fe200078e0a1d */
[----:B------:R-:W-:-:S04]  /*7540*/  ISETP.GT.U32.AND P3, PT, R29, R10, PT ;  /* 0x0000000a1d00720c */ /* 0x000fc80003f64070 */
[C---:B------:R-:W-:Y:S02]  /*7550*/  ISETP.GT.U32.AND P6, PT, R29.reuse, R2, PT ;  /* 0x000000021d00720c */ /* 0x040fe40003fc4070 */
[----:B------:R-:W-:-:S05]  /*7560*/  ISETP.GT.U32.AND P1, PT, R29, R5, PT ;  /* 0x000000051d00720c */ /* 0x000fca0003f24070 */
[----:B------:R-:W-:Y:S01]  /*7570*/  @!P0 IMAD.IADD R4, R4, 0x1, -R29 ;  /* 0x0000000104048824 */ /* 0x000fe200078e0a1d */
[C---:B------:R-:W-:Y:S02]  /*7580*/  ISETP.GT.U32.AND P0, PT, R29.reuse, R11, PT ;  /* 0x0000000b1d00720c */ /* 0x040fe40003f04070 */
[----:B------:R-:W-:-:S05]  /*7590*/  ISETP.GT.U32.AND P4, PT, R29, R6, PT ;  /* 0x000000061d00720c */ /* 0x000fca0003f84070 */
[----:B------:R-:W-:Y:S01]  /*75a0*/  @!P1 IMAD.IADD R5, R5, 0x1, -R29 ;  /* 0x0000000105059824 */ /* 0x000fe200078e0a1d */
[C---:B------:R-:W-:Y:S02]  /*75b0*/  ISETP.GT.U32.AND P1, PT, R29.reuse, R12, PT ;  /* 0x0000000c1d00720c */ /* 0x040fe40003f24070 */
[----:B------:R-:W-:-:S05]  /*75c0*/  ISETP.GT.U32.AND P5, PT, R29, R7, PT ;  /* 0x000000071d00720c */ /* 0x000fca0003fa4070 */
[--C-:B------:R-:W-:Y:S01]  /*75d0*/  @!P4 IMAD.IADD R6, R6, 0x1, -R29.reuse ;  /* 0x000000010606c824 */ /* 0x100fe200078e0a1d */
[C---:B------:R-:W-:Y:S01]  /*75e0*/  ISETP.GT.U32.AND P4, PT, R29.reuse, R13, PT ;  /* 0x0000000d1d00720c */ /* 0x040fe20003f84070 */
[----:B------:R-:W-:Y:S01]  /*75f0*/  @!P6 IMAD.IADD R2, R2, 0x1, -R29 ;  /* 0x000000010202e824 */ /* 0x000fe200078e0a1d */
[----:B------:R-:W-:-:S05]  /*7600*/  ISETP.GT.U32.AND P2, PT, R29, R8, PT ;  /* 0x000000081d00720c */ /* 0x000fca0003f44070 */
[--C-:B------:R-:W-:Y:S01]  /*7610*/  @!P5 IMAD.IADD R7, R7, 0x1, -R29.reuse ;  /* 0x000000010707d824 */ /* 0x100fe200078e0a1d */
[C---:B------:R-:W-:Y:S01]  /*7620*/  ISETP.GT.U32.AND P5, PT, R29.reuse, R14, PT ;  /* 0x0000000e1d00720c */ /* 0x040fe20003fa4070 */
[--C-:B------:R-:W-:Y:S01]  /*7630*/  @!P3 IMAD.IADD R10, R10, 0x1, -R29.reuse ;  /* 0x000000010a0ab824 */ /* 0x100fe200078e0a1d */
[----:B------:R-:W-:Y:S01]  /*7640*/  ISETP.GT.U32.AND P3, PT, R29, R4, PT ;  /* 0x000000041d00720c */ /* 0x000fe20003f64070 */
[--C-:B------:R-:W-:Y:S01]  /*7650*/  @!P0 IMAD.IADD R11, R11, 0x1, -R29.reuse ;  /* 0x000000010b0b8824 */ /* 0x100fe200078e0a1d */
[----:B------:R0:W-:Y:S01]  /*7660*/  STL [R1+0xb84], R2 ;  /* 0x000b840201007387 */ /* 0x0001e20000100800 */
[C---:B------:R-:W-:Y:S01]  /*7670*/  ISETP.GT.U32.AND P0, PT, R29.reuse, R5, PT ;  /* 0x000000051d00720c */ /* 0x040fe20003f04070 */
[--C-:B------:R-:W-:Y:S02]  /*7680*/  @!P1 IMAD.IADD R12, R12, 0x1, -R29.reuse ;  /* 0x000000010c0c9824 */ /* 0x100fe400078e0a1d */
[--C-:B------:R-:W-:Y:S01]  /*7690*/  @!P2 IMAD.IADD R8, R8, 0x1, -R29.reuse ;  /* 0x000000010808a824 */ /* 0x100fe200078e0a1d */
[C---:B------:R-:W-:Y:S01]  /*76a0*/  ISETP.GT.U32.AND P2, PT, R29.reuse, R15, PT ;  /* 0x0000000f1d00720c */ /* 0x040fe20003f44070 */
[----:B0-----:R-:W0:Y:S01]  /*76b0*/  S2R R2, SR_TID.X ;  /* 0x0000000000027919 */ /* 0x001e220000002100 */
[----:B------:R-:W-:Y:S01]  /*76c0*/  ISETP.GT.U32.AND P1, PT, R29, R6, PT ;  /* 0x000000061d00720c */ /* 0x000fe20003f24070 */
[--C-:B------:R-:W-:Y:S01]  /*76d0*/  @!P4 IMAD.IADD R13, R13, 0x1, -R29.reuse ;  /* 0x000000010d0dc824 */ /* 0x100fe200078e0a1d */
[C---:B------:R-:W-:Y:S01]  /*76e0*/  ISETP.GT.U32.AND P4, PT, R29.reuse, R7, PT ;  /* 0x000000071d00720c */ /* 0x040fe20003f84070 */
[--C-:B------:R-:W-:Y:S01]  /*76f0*/  @!P5 IMAD.IADD R14, R14, 0x1, -R29.reuse ;  /* 0x000000010e0ed824 */ /* 0x100fe200078e0a1d */
[C---:B------:R-:W-:Y:S01]  /*7700*/  ISETP.GT.U32.AND P5, PT, R29.reuse, R8, PT ;  /* 0x000000081d00720c */ /* 0x040fe20003fa4070 */
[--C-:B------:R-:W-:Y:S01]  /*7710*/  @!P3 IMAD.IADD R4, R4, 0x1, -R29.reuse ;  /* 0x000000010404b824 */ /* 0x100fe200078e0a1d */
[----:B------:R-:W-:Y:S01]  /*7720*/  ISETP.GT.U32.AND P3, PT, R29, R10, PT ;  /* 0x0000000a1d00720c */ /* 0x000fe20003f64070 */
[----:B------:R-:W-:-:S04]  /*7730*/  @!P0 IMAD.IADD R5, R5, 0x1, -R29 ;  /* 0x0000000105058824 */ /* 0x000fc800078e0a1d */
[--C-:B------:R-:W-:Y:S01]  /*7740*/  @!P2 IMAD.IADD R15, R15, 0x1, -R29.reuse ;  /* 0x000000010f0fa824 */ /* 0x100fe200078e0a1d */
[C---:B------:R-:W-:Y:S02]  /*7750*/  ISETP.GT.U32.AND P2, PT, R29.reuse, R9, PT ;  /* 0x000000091d00720c */ /* 0x040fe40003f44070 */
[C---:B------:R-:W-:Y:S01]  /*7760*/  ISETP.GT.U32.AND P0, PT, R29.reuse, R11, PT ;  /* 0x0000000b1d00720c */ /* 0x040fe20003f04070 */
[--C-:B------:R-:W-:Y:S01]  /*7770*/  @!P1 IMAD.IADD R6, R6, 0x1, -R29.reuse ;  /* 0x0000000106069824 */ /* 0x100fe200078e0a1d */
[----:B------:R-:W-:Y:S01]  /*7780*/  ISETP.GT.U32.AND P1, PT, R29, R12, PT ;  /* 0x0000000c1d00720c */ /* 0x000fe20003f24070 */
[--C-:B------:R-:W-:Y:S01]  /*7790*/  @!P4 IMAD.IADD R7, R7, 0x1, -R29.reuse ;  /* 0x000000010707c824 */ /* 0x100fe200078e0a1d */
[----:B------:R-:W-:Y:S01]  /*77a0*/  STL [R1+0xb88], R4 ;  /* 0x000b880401007387 */ /* 0x000fe20000100800 */
[----:B------:R-:W-:-:S03]  /*77b0*/  @!P5 IMAD.IADD R8, R8, 0x1, -R29 ;  /* 0x000000010808d824 */ /* 0x000fc600078e0a1d */
[----:B------:R-:W-:Y:S01]  /*77c0*/  STL [R1+0xb80], R5 ;  /* 0x000b800501007387 */ /* 0x000fe20000100800 */
[----:B0-----:R-:W-:-:S03]  /*77d0*/  IMAD.SHL.U32 R2, R2, 0x2, RZ ;  /* 0x0000000202027824 */ /* 0x001fc600078e00ff */
[----:B------:R-:W-:Y:S01]  /*77e0*/  STL [R1+0xb8c], R6 ;  /* 0x000b8c0601007387 */ /* 0x000fe20000100800 */
[----:B------:R-:W-:-:S03]  /*77f0*/  @!P2 IMAD.IADD R9, R9, 0x1, -R29 ;  /* 0x000000010909a824 */ /* 0x000fc600078e0a1d */
[----:B------:R0:W-:Y:S01]  /*7800*/  STL [R1+0xb90], R7 ;  /* 0x000b900701007387 */ /* 0x0001e20000100800 */
[--C-:B------:R-:W-:Y:S02]  /*7810*/  @!P3 IMAD.IADD R10, R10, 0x1, -R29.reuse ;  /* 0x000000010a0ab824 */ /* 0x100fe400078e0a1d */
[--C-:B------:R-:W-:Y:S01]  /*7820*/  @!P0 IMAD.IADD R11, R11, 0x1, -R29.reuse ;  /* 0x000000010b0b8824 */ /* 0x100fe200078e0a1d */
[----:B------:R-:W-:Y:S01]  /*7830*/  LOP3.LUT R3, R3, 0x30, R2, 0x78, !PT ;  /* 0x0000003003037812 */ /* 0x000fe200078e7802 */
[----:B------:R-:W-:Y:S01]  /*7840*/  @!P1 IMAD.IADD R12, R12, 0x1, -R29 ;  /* 0x000000010c0c9824 */ /* 0x000fe200078e0a1d */
[----:B0-----:R-:W2:Y:S04]  /*7850*/  LDL R7, [R1+0x35c] ;  /* 0x00035c0001077983 */ /* 0x001ea80000100800 */
[----:B------:R-:W-:Y:S04]  /*7860*/  STL [R1+0xb94], R8 ;  /* 0x000b940801007387 */ /* 0x000fe80000100800 */
[----:B------:R0:W-:Y:S04]  /*7870*/  STL [R1+0xb98], R9 ;  /* 0x000b980901007387 */ /* 0x0001e80000100800 */
[----:B0-----:R-:W3:Y:S04]  /*7880*/  LDL R9, [R1+0x9ac] ;  /* 0x0009ac0001097983 */ /* 0x001ee80000100800 */
[----:B------:R-:W-:Y:S04]  /*7890*/  STL [R1+0xb9c], R10 ;  /* 0x000b9c0a01007387 */ /* 0x000fe80000100800 */
[----:B------:R0:W-:Y:S04]  /*78a0*/  STL [R1+0xba0], R11 ;  /* 0x000ba00b01007387 */ /* 0x0001e80000100800 */
[----:B------:R1:W-:Y:S01]  /*78b0*/  STL [R1+0xba4], R12 ;  /* 0x000ba40c01007387 */ /* 0x0003e20000100800 */
[----:B0-----:R-:W-:-:S03]  /*78c0*/  LOP3.LUT R11, R3, 0x1c00, R0, 0xf8, !PT ;  /* 0x00001c00030b7812 */ /* 0x001fc600078ef800 */
[----:B------:R-:W4:Y:S04]  /*78d0*/  LDL.LU R0, [R1+0xba8] ;  /* 0x000ba80001007983 */ /* 0x000f280000300800 */
[----:B------:R-:W4:Y:S04]  /*78e0*/  LDL R5, [R1+0x9bc] ;  /* 0x0009bc0001057983 */ /* 0x000f280000100800 */
[----:B------:R-:W4:Y:S04]  /*78f0*/  LDL R4, [R1+0x9b4] ;  /* 0x0009b40001047983 */ /* 0x000f280000100800 */
[----:B------:R-:W4:Y:S04]  /*7900*/  LDL R8, [R1+0x9b8] ;  /* 0x0009b80001087983 */ /* 0x000f280000100800 */
[----:B------:R-:W4:Y:S01]  /*7910*/  LDL R6, [R1+0x9b0] ;  /* 0x0009b00001067983 */ /* 0x000f220000100800 */
[----:B------:R-:W-:-:S02]  /*7920*/  ISETP.GT.U32.AND P4, PT, R29, R13, PT ;  /* 0x0000000d1d00720c */ /* 0x000fc40003f84070 */
[C---:B------:R-:W-:Y:S02]  /*7930*/  ISETP.GT.U32.AND P6, PT, R29.reuse, R14, PT ;  /* 0x0000000e1d00720c */ /* 0x040fe40003fc4070 */
[C---:B------:R-:W-:Y:S02]  /*7940*/  ISETP.GT.U32.AND P5, PT, R29.reuse, R15, PT ;  /* 0x0000000f1d00720c */ /* 0x040fe40003fa4070 */
[C---:B------:R-:W-:Y:S02]  /*7950*/  ISETP.GT.U32.AND P2, PT, R29.reuse, R16, PT ;  /* 0x000000101d00720c */ /* 0x040fe40003f44070 */
[C---:B------:R-:W-:Y:S02]  /*7960*/  ISETP.GT.U32.AND P3, PT, R29.reuse, R17, PT ;  /* 0x000000111d00720c */ /* 0x040fe40003f64070 */
[C---:B------:R-:W-:Y:S02]  /*7970*/  ISETP.GT.U32.AND P0, PT, R29.reuse, R18, PT ;  /* 0x000000121d00720c */ /* 0x040fe40003f04070 */
        /* <DEDUP_REMOVED lines=17> */
[----:B------:R-:W0:Y:S01]  /*7a90*/  S2R R10, SR_TID.X ;  /* 0x00000000000a7919 */ /* 0x000e220000002100 */
[----:B------:R-:W-:-:S03]  /*7aa0*/  @!P6 IMAD.IADD R21, R21, 0x1, -R29 ;  /* 0x000000011515e824 */ /* 0x000fc600078e0a1d */
[----:B------:R-:W0:Y:S01]  /*7ab0*/  S2R R3, SR_TID.X ;  /* 0x0000000000037919 */ /* 0x000e220000002100 */
        /* <DEDUP_REMOVED lines=14> */
[----:B-1----:R-:W1:Y:S01]  /*7ba0*/  S2R R12, SR_TID.X ;  /* 0x00000000000c7919 */ /* 0x002e620000002100 */
        /* <DEDUP_REMOVED lines=11> */
[----:B0-----:R-:W-:Y:S01]  /*7c60*/  LOP3.LUT R10, R10, 0xc0, RZ, 0xc0, !PT ;  /* 0x000000c00a0a7812 */ /* 0x001fe200078ec0ff */
[----:B------:R-:W4:Y:S01]  /*7c70*/  LDL R2, [R1+0x9a8] ;  /* 0x0009a80001027983 */ /* 0x000f220000100800 */
[----:B------:R-:W-:-:S02]  /*7c80*/  ISETP.GT.U32.AND P6, PT, R29, R27, PT ;  /* 0x0000001b1d00720c */ /* 0x000fc40003fc4070 */
[----:B------:R-:W-:Y:S02]  /*7c90*/  ISETP.GT.U32.AND P4, PT, R29, R28, PT ;  /* 0x0000001c1d00720c */ /* 0x000fe40003f84070 */
[----:B------:R-:W0:Y:S01]  /*7ca0*/  S2R R29, SR_TID.X ;  /* 0x00000000001d7919 */ /* 0x000e220000002100 */
[----:B------:R-:W-:Y:S01]  /*7cb0*/  IMAD.SHL.U32 R3, R3, 0x2, RZ ;  /* 0x0000000203037824 */ /* 0x000fe200078e00ff */
[----:B------:R-:W-:-:S04]  /*7cc0*/  SHF.R.U32.HI R10, RZ, 0x2, R10 ;  /* 0x00000002ff0a7819 */ /* 0x000fc8000001160a */
[----:B------:R-:W-:-:S05]  /*7cd0*/  LOP3.LUT R3, R10, 0x1fe, R3, 0x78, !PT ;  /* 0x000001fe0a037812 */ /* 0x000fca00078e7803 */
[----:B------:R1:W-:Y:S04]  /*7ce0*/  STL [R1+0xa04], R3 ;  /* 0x000a040301007387 */ /* 0x0003e80000100800 */
[----:B-1----:R-:W1:Y:S01]  /*7cf0*/  S2R R3, SR_TID.X ;  /* 0x0000000000037919 */ /* 0x002e620000002100 */
[----:B------:R-:W-:Y:S02]  /*7d00*/  LOP3.LUT R10, R12, 0x7, RZ, 0xc0, !PT ;  /* 0x000000070c0a7812 */ /* 0x000fe400078ec0ff */
[----:B0-----:R-:W-:-:S03]  /*7d10*/  LOP3.LUT R29, R29, 0x7, RZ, 0xc0, !PT ;  /* 0x000000071d1d7812 */ /* 0x001fc600078ec0ff */
[----:B------:R-:W-:Y:S02]  /*7d20*/  IMAD.SHL.U32 R10, R10, 0x10, RZ ;  /* 0x000000100a0a7824 */ /* 0x000fe400078e00ff */
[----:B------:R-:W-:Y:S01]  /*7d30*/  IMAD.SHL.U32 R29, R29, 0x80, RZ ;  /* 0x000000801d1d7824 */ /* 0x000fe200078e00ff */
[----:B------:R-:W-:-:S03]  /*7d40*/  LOP3.LUT R12, R12, 0x7, RZ, 0xc0, !PT ;  /* 0x000000070c0c7812 */ /* 0x000fc600078ec0ff */
[----:B------:R-:W-:Y:S01]  /*7d50*/  IMAD.IADD R10, R29, 0x1, R10 ;  /* 0x000000011d0a7824 */ /* 0x000fe200078e020a */
[----:B------:R-:W-:Y:S01]  /*7d60*/  IABS R29, c[0x0][0x17c] ;  /* 0x00005f00001d7a13 */ /* 0x000fe20000000000 */
[----:B------:R-:W-:-:S04]  /*7d70*/  IMAD.SHL.U32 R12, R12, 0x80, RZ ;  /* 0x000000800c0c7824 */ /* 0x000fc800078e00ff */
[----:B------:R-:W-:Y:S02]  /*7d80*/  @!P5 IMAD.IADD R22, R22, 0x1, -R29 ;  /* 0x000000011616d824 */ /* 0x000fe400078e0a1d */
[----:B-1----:R-:W-:-:S05]  /*7d90*/  IMAD.SHL.U32 R3, R3, 0x2, RZ ;  /* 0x0000000203037824 */ /* 0x002fca00078e00ff */
[----:B------:R-:W-:Y:S02]  /*7da0*/  LOP3.LUT R3, R10, 0x10, R3, 0x78, !PT ;  /* 0x000000100a037812 */ /* 0x000fe400078e7803 */
[----:B------:R-:W-:Y:S01]  /*7db0*/  LOP3.LUT R3, R11, R12, RZ, 0xfc, !PT ;  /* 0x0000000c0b037212 */ /* 0x000fe200078efcff */
[----:B------:R-:W4:Y:S01]  /*7dc0*/  LDL R10, [R1+0x9a4] ;  /* 0x0009a400010a7983 */ /* 0x000f220000100800 */
[--C-:B------:R-:W-:Y:S02]  /*7dd0*/  @!P2 IMAD.IADD R23, R23, 0x1, -R29.reuse ;  /* 0x000000011717a824 */ /* 0x100fe400078e0a1d */
[--C-:B------:R-:W-:Y:S01]  /*7de0*/  @!P3 IMAD.IADD R24, R24, 0x1, -R29.reuse ;  /* 0x000000011818b824 */ /* 0x100fe200078e0a1d */
[----:B------:R4:W-:Y:S01]  /*7df0*/  STL [R1+0x358], R3 ;  /* 0x0003580301007387 */ /* 0x0009e20000100800 */
[--C-:B------:R-:W-:Y:S02]  /*7e00*/  @!P4 IMAD.IADD R28, R28, 0x1, -R29.reuse ;  /* 0x000000011c1cc824 */ /* 0x100fe400078e0a1d */
[----:B------:R-:W-:Y:S01]  /*7e10*/  @!P1 IMAD.IADD R26, R26, 0x1, -R29 ;  /* 0x000000011a1a9824 */ /* 0x000fe200078e0a1d */
[----:B------:R-:W4:Y:S01]  /*7e20*/  LDL R11, [R1+0x99c] ;  /* 0x00099c00010b7983 */ /* 0x000f220000100800 */
[----:B--2---:R-:W-:-:S03]  /*7e30*/  ISETP.GE.AND P5, PT, R7, RZ, PT ;  /* 0x000000ff0700720c */ /* 0x004fc60003fa6270 */
[----:B------:R-:W2:Y:S01]  /*7e40*/  LDL R7, [R1+0x9a0] ;  /* 0x0009a00001077983 */ /* 0x000ea20000100800 */
[----:B---3--:R-:W-:-:S03]  /*7e50*/  ISETP.GE.AND P2, PT, R9, RZ, PT ;  /* 0x000000ff0900720c */ /* 0x008fc60003f46270 */
[----:B------:R-:W3:Y:S01]  /*7e60*/  LDL R9, [R1+0x994] ;  /* 0x0009940001097983 */ /* 0x000ee20000100800 */
[----:B----4-:R-:W-:Y:S01]  /*7e70*/  IMAD.MOV.U32 R3, RZ, RZ, R0 ;  /* 0x000000ffff037224 */ /* 0x010fe200078e0000 */
[----:B------:R-:W-:Y:S02]  /*7e80*/  ISETP.GE.AND P3, PT, R5, RZ, PT ;  /* 0x000000ff0500720c */ /* 0x000fe40003f66270 */
[----:B------:R-:W4:Y:S01]  /*7e90*/  LDL R5, [R1+0x998] ;  /* 0x0009980001057983 */ /* 0x000f220000100800 */
[----:B------:R-:W-:-:S03]  /*7ea0*/  ISETP.GE.AND P4, PT, R4, RZ, PT ;  /* 0x000000ff0400720c */ /* 0x000fc60003f86270 */
[----:B------:R-:W2:Y:S01]  /*7eb0*/  LDL R4, [R1+0x990] ;  /* 0x0009900001047983 */ /* 0x000ea20000100800 */
[----:B------:R-:W-:Y:S01]  /*7ec0*/  ISETP.GE.AND P1, PT, R8, RZ, PT ;  /* 0x000000ff0800720c */ /* 0x000fe20003f26270 */
[----:B------:R-:W-:Y:S02]  /*7ed0*/  @!P5 IMAD.MOV R3, RZ, RZ, -R3 ;  /* 0x000000ffff03d224 */ /* 0x000fe400078e0a03 */
[----:B------:R-:W2:Y:S01]  /*7ee0*/  LDL.LU R8, [R1+0x78] ;  /* 0x0000780001087983 */ /* 0x000ea20000300800 */
[----:B------:R-:W-:-:S03]  /*7ef0*/  ISETP.GE.AND P5, PT, R6, RZ, PT ;  /* 0x000000ff0600720c */ /* 0x000fc60003fa6270 */
[----:B------:R-:W3:Y:S04]  /*7f00*/  LDL R6, [R1+0x988] ;  /* 0x0009880001067983 */ /* 0x000ee80000100800 */
[----:B------:R-:W3:Y:S01]  /*7f10*/  LDL.LU R0, [R1+0x74] ;  /* 0x0000740001007983 */ /* 0x000ee20000300800 */
[----:B--2---:R-:W-:Y:S01]  /*7f20*/  @!P2 IMAD.MOV R8, RZ, RZ, -R8 ;  /* 0x000000ffff08a224 */ /* 0x004fe200078e0a08 */
[----:B------:R-:W-:Y:S02]  /*7f30*/  ISETP.GE.AND P2, PT, R2, RZ, PT ;  /* 0x000000ff0200720c */ /* 0x000fe40003f46270 */
[----:B------:R-:W2:Y:S04]  /*7f40*/  LDL R2, [R1+0x98c] ;  /* 0x00098c0001027983 */ /* 0x000ea80000100800 */
[----:B------:R0:W-:Y:S01]  /*7f50*/  STL [R1+0x1e8], R8 ;  /* 0x0001e80801007387 */ /* 0x0001e20000100800 */
[----:B---3--:R-:W-:Y:S01]  /*7f60*/  @!P3 IMAD.MOV R0, RZ, RZ, -R0 ;  /* 0x000000ffff00b224 */ /* 0x008fe200078e0a00 */
[----:B------:R-:W-:-:S02]  /*7f70*/  ISETP.GE.AND P3, PT, R10, RZ, PT ;  /* 0x000000ff0a00720c */ /* 0x000fc40003f66270 */
[----:B0-----:R-:W3:Y:S04]  /*7f80*/  LDL.LU R8, [R1+0x70] ;  /* 0x0000700001087983 */ /* 0x001ee80000300800 */
[----:B------:R-:W2:Y:S04]  /*7f90*/  LDL R10, [R1+0x984] ;  /* 0x00098400010a7983 */ /* 0x000ea80000100800 */
[----:B------:R0:W-:Y:S04]  /*7fa0*/  STL [R1+0x1e4], R0 ;  /* 0x0001e40001007387 */ /* 0x0001e80000100800 */
[----:B0-----:R-:W2:Y:S01]  /*7fb0*/  LDL.LU R0, [R1+0x6c] ;  /* 0x00006c0001007983 */ /* 0x001ea20000300800 */
[----:B---3--:R-:W-:Y:S01]  /*7fc0*/  @!P1 IMAD.MOV R8, RZ, RZ, -R8 ;  /* 0x000000ffff089224 */ /* 0x008fe200078e0a08 */
[----:B------:R-:W-:-:S02]  /*7fd0*/  ISETP.GE.AND P1, PT, R7, RZ, PT ;  /* 0x000000ff0700720c */ /* 0x000fc40003f26270 */
[----:B------:R-:W3:Y:S04]  /*7fe0*/  LDL R7, [R1+0x980] ;  /* 0x0009800001077983 */ /* 0x000ee80000100800 */
[----:B------:R0:W-:Y:S04]  /*7ff0*/  STL [R1+0x1e0], R8 ;  /* 0x0001e00801007387 */ /* 0x0001e80000100800 */
[----:B0-----:R-:W3:Y:S01]  /*8000*/  LDL.LU R8, [R1+0x68] ;  /* 0x0000680001087983 */ /* 0x001ee20000300800 */
[----:B--2---:R-:W-:Y:S01]  /*8010*/  @!P4 IMAD.MOV R0, RZ, RZ, -R0 ;  /* 0x000000ffff00c224 */ /* 0x004fe200078e0a00 */
[----:B------:R-:W-:-:S02]  /*8020*/  ISETP.GE.AND P4, PT, R11, RZ, PT ;  /* 0x000000ff0b00720c */ /* 0x000fc40003f86270 */
[----:B------:R-:W2:Y:S04]  /*8030*/  LDL R11, [R1+0x97c] ;  /* 0x00097c00010b7983 */ /* 0x000ea80000100800 */
[----:B------:R0:W-:Y:S04]  /*8040*/  STL [R1+0x1dc], R0 ;  /* 0x0001dc0001007387 */ /* 0x0001e80000100800 */
[----:B0-----:R-:W2:Y:S01]  /*8050*/  LDL.LU R0, [R1+0x64] ;  /* 0x0000640001007983 */ /* 0x001ea20000300800 */
[----:B---3--:R-:W-:Y:S01]  /*8060*/  @!P5 IMAD.MOV R8, RZ, RZ, -R8 ;  /* 0x000000ffff08d224 */ /* 0x008fe200078e0a08 */
[----:B----4-:R-:W-:-:S02]  /*8070*/  ISETP.GE.AND P5, PT, R5, RZ, PT ;  /* 0x000000ff0500720c */ /* 0x010fc40003fa6270 */
[----:B------:R-:W3:Y:S04]  /*8080*/  LDL R5, [R1+0x978] ;  /* 0x0009780001057983 */ /* 0x000ee80000100800 */
[----:B------:R0:W-:Y:S04]  /*8090*/  STL [R1+0x1d8], R8 ;  /* 0x0001d80801007387 */ /* 0x0001e80000100800 */
[----:B0-----:R-:W4:Y:S01]  /*80a0*/  LDL.LU R8, [R1+0x60] ;  /* 0x0000600001087983 */ /* 0x001f220000300800 */
[----:B--2---:R-:W-:Y:S01]  /*80b0*/  @!P2 IMAD.MOV R0, RZ, RZ, -R0 ;  /* 0x000000ffff00a224 */ /* 0x004fe200078e0a00 */
[----:B------:R-:W-:-:S02]  /*80c0*/  ISETP.GE.AND P2, PT, R9, RZ, PT ;  /* 0x000000ff0900720c */ /* 0x000fc40003f46270 */
[----:B------:R-:W2:Y:S04]  /*80d0*/  LDL R9, [R1+0x974] ;  /* 0x0009740001097983 */ /* 0x000ea80000100800 */
[----:B------:R0:W-:Y:S04]  /*80e0*/  STL [R1+0x1d4], R0 ;  /* 0x0001d40001007387 */ /* 0x0001e80000100800 */
[----:B0-----:R-:W2:Y:S01]  /*80f0*/  LDL.LU R0, [R1+0x5c] ;  /* 0x00005c0001007983 */ /* 0x001ea20000300800 */
[----:B----4-:R-:W-:Y:S01]  /*8100*/  @!P3 IMAD.MOV R8, RZ, RZ, -R8 ;  /* 0x000000ffff08b224 */ /* 0x010fe200078e0a08 */
[----:B------:R-:W-:-:S02]  /*8110*/  ISETP.GE.AND P3, PT, R4, RZ, PT ;  /* 0x000000ff0400720c */ /* 0x000fc40003f66270 */
[----:B------:R-:W4:Y:S04]  /*8120*/  LDL R4, [R1+0x970] ;  /* 0x0009700001047983 */ /* 0x000f280000100800 */
        /* <DEDUP_REMOVED lines=338> */
[----:B----4-:R-:W-:-:S04]  /*9650*/  ISETP.GE.AND P5, PT, R7, RZ, PT ;  /* 0x000000ff0700720c */ /* 0x010fc80003fa6270 */
[----:B------:R0:W-:Y:S04]  /*9660*/  STL [R1+0x68], R8 ;  /* 0x0000680801007387 */ /* 0x0001e80000100800 */
[----:B0-----:R-:W3:Y:S01]  /*9670*/  LDL R8, [R1+0x860] ;  /* 0x0008600001087983 */ /* 0x001ee20000100800 */
[----:B--2---:R-:W-:-:S03]  /*9680*/  @!P2 IMAD.MOV R0, RZ, RZ, -R0 ;  /* 0x000000ffff00a224 */ /* 0x004fc600078e0a00 */
[----:B------:R-:W2:Y:S01]  /*9690*/  LDL.LU R7, [R1+0x12c] ;  /* 0x00012c0001077983 */ /* 0x000ea20000300800 */
[----:B------:R-:W-:-:S03]  /*96a0*/  ISETP.GE.AND P2, PT, R11, RZ, PT ;  /* 0x000000ff0b00720c */ /* 0x000fc60003f46270 */
        /* <DEDUP_REMOVED lines=14> */
[----:B------:R-:W-:-:S04]  /*9790*/  ISETP.GE.AND P4, PT, R4, RZ, PT ;  /* 0x000000ff0400720c */ /* 0x000fc80003f86270 */
[----:B------:R0:W-:Y:S04]  /*97a0*/  STL [R1+0x58], R7 ;  /* 0x0000580701007387 */ /* 0x0001e80000100800 */
[----:B0-----:R-:W2:Y:S01]  /*97b0*/  LDL R7, [R1+0x850] ;  /* 0x0008500001077983 */ /* 0x001ea20000100800 */
[----:B---3--:R-:W-:-:S03]  /*97c0*/  @!P5 IMAD.MOV R0, RZ, RZ, -R0 ;  /* 0x000000ffff00d224 */ /* 0x008fc600078e0a00 */
[----:B------:R-:W3:Y:S04]  /*97d0*/  LDL.LU R4, [R1+0x140] ;  /* 0x0001400001047983 */ /* 0x000ee80000300800 */
[----:B------:R0:W-:Y:S04]  /*97e0*/  STL [R1+0x54], R0 ;  /* 0x0000540001007387 */ /* 0x0001e80000100800 */
[----:B0-----:R-:W2:Y:S01]  /*97f0*/  LDL.LU R0, [R1+0xf0] ;  /* 0x0000f00001007983 */ /* 0x001ea20000300800 */
[----:B------:R-:W-:-:S03]  /*9800*/  ISETP.GE.AND P5, PT, R6, RZ, PT ;  /* 0x000000ff0600720c */ /* 0x000fc60003fa6270 */
[----:B------:R-:W4:Y:S01]  /*9810*/  LDL R6, [R1+0x84c] ;  /* 0x00084c0001067983 */ /* 0x000f220000100800 */
[----:B---3--:R-:W-:Y:S01]  /*9820*/  @!P2 IMAD.MOV R4, RZ, RZ, -R4 ;  /* 0x000000ffff04a224 */ /* 0x008fe200078e0a04 */
[----:B------:R-:W-:Y:S02]  /*9830*/  ISETP.GE.AND P2, PT, R2, RZ, PT ;  /* 0x000000ff0200720c */ /* 0x000fe40003f46270 */
[----:B------:R-:W3:Y:S04]  /*9840*/  LDL.LU R2, [R1+0xf4] ;  /* 0x0000f40001027983 */ /* 0x000ee80000300800 */
[----:B------:R0:W-:Y:S01]  /*9850*/  STL [R1+0x50], R4 ;  /* 0x0000500401007387 */ /* 0x0001e20000100800 */
[----:B--2---:R-:W-:-:S03]  /*9860*/  @!P3 IMAD.MOV R0, RZ, RZ, -R0 ;  /* 0x000000ffff00b224 */ /* 0x004fc600078e0a00 */
[----:B0-----:R-:W2:Y:S04]  /*9870*/  LDL R4, [R1+0x848] ;  /* 0x0008480001047983 */ /* 0x001ea80000100800 */
[----:B------:R0:W-:Y:S04]  /*9880*/  STL [R1+0x4c], R0 ;  /* 0x00004c0001007387 */ /* 0x0001e80000100800 */
[----:B0-----:R-:W2:Y:S01]  /*9890*/  LDL.LU R0, [R1+0xf8] ;  /* 0x0000f80001007983 */ /* 0x001ea20000300800 */
[----:B------:R-:W-:Y:S01]  /*98a0*/  ISETP.GE.AND P3, PT, R10, RZ, PT ;  /* 0x000000ff0a00720c */ /* 0x000fe20003f66270 */
[----:B---3--:R-:W-:Y:S01]  /*98b0*/  @!P1 IMAD.MOV R2, RZ, RZ, -R2 ;  /* 0x000000ffff029224 */ /* 0x008fe200078e0a02 */
[----:B------:R-:W-:-:S04]  /*98c0*/  ISETP.GE.AND P1, PT, R8, RZ, PT ;  /* 0x000000ff0800720c */ /* 0x000fc80003f26270 */
[----:B------:R0:W-:Y:S04]  /*98d0*/  STL [R1+0x48], R2 ;  /* 0x0000480201007387 */ /* 0x0001e80000100800 */
[----:B0-----:R-:W3:Y:S04]  /*98e0*/  LDL R2, [R1+0x844] ;  /* 0x0008440001027983 */ /* 0x001ee80000100800 */
[----:B------:R-:W3:Y:S04]  /*98f0*/  LDL.LU R8, [R1+0x118] ;  /* 0x0001180001087983 */ /* 0x000ee80000300800 */
[----:B------:R-:W3:Y:S01]  /*9900*/  LDL R10, [R1+0x840] ;  /* 0x00084000010a7983 */ /* 0x000ee20000100800 */
[----:B--2---:R-:W-:-:S05]  /*9910*/  @!P4 IMAD.MOV R0, RZ, RZ, -R0 ;  /* 0x000000ffff00c224 */ /* 0x004fca00078e0a00 */
[----:B------:R0:W-:Y:S04]  /*9920*/  STL [R1+0x44], R0 ;  /* 0x0000440001007387 */ /* 0x0001e80000100800 */
[----:B0-----:R-:W2:Y:S01]  /*9930*/  LDL.LU R0, [R1+0xfc] ;  /* 0x0000fc0001007983 */ /* 0x001ea20000300800 */
[----:B----4-:R-:W-:-:S03]  /*9940*/  ISETP.GE.AND P4, PT, R11, RZ, PT ;  /* 0x000000ff0b00720c */ /* 0x010fc60003f86270 */
[----:B------:R-:W4:Y:S01]  /*9950*/  LDL R11, [R1+0x83c] ;  /* 0x00083c00010b7983 */ /* 0x000f220000100800 */
[----:B---3--:R-:W-:Y:S01]  /*9960*/  @!P5 IMAD.MOV R8, RZ, RZ, -R8 ;  /* 0x000000ffff08d224 */ /* 0x008fe200078e0a08 */
[----:B------:R-:W-:-:S04]  /*9970*/  ISETP.GE.AND P5, PT, R5, RZ, PT ;  /* 0x000000ff0500720c */ /* 0x000fc80003fa6270 */
[----:B------:R0:W-:Y:S04]  /*9980*/  STL [R1+0x40], R8 ;  /* 0x0000400801007387 */ /* 0x0001e80000100800 */
[----:B0-----:R-:W3:Y:S04]  /*9990*/  LDL.LU R8, [R1+0x38] ;  /* 0x0000380001087983 */ /* 0x001ee80000300800 */
[----:B------:R-:W4:Y:S01]  /*99a0*/  LDL R5, [R1+0x838] ;  /* 0x0008380001057983 */ /* 0x000f220000100800 */
[----:B--2---:R-:W-:-:S05]  /*99b0*/  @!P2 IMAD.MOV R0, RZ, RZ, -R0 ;  /* 0x000000ffff00a224 */ /* 0x004fca00078e0a00 */
[----:B------:R0:W-:Y:S04]  /*99c0*/  STL [R1+0x3c], R0 ;  /* 0x00003c0001007387 */ /* 0x0001e80000100800 */
[----:B0-----:R-:W2:Y:S01]  /*99d0*/  LDL.LU R0, [R1+0x34] ;  /* 0x0000340001007983 */ /* 0x001ea20000300800 */
[----:B------:R-:W-:-:S03]  /*99e0*/  ISETP.GE.AND P2, PT, R9, RZ, PT ;  /* 0x000000ff0900720c */ /* 0x000fc60003f46270 */
[----:B------:R-:W4:Y:S01]  /*99f0*/  LDL R9, [R1+0x834] ;  /* 0x0008340001097983 */ /* 0x000f220000100800 */
[----:B---3--:R-:W-:Y:S01]  /*9a00*/  @!P3 IMAD.MOV R8, RZ, RZ, -R8 ;  /* 0x000000ffff08b224 */ /* 0x008fe200078e0a08 */
[----:B------:R-:W-:-:S04]  /*9a10*/  ISETP.GE.AND P3, PT, R7, RZ, PT ;  /* 0x000000ff0700720c */ /* 0x000fc80003f66270 */
[----:B------:R0:W-:Y:S04]  /*9a20*/  STL [R1+0x38], R8 ;  /* 0x0000380801007387 */ /* 0x0001e80000100800 */
[----:B0-----:R-:W3:Y:S04]  /*9a30*/  LDL R8, [R1+0x830] ;  /* 0x0008300001087983 */ /* 0x001ee80000100800 */
[----:B------:R-:W3:Y:S04]  /*9a40*/  LDL.LU R12, [R1+0x30] ;  /* 0x00003000010c7983 */ /* 0x000ee80000300800 */
[----:B------:R-:W4:Y:S01]  /*9a50*/  LDL R7, [R1+0x82c] ;  /* 0x00082c0001077983 */ /* 0x000f220000100800 */
[----:B--2---:R-:W-:-:S05]  /*9a60*/  @!P1 IMAD.MOV R0, RZ, RZ, -R0 ;  /* 0x000000ffff009224 */ /* 0x004fca00078e0a00 */
[----:B------:R0:W-:Y:S04]  /*9a70*/  STL [R1+0x34], R0 ;  /* 0x0000340001007387 */ /* 0x0001e80000100800 */
[----:B0-----:R-:W2:Y:S01]  /*9a80*/  LDL.LU R0, [R1+0x2c] ;  /* 0x00002c0001007983 */ /* 0x001ea20000300800 */
[----:B------:R-:W-:Y:S01]  /*9a90*/  ISETP.GE.AND P1, PT, R6, RZ, PT ;  /* 0x000000ff0600720c */ /* 0x000fe20003f26270 */
[--C-:B------:R-:W-:Y:S02]  /*9aa0*/  @!P0 IMAD.IADD R25, R25, 0x1, -R29.reuse ;  /* 0x0000000119198824 */ /* 0x100fe400078e0a1d */
[----:B------:R-:W4:Y:S01]  /*9ab0*/  LDL R6, [R1+0x828] ;  /* 0x0008280001067983 */ /* 0x000f220000100800 */
[----:B------:R-:W-:Y:S02]  /*9ac0*/  @!P6 IMAD.IADD R27, R27, 0x1, -R29 ;  /* 0x000000011b1be824 */ /* 0x000fe400078e0a1d */
[----:B---3--:R-:W-:Y:S01]  /*9ad0*/  @!P4 IMAD.MOV R12, RZ, RZ, -R12 ;  /* 0x000000ffff0cc224 */ /* 0x008fe200078e0a0c */
[----:B------:R-:W-:-:S02]  /*9ae0*/  ISETP.GE.AND P4, PT, R4, RZ, PT ;  /* 0x000000ff0400720c */ /* 0x000fc40003f86270 */
[----:B------:R-:W3:Y:S04]  /*9af0*/  LDL R4, [R1+0x824] ;  /* 0x0008240001047983 */ /* 0x000ee80000100800 */
[----:B------:R0:W-:Y:S04]  /*9b00*/  STL [R1+0x30], R12 ;  /* 0x0000300c01007387 */ /* 0x0001e80000100800 */
[----:B0-----:R-:W3:Y:S01]  /*9b10*/  LDL.LU R12, [R1+0x28] ;  /* 0x00002800010c7983 */ /* 0x001ee20000300800 */
[----:B--2---:R-:W-:-:S03]  /*9b20*/  @!P5 IMAD.MOV R0, RZ, RZ, -R0 ;  /* 0x000000ffff00d224 */ /* 0x004fc600078e0a00 */
[----:B------:R-:W2:Y:S04]  /*9b30*/  LDL R29, [R1+0x820] ;  /* 0x00082000011d7983 */ /* 0x000ea80000100800 */
[----:B------:R0:W-:Y:S04]  /*9b40*/  STL [R1+0x2c], R0 ;  /* 0x00002c0001007387 */ /* 0x0001e80000100800 */
[----:B0-----:R-:W2:Y:S01]  /*9b50*/  LDL.LU R0, [R1+0x24] ;  /* 0x0000240001007983 */ /* 0x001ea20000300800 */
[----:B------:R-:W-:-:S03]  /*9b60*/  ISETP.GE.AND P5, PT, R2, RZ, PT ;  /* 0x000000ff0200720c */ /* 0x000fc60003fa6270 */
[----:B------:R-:W4:Y:S01]  /*9b70*/  LDL R2, [R1+0x81c] ;  /* 0x00081c0001027983 */ /* 0x000f220000100800 */
[----:B---3--:R-:W-:Y:S01]  /*9b80*/  @!P2 IMAD.MOV R12, RZ, RZ, -R12 ;  /* 0x000000ffff0ca224 */ /* 0x008fe200078e0a0c */
[----:B------:R-:W-:-:S04]  /*9b90*/  ISETP.GE.AND P2, PT, R10, RZ, PT ;  /* 0x000000ff0a00720c */ /* 0x000fc80003f46270 */
[----:B------:R0:W-:Y:S04]  /*9ba0*/  STL [R1+0x28], R12 ;  /* 0x0000280c01007387 */ /* 0x0001e80000100800 */
[----:B0-----:R-:W3:Y:S01]  /*9bb0*/  LDL.LU R12, [R1+0xba4] ;  /* 0x000ba400010c7983 */ /* 0x001ee20000300800 */
[----:B--2---:R-:W-:-:S03]  /*9bc0*/  @!P3 IMAD.MOV R0, RZ, RZ, -R0 ;  /* 0x000000ffff00b224 */ /* 0x004fc600078e0a00 */
[----:B------:R-:W2:Y:S01]  /*9bd0*/  LDL.LU R10, [R1+0x20] ;  /* 0x00002000010a7983 */ /* 0x000ea20000300800 */
[----:B----4-:R-:W-:-:S03]  /*9be0*/  ISETP.GE.AND P3, PT, R11, RZ, PT ;  /* 0x000000ff0b00720c */ /* 0x010fc60003f66270 */
[----:B------:R0:W-:Y:S04]  /*9bf0*/  STL [R1+0x24], R0 ;  /* 0x0000240001007387 */ /* 0x0001e80000100800 */
[----:B0-----:R-:W4:Y:S04]  /*9c00*/  LDL R0, [R1+0x818] ;  /* 0x0008180001007983 */ /* 0x001f280000100800 */
[----:B------:R-:W3:Y:S01]  /*9c10*/  LDL.LU R11, [R1+0x1c] ;  /* 0x00001c00010b7983 */ /* 0x000ee20000300800 */
[----:B--2---:R-:W-:Y:S01]  /*9c20*/  @!P1 IMAD.MOV R10, RZ, RZ, -R10 ;  /* 0x000000ffff0a9224 */ /* 0x004fe200078e0a0a */
[----:B------:R-:W-:-:S04]  /*9c30*/  ISETP.GE.AND P1, PT, R5, RZ, PT ;  /* 0x000000ff0500720c */ /* 0x000fc80003f26270 */
[----:B------:R0:W-:Y:S04]  /*9c40*/  STL [R1+0x20], R10 ;  /* 0x0000200a01007387 */ /* 0x0001e80000100800 */
[----:B0-----:R-:W2:Y:S01]  /*9c50*/  LDL.LU R10, [R1+0x18] ;  /* 0x00001800010a7983 */ /* 0x001ea20000300800 */
[----:B---3--:R-:W-:-:S03]  /*9c60*/  @!P4 IMAD.MOV R11, RZ, RZ, -R11 ;  /* 0x000000ffff0bc224 */ /* 0x008fc600078e0a0b */
[----:B------:R-:W3:Y:S01]  /*9c70*/  LDL R5, [R1+0x814] ;  /* 0x0008140001057983 */ /* 0x000ee20000100800 */
[----:B------:R-:W-:-:S03]  /*9c80*/  ISETP.GE.AND P4, PT, R9, RZ, PT ;  /* 0x000000ff0900720c */ /* 0x000fc60003f86270 */
[----:B------:R0:W-:Y:S04]  /*9c90*/  STL [R1+0x1c], R11 ;  /* 0x00001c0b01007387 */ /* 0x0001e80000100800 */
[----:B0-----:R-:W3:Y:S04]  /*9ca0*/  LDL.LU R11, [R1+0xba0] ;  /* 0x000ba000010b7983 */ /* 0x001ee80000300800 */
[----:B------:R-:W3:Y:S01]  /*9cb0*/  LDL.LU R9, [R1+0x14] ;  /* 0x0000140001097983 */ /* 0x000ee20000300800 */
[----:B--2---:R-:W-:Y:S01]  /*9cc0*/  @!P5 IMAD.MOV R10, RZ, RZ, -R10 ;  /* 0x000000ffff0ad224 */ /* 0x004fe200078e0a0a */
[----:B------:R-:W-:-:S04]  /*9cd0*/  ISETP.GE.AND P5, PT, R8, RZ, PT ;  /* 0x000000ff0800720c */ /* 0x000fc80003fa6270 */
[----:B------:R0:W-:Y:S04]  /*9ce0*/  STL [R1+0x18], R10 ;  /* 0x0000180a01007387 */ /* 0x0001e80000100800 */
[----:B0-----:R-:W2:Y:S04]  /*9cf0*/  LDL.LU R10, [R1+0xb9c] ;  /* 0x000b9c00010a7983 */ /* 0x001ea80000300800 */
[----:B------:R-:W2:Y:S01]  /*9d00*/  LDL.LU R8, [R1+0x10] ;  /* 0x0000100001087983 */ /* 0x000ea20000300800 */
[----:B---3--:R-:W-:Y:S01]  /*9d10*/  @!P2 IMAD.MOV R9, RZ, RZ, -R9 ;  /* 0x000000ffff09a224 */ /* 0x008fe200078e0a09 */
[----:B------:R-:W-:-:S04]  /*9d20*/  ISETP.GE.AND P2, PT, R7, RZ, PT ;  /* 0x000000ff0700720c */ /* 0x000fc80003f46270 */
        /* <DEDUP_REMOVED lines=17> */
[----:B------:R-:W2:Y:S01]  /*9e40*/  LDL.LU R29, [R1] ;  /* 0x00000000011d7983 */ /* 0x000ea20000300800 */
[----:B---3--:R-:W-:Y:S01]  /*9e50*/  @!P5 IMAD.MOV R4, RZ, RZ, -R4 ;  /* 0x000000ffff04d224 */ /* 0x008fe200078e0a04 */
[----:B------:R-:W-:-:S04]  /*9e60*/  ISETP.GE.AND P5, PT, R2, RZ, PT ;  /* 0x000000ff0200720c */ /* 0x000fc80003fa6270 */
[----:B------:R0:W-:Y:S04]  /*9e70*/  STL [R1+0x4], R4 ;  /* 0x0000040401007387 */ /* 0x0001e80000100800 */
[----:B0-----:R-:W3:Y:S04]  /*9e80*/  LDL.LU R4, [R1+0xb88] ;  /* 0x000b880001047983 */ /* 0x001ee80000300800 */
[----:B------:R-:W3:Y:S01]  /*9e90*/  LDL.LU R2, [R1+0xb84] ;  /* 0x000b840001027983 */ /* 0x000ee20000300800 */
[----:B--2---:R-:W-:Y:S01]  /*9ea0*/  @!P2 IMAD.MOV R29, RZ, RZ, -R29 ;  /* 0x000000ffff1da224 */ /* 0x004fe200078e0a1d */
[----:B----4-:R-:W-:-:S04]  /*9eb0*/  ISETP.GE.AND P2, PT, R0, RZ, PT ;  /* 0x000000ff0000720c */ /* 0x010fc80003f46270 */
[----:B------:R0:W-:Y:S04]  /*9ec0*/  STL [R1+0xaec], R29 ;  /* 0x000aec1d01007387 */ /* 0x0001e80000100800 */
[----:B------:R-:W2:Y:S04]  /*9ed0*/  LDL R0, [R1+0x7bc] ;  /* 0x0007bc0001007983 */ /* 0x000ea80000100800 */
[----:B0-----:R-:W4:Y:S01]  /*9ee0*/  LDL R29, [R1+0x810] ;  /* 0x00081000011d7983 */ /* 0x001f220000100800 */
[----:B---3--:R-:W-:Y:S02]  /*9ef0*/  @!P1 IMAD.MOV R4, RZ, RZ, -R4 ;  /* 0x000000ffff049224 */ /* 0x008fe400078e0a04 */
[----:B------:R-:W-:Y:S01]  /*9f00*/  @!P3 IMAD.MOV R2, RZ, RZ, -R2 ;  /* 0x000000ffff02b224 */ /* 0x000fe200078e0a02 */
[----:B------:R-:W-:-:S04]  /*9f10*/  ISETP.GE.AND P3, PT, R5, RZ, PT ;  /* 0x000000ff0500720c */ /* 0x000fc80003f66270 */
[----:B------:R0:W-:Y:S04]  /*9f20*/  STL [R1+0xaf0], R2 ;  /* 0x000af00201007387 */ /* 0x0001e80000100800 */
[----:B0-----:R-:W3:Y:S04]  /*9f30*/  LDL R2, [R1+0x80c] ;  /* 0x00080c0001027983 */ /* 0x001ee80000100800 */
[----:B------:R-:W2:Y:S04]  /*9f40*/  LDL.LU R5, [R1+0xb80] ;  /* 0x000b800001057983 */ /* 0x000ea80000300800 */
[----:B------:R0:W-:Y:S04]  /*9f50*/  STL [R1+0xaf4], R4 ;  /* 0x000af40401007387 */ /* 0x0001e80000100800 */
[----:B0-----:R-:W3:Y:S01]  /*9f60*/  LDL R4, [R1+0x808] ;  /* 0x0008080001047983 */ /* 0x001ee20000100800 */
[----:B------:R-:W-:-:S02]  /*9f70*/  @!P5 IMAD.MOV R6, RZ, RZ, -R6 ;  /* 0x000000ffff06d224 */ /* 0x000fc400078e0a06 */
[----:B------:R-:W-:Y:S01]  /*9f80*/  @!P2 IMAD.MOV R7, RZ, RZ, -R7 ;  /* 0x000000ffff07a224 */ /* 0x000fe200078e0a07 */
[----:B----4-:R-:W-:Y:S01]  /*9f90*/  ISETP.GE.AND P5, PT, R29, RZ, PT ;  /* 0x000000ff1d00720c */ /* 0x010fe20003fa6270 */
[----:B--2---:R-:W-:Y:S01]  /*9fa0*/  @!P4 IMAD.MOV R5, RZ, RZ, -R5 ;  /* 0x000000ffff05c224 */ /* 0x004fe200078e0a05 */
[----:B---3--:R-:W-:Y:S02]  /*9fb0*/  ISETP.GE.AND P4, PT, R2, RZ, PT ;  /* 0x000000ff0200720c */ /* 0x008fe40003f86270 */
[----:B------:R-:W-:Y:S02]  /*9fc0*/  ISETP.GE.AND P1, PT, R4, RZ, PT ;  /* 0x000000ff0400720c */ /* 0x000fe40003f26270 */
[----:B------:R-:W2:Y:S04]  /*9fd0*/  LDL R4, [R1+0x7b4] ;  /* 0x0007b40001047983 */ /* 0x000ea80000100800 */
[----:B------:R0:W-:Y:S04]  /*9fe0*/  STL [R1+0xaf8], R5 ;  /* 0x000af80501007387 */ /* 0x0001e80000100800 */
[----:B------:R-:W3:Y:S04]  /*9ff0*/  LDL R2, [R1+0x7b0] ;  /* 0x0007b00001027983 */ /* 0x000ee80000100800 */
[----:B0-----:R-:W4:Y:S04]  /*a000*/  LDL R5, [R1+0x7b8] ;  /* 0x0007b80001057983 */ /* 0x001f280000100800 */
[----:B------:R0:W-:Y:S04]  /*a010*/  STL [R1+0xafc], R6 ;  /* 0x000afc0601007387 */ /* 0x0001e80000100800 */
[----:B------:R-:W3:Y:S04]  /*a020*/  LDL R29, [R1+0x7ac] ;  /* 0x0007ac00011d7983 */ /* 0x000ee80000100800 */
[----:B0-----:R-:W3:Y:S04]  /*a030*/  LDL R6, [R1+0x800] ;  /* 0x0008000001067983 */ /* 0x001ee80000100800 */
[----:B------:R0:W-:Y:S04]  /*a040*/  STL [R1+0xb00], R7 ;  /* 0x000b000701007387 */ /* 0x0001e80000100800 */
[----:B0-----:R-:W3:Y:S01]  /*a050*/  LDL R7, [R1+0x804] ;  /* 0x0008040001077983 */ /* 0x001ee20000100800 */
[----:B------:R-:W-:-:S02]  /*a060*/  @!P3 IMAD.MOV R8, RZ, RZ, -R8 ;  /* 0x000000ffff08b224 */ /* 0x000fc400078e0a08 */
[----:B------:R-:W-:Y:S01]  /*a070*/  @!P1 IMAD.MOV R9, RZ, RZ, -R9 ;  /* 0x000000ffff099224 */ /* 0x000fe200078e0a09 */
[----:B------:R-:W-:Y:S02]  /*a080*/  ISETP.GE.AND P1, PT, R0, RZ, PT ;  /* 0x000000ff0000720c */ /* 0x000fe40003f26270 */
[----:B------:R0:W-:Y:S04]  /*a090*/  STL [R1+0xb04], R8 ;  /* 0x000b040801007387 */ /* 0x0001e80000100800 */
[----:B0-----:R-:W3:Y:S01]  /*a0a0*/  LDL R8, [R1+0x7a8] ;  /* 0x0007a80001087983 */ /* 0x001ee20000100800 */
[----:B------:R-:W-:Y:S02]  /*a0b0*/  @!P4 IMAD.MOV R10, RZ, RZ, -R10 ;  /* 0x000000ffff0ac224 */ /* 0x000fe400078e0a0a */
[----:B------:R-:W-:Y:S01]  /*a0c0*/  @!P5 IMAD.MOV R11, RZ, RZ, -R11 ;  /* 0x000000ffff0bd224 */ /* 0x000fe200078e0a0b */
[----:B--2---:R-:W-:-:S02]  /*a0d0*/  ISETP.GE.AND P5, PT, R4, RZ, PT ;  /* 0x000000ff0400720c */ /* 0x004fc40003fa6270 */
[----:B----4-:R-:W-:Y:S02]  /*a0e0*/  ISETP.GE.AND P4, PT, R5, RZ, PT ;  /* 0x000000ff0500720c */ /* 0x010fe40003f86270 */
[----:B---3--:R-:W-:Y:S02]  /*a0f0*/  ISETP.GE.AND P2, PT, R7, RZ, PT ;  /* 0x000000ff0700720c */ /* 0x008fe40003f46270 */
[----:B------:R-:W2:Y:S04]  /*a100*/  LDL R7, [R1+0x7a4] ;  /* 0x0007a40001077983 */ /* 0x000ea80000100800 */
[----:B------:R0:W-:Y:S04]  /*a110*/  STL [R1+0xb08], R9 ;  /* 0x000b080901007387 */ /* 0x0001e80000100800 */
[----:B------:R-:W3:Y:S01]  /*a120*/  LDL R0, [R1+0x7a0] ;  /* 0x0007a00001007983 */ /* 0x000ee20000100800 */
[----:B------:R-:W-:-:S02]  /*a130*/  ISETP.GE.AND P3, PT, R6, RZ, PT ;  /* 0x000000ff0600720c */ /* 0x000fc40003f66270 */
[----:B------:R-:W-:Y:S01]  /*a140*/  @!P2 IMAD.MOV R12, RZ, RZ, -R12 ;  /* 0x000000ffff0ca224 */ /* 0x000fe200078e0a0c */
[----:B------:R-:W-:Y:S04]  /*a150*/  STL [R1+0xb0c], R10 ;  /* 0x000b0c0a01007387 */ /* 0x000fe80000100800 */
[----:B------:R-:W4:Y:S04]  /*a160*/  LDL R6, [R1+0x79c] ;  /* 0x00079c0001067983 */ /* 0x000f280000100800 */
[----:B------:R-:W-:Y:S04]  /*a170*/  STL [R1+0xb10], R11 ;  /* 0x000b100b01007387 */ /* 0x000fe80000100800 */
[----:B------:R-:W4:Y:S04]  /*a180*/  LDL R5, [R1+0x798] ;  /* 0x0007980001057983 */ /* 0x000f280000100800 */
[----:B------:R-:W-:Y:S04]  /*a190*/  STL [R1+0xb14], R12 ;  /* 0x000b140c01007387 */ /* 0x000fe80000100800 */
[----:B------:R-:W4:Y:S01]  /*a1a0*/  LDL R4, [R1+0x794] ;  /* 0x0007940001047983 */ /* 0x000f220000100800 */
[----:B------:R-:W-:-:S02]  /*a1b0*/  @!P3 IMAD.MOV R13, RZ, RZ, -R13 ;  /* 0x000000ffff0db224 */ /* 0x000fc400078e0a0d */
[----:B------:R-:W-:Y:S02]  /*a1c0*/  @!P1 IMAD.MOV R14, RZ, RZ, -R14 ;  /* 0x000000ffff0e9224 */ /* 0x000fe400078e0a0e */
[----:B------:R-:W-:Y:S01]  /*a1d0*/  @!P4 IMAD.MOV R15, RZ, RZ, -R15 ;  /* 0x000000ffff0fc224 */ /* 0x000fe200078e0a0f */
[----:B------:R-:W-:Y:S01]  /*a1e0*/  ISETP.GE.AND P2, PT, R2, RZ, PT ;  /* 0x000000ff0200720c */ /* 0x000fe20003f46270 */
[----:B------:R-:W-:Y:S01]  /*a1f0*/  @!P5 IMAD.MOV R16, RZ, RZ, -R16 ;  /* 0x000000ffff10d224 */ /* 0x000fe200078e0a10 */
[----:B------:R-:W-:Y:S01]  /*a200*/  STL [R1+0xb18], R13 ;  /* 0x000b180d01007387 */ /* 0x000fe20000100800 */
[----:B------:R-:W-:-:S03]  /*a210*/  ISETP.GE.AND P3, PT, R29, RZ, PT ;  /* 0x000000ff1d00720c */ /* 0x000fc60003f66270 */
[----:B------:R-:W4:Y:S01]  /*a220*/  LDL R2, [R1+0x790] ;  /* 0x0007900001027983 */ /* 0x000f220000100800 */
[----:B------:R-:W-:-:S03]  /*a230*/  ISETP.GE.AND P1, PT, R8, RZ, PT ;  /* 0x000000ff0800720c */ /* 0x000fc60003f26270 */
[----:B------:R-:W4:Y:S04]  /*a240*/  LDL R29, [R1+0x78c] ;  /* 0x00078c00011d7983 */ /* 0x000f280000100800 */
[----:B------:R-:W-:Y:S04]  /*a250*/  STL [R1+0xb1c], R14 ;  /* 0x000b1c0e01007387 */ /* 0x000fe80000100800 */
[----:B------:R-:W-:Y:S04]  /*a260*/  STL [R1+0xb20], R15 ;  /* 0x000b200f01007387 */ /* 0x000fe80000100800 */
[----:B------:R-:W-:Y:S04]  /*a270*/  STL [R1+0xb24], R16 ;  /* 0x000b241001007387 */ /* 0x000fe80000100800 */
[----:B0-----:R-:W4:Y:S01]  /*a280*/  LDL R9, [R1+0x788] ;  /* 0x0007880001097983 */ /* 0x001f220000100800 */
[----:B------:R-:W-:-:S02]  /*a290*/  @!P2 IMAD.MOV R17, RZ, RZ, -R17 ;  /* 0x000000ffff11a224 */ /* 0x000fc400078e0a11 */
[----:B------:R-:W-:Y:S02]  /*a2a0*/  @!P3 IMAD.MOV R18, RZ, RZ, -R18 ;  /* 0x000000ffff12b224 */ /* 0x000fe400078e0a12 */
[----:B------:R-:W-:Y:S01]  /*a2b0*/  @!P1 IMAD.MOV R19, RZ, RZ, -R19 ;  /* 0x000000ffff139224 */ /* 0x000fe200078e0a13 */
[----:B--2---:R-:W-:Y:S02]  /*a2c0*/  ISETP.GE.AND P4, PT, R7, RZ, PT ;  /* 0x000000ff0700720c */ /* 0x004fe40003f86270 */
[----:B---3--:R-:W-:Y:S02]  /*a2d0*/  ISETP.GE.AND P5, PT, R0, RZ, PT ;  /* 0x000000ff0000720c */ /* 0x008fe40003fa6270 */
[----:B------:R-:W2:Y:S09]  /*a2e0*/  LDL R0, [R1+0x784] ;  /* 0x0007840001007983 */ /* 0x000eb20000100800 */
[----:B------:R-:W-:Y:S01]  /*a2f0*/  @!P4 IMAD.MOV R20, RZ, RZ, -R20 ;  /* 0x000000ffff14c224 */ /* 0x000fe200078e0a14 */
[----:B------:R-:W-:Y:S04]  /*a300*/  STL [R1+0xb28], R17 ;  /* 0x000b281101007387 */ /* 0x000fe80000100800 */
[----:B------:R-:W-:Y:S01]  /*a310*/  STL [R1+0xb2c], R18 ;  /* 0x000b2c1201007387 */ /* 0x000fe20000100800 */
[----:B------:R-:W-:-:S03]  /*a320*/  @!P5 IMAD.MOV R21, RZ, RZ, -R21 ;  /* 0x000000ffff15d224 */ /* 0x000fc600078e0a15 */
[----:B------:R-:W-:Y:S04]  /*a330*/  STL [R1+0xb30], R19 ;  /* 0x000b301301007387 */ /* 0x000fe80000100800 */
[----:B------:R-:W-:Y:S04]  /*a340*/  STL [R1+0xb34], R20 ;  /* 0x000b341401007387 */ /* 0x000fe80000100800 */
[----:B------:R-:W-:Y:S04]  /*a350*/  STL [R1+0xb38], R21 ;  /* 0x000b381501007387 */ /* 0x000fe80000100800 */
[----:B------:R-:W3:Y:S01]  /*a360*/  LDL.LU R8, [R1+0x1e8] ;  /* 0x0001e80001087983 */ /* 0x000ee20000300800 */
[----:B----4-:R-:W-:-:S03]  /*a370*/  ISETP.GE.AND P2, PT, R6, RZ, PT ;  /* 0x000000ff0600720c */ /* 0x010fc60003f46270 */
[----:B------:R-:W4:Y:S01]  /*a380*/  LDL.LU R7, [R1+0x1e4] ;  /* 0x0001e40001077983 */ /* 0x000f220000300800 */
[----:B------:R-:W-:Y:S02]  /*a390*/  ISETP.GE.AND P3, PT, R5, RZ, PT ;  /* 0x000000ff0500720c */ /* 0x000fe40003f66270 */
[----:B------:R-:W-:Y:S01]  /*a3a0*/  ISETP.GE.AND P1, PT, R4, RZ, PT ;  /* 0x000000ff0400720c */ /* 0x000fe20003f26270 */
[----:B------:R-:W4:Y:S04]  /*a3b0*/  LDL.LU R6, [R1+0x1e0] ;  /* 0x0001e00001067983 */ /* 0x000f280000300800 */
[----:B------:R-:W4:Y:S04]  /*a3c0*/  LDL.LU R5, [R1+0x1dc] ;  /* 0x0001dc0001057983 */ /* 0x000f280000300800 */
[----:B------:R-:W4:Y:S01]  /*a3d0*/  LDL.LU R4, [R1+0x1d8] ;  /* 0x0001d80001047983 */ /* 0x000f220000300800 */
[----:B------:R-:W-:Y:S01]  /*a3e0*/  ISETP.GE.AND P4, PT, R2, RZ, PT ;  /* 0x000000ff0200720c */ /* 0x000fe20003f86270 */
[----:B------:R-:W-:Y:S01]  /*a3f0*/  @!P2 IMAD.MOV R22, RZ, RZ, -R22 ;  /* 0x000000ffff16a224 */ /* 0x000fe200078e0a16 */
[----:B------:R-:W-:Y:S01]  /*a400*/  ISETP.GE.AND P5, PT, R29, RZ, PT ;  /* 0x000000ff1d00720c */ /* 0x000fe20003fa6270 */
[----:B------:R-:W-:Y:S01]  /*a410*/  @!P3 IMAD.MOV R23, RZ, RZ, -R23 ;  /* 0x000000ffff17b224 */ /* 0x000fe200078e0a17 */
[----:B------:R-:W-:Y:S01]  /*a420*/  ISETP.NE.AND P0, PT, RZ, c[0x0][0x17c], PT ;  /* 0x00005f00ff007a0c */ /* 0x000fe20003f05270 */
[----:B------:R-:W-:Y:S01]  /*a430*/  @!P1 IMAD.MOV R24, RZ, RZ, -R24 ;  /* 0x000000ffff189224 */ /* 0x000fe200078e0a18 */
[----:B------:R-:W4:Y:S04]  /*a440*/  LDL.LU R2, [R1+0x1d4] ;  /* 0x0001d40001027983 */ /* 0x000f280000300800 */
[----:B------:R-:W4:Y:S01]  /*a450*/  LDL.LU R29, [R1+0x1cc] ;  /* 0x0001cc00011d7983 */ /* 0x000f220000300800 */
[----:B------:R-:W-:-:S02]  /*a460*/  ISETP.GE.AND P2, PT, R9, RZ, PT ;  /* 0x000000ff0900720c */ /* 0x000fc40003f46270 */
[----:B------:R-:W-:Y:S01]  /*a470*/  @!P4 IMAD.MOV R25, RZ, RZ, -R25 ;  /* 0x000000ffff19c224 */ /* 0x000fe200078e0a19 */
[----:B------:R-:W-:Y:S01]  /*a480*/  STL [R1+0xb3c], R22 ;  /* 0x000b3c1601007387 */ /* 0x000fe20000100800 */
[----:B------:R-:W-:-:S03]  /*a490*/  @!P5 IMAD.MOV R26, RZ, RZ, -R26 ;  /* 0x000000ffff1ad224 */ /* 0x000fc600078e0a1a */
[----:B------:R-:W-:Y:S04]  /*a4a0*/  STL [R1+0xb40], R23 ;  /* 0x000b401701007387 */ /* 0x000fe80000100800 */
[----:B------:R-:W-:Y:S02]  /*a4b0*/  STL [R1+0xb44], R24 ;  /* 0x000b441801007387 */ /* 0x000fe40000100800 */
[----:B------:R-:W-:Y:S02]  /*a4c0*/  @!P2 IMAD.MOV R27, RZ, RZ, -R27 ;  /* 0x000000ffff1ba224 */ /* 0x000fe400078e0a1b */
[----:B------:R-:W-:Y:S04]  /*a4d0*/  STL [R1+0xb48], R25 ;  /* 0x000b481901007387 */ /* 0x000fe80000100800 */
[----:B------:R-:W-:Y:S04]  /*a4e0*/  STL [R1+0xb4c], R26 ;  /* 0x000b4c1a01007387 */ /* 0x000fe80000100800 */
[----:B------:R-:W-:Y:S01]  /*a4f0*/  STL [R1+0xb50], R27 ;  /* 0x000b501b01007387 */ /* 0x000fe20000100800 */
[----:B--2---:R-:W-:-:S02]  /*a500*/  ISETP.GE.AND P6, PT, R0, RZ, PT ;  /* 0x000000ff0000720c */ /* 0x004fc40003fc6270 */
[----:B------:R-:W-:-:S04]  /*a510*/  LOP3.LUT R0, RZ, c[0x0][0x17c], RZ, 0x33, !PT ;  /* 0x00005f00ff007a12 */ /* 0x000fc800078e33ff */
[----:B------:R-:W-:-:S07]  /*a520*/  SEL R3, R0, R3, !P0 ;  /* 0x0000000300037207 */ /* 0x000fce0004000000 */
[----:B------:R-:W-:-:S05]  /*a530*/  @!P6 IMAD.MOV R28, RZ, RZ, -R28 ;  /* 0x000000ffff1ce224 */ /* 0x000fca00078e0a1c */
[----:B------:R-:W-:Y:S04]  /*a540*/  STL [R1+0xb54], R28 ;  /* 0x000b541c01007387 */ /* 0x000fe80000100800 */
[----:B------:R4:W-:Y:S01]  /*a550*/  STL [R1+0xb58], R3 ;  /* 0x000b580301007387 */ /* 0x0009e20000100800 */
[C---:B---3--:R-:W-:Y:S02]  /*a560*/  SEL R8, R0.reuse, R8, !P0 ;  /* 0x0000000800087207 */ /* 0x048fe40004000000 */
[----:B----4-:R-:W-:-:S03]  /*a570*/  SEL R3, R0, R7, !P0 ;  /* 0x0000000700037207 */ /* 0x010fc60004000000 */
[----:B------:R-:W-:Y:S01]  /*a580*/  STL [R1+0x230], R8 ;  /* 0x0002300801007387 */ /* 0x000fe20000100800 */
[C---:B------:R-:W-:Y:S02]  /*a590*/  SEL R6, R0.reuse, R6, !P0 ;  /* 0x0000000600067207 */ /* 0x040fe40004000000 */
[C---:B------:R-:W-:Y:S01]  /*a5a0*/  SEL R5, R0.reuse, R5, !P0 ;  /* 0x0000000500057207 */ /* 0x040fe20004000000 */
[----:B------:R0:W-:Y:S04]  /*a5b0*/  STL [R1+0x22c], R3 ;  /* 0x00022c0301007387 */ /* 0x0001e80000100800 */
[----:B------:R-:W-:Y:S01]  /*a5c0*/  STL [R1+0x228], R6 ;  /* 0x0002280601007387 */ /* 0x000fe20000100800 */
[----:B0-----:R-:W-:-:S03]  /*a5d0*/  SEL R3, R0, R4, !P0 ;  /* 0x0000000400037207 */ /* 0x001fc60004000000 */
[----:B------:R-:W-:Y:S04]  /*a5e0*/  STL [R1+0xf8], R5 ;  /* 0x0000f80501007387 */ /* 0x000fe80000100800 */
[----:B------:R0:W-:Y:S04]  /*a5f0*/  STL [R1+0x224], R3 ;  /* 0x0002240301007387 */ /* 0x0001e80000100800 */
[----:B0-----:R-:W2:Y:S01]  /*a600*/  LDL.LU R3, [R1+0x1b4] ;  /* 0x0001b40001037983 */ /* 0x001ea20000300800 */
[C---:B------:R-:W-:Y:S02]  /*a610*/  SEL R4, R0.reuse, R2, !P0 ;  /* 0x0000000200047207 */ /* 0x040fe40004000000 */
[----:B------:R-:W-:-:S03]  /*a620*/  SEL R2, R0, R29, !P0 ;  /* 0x0000001d00027207 */ /* 0x000fc60004000000 */
[----:B------:R-:W-:Y:S04]  /*a630*/  STL [R1+0x220], R4 ;  /* 0x0002200401007387 */ /* 0x000fe80000100800 */
[----:B--2---:R0:W-:Y:S04]  /*a640*/  STL [R1+0xb74], R3 ;  /* 0x000b740301007387 */ /* 0x0041e80000100800 */
[----:B------:R-:W-:Y:S04]  /*a650*/  STL [R1+0x130], R2 ;  /* 0x0001300201007387 */ /* 0x000fe80000100800 */
[----:B0-----:R-:W2:Y:S04]  /*a660*/  LDL.LU R3, [R1+0x1b8] ;  /* 0x0001b80001037983 */ /* 0x001ea80000300800 */
[----:B--2---:R0:W-:Y:S04]  /*a670*/  STL [R1+0xb78], R3 ;  /* 0x000b780301007387 */ /* 0x0041e80000100800 */
[----:B0-----:R-:W2:Y:S04]  /*a680*/  LDL.LU R3, [R1+0x1c0] ;  /* 0x0001c00001037983 */ /* 0x001ea80000300800 */
[----:B--2---:R0:W-:Y:S04]  /*a690*/  STL [R1+0xb7c], R3 ;  /* 0x000b7c0301007387 */ /* 0x0041e80000100800 */
[----:B0-----:R-:W2:Y:S04]  /*a6a0*/  LDL.LU R3, [R1+0x1c8] ;  /* 0x0001c80001037983 */ /* 0x001ea80000300800 */
[----:B------:R-:W3:Y:S04]  /*a6b0*/  LDL.LU R28, [R1+0x1ac] ;  /* 0x0001ac00011c7983 */ /* 0x000ee80000300800 */
[----:B------:R-:W4:Y:S04]  /*a6c0*/  LDL.LU R27, [R1+0x1a8] ;  /* 0x0001a800011b7983 */ /* 0x000f280000300800 */
[----:B------:R-:W3:Y:S04]  /*a6d0*/  LDL.LU R26, [R1+0x198] ;  /* 0x00019800011a7983 */ /* 0x000ee80000300800 */
        /* <DEDUP_REMOVED lines=23> */
[----:B------:R-:W3:Y:S01]  /*a850*/  LDL.LU R29, [R1+0x10c] ;  /* 0x00010c00011d7983 */ /* 0x000ee20000300800 */
[----:B--2---:R-:W-:-:S05]  /*a860*/  SEL R3, R0, R3, !P0 ;  /* 0x0000000300037207 */ /* 0x004fca0004000000 */
[----:B------:R0:W-:Y:S04]  /*a870*/  STL [R1+0x21c], R3 ;  /* 0x00021c0301007387 */ /* 0x0001e80000100800 */
[----:B0-----:R-:W2:Y:S02]  /*a880*/  LDL.LU R3, [R1+0xb7c] ;  /* 0x000b7c0001037983 */ /* 0x001ea40000300800 */
[----:B--2---:R-:W-:-:S05]  /*a890*/  SEL R3, R0, R3, !P0 ;  /* 0x0000000300037207 */ /* 0x004fca0004000000 */
[----:B------:R0:W-:Y:S04]  /*a8a0*/  STL [R1+0x218], R3 ;  /* 0x0002180301007387 */ /* 0x0001e80000100800 */
[----:B0-----:R-:W2:Y:S02]  /*a8b0*/  LDL.LU R3, [R1+0xb78] ;  /* 0x000b780001037983 */ /* 0x001ea40000300800 */
[----:B--2---:R-:W-:-:S05]  /*a8c0*/  SEL R3, R0, R3, !P0 ;  /* 0x0000000300037207 */ /* 0x004fca0004000000 */
[----:B------:R0:W-:Y:S04]  /*a8d0*/  STL [R1+0x214], R3 ;  /* 0x0002140301007387 */ /* 0x0001e80000100800 */
[----:B0-----:R-:W2:Y:S01]  /*a8e0*/  LDL.LU R3, [R1+0xb74] ;  /* 0x000b740001037983 */ /* 0x001ea20000300800 */
[C---:B----4-:R-:W-:Y:S02]  /*a8f0*/  SEL R27, R0.reuse, R27, !P0 ;  /* 0x0000001b001b7207 */ /* 0x050fe40004000000 */
[C---:B---3--:R-:W-:Y:S02]  /*a900*/  SEL R26, R0.reuse, R26, !P0 ;  /* 0x0000001a001a7207 */ /* 0x048fe40004000000 */
[C---:B------:R-:W-:Y:S02]  /*a910*/  SEL R24, R0.reuse, R24, !P0 ;  /* 0x0000001800187207 */ /* 0x040fe40004000000 */
[----:B------:R-:W-:-:S02]  /*a920*/  SEL R23, R0, R23, !P0 ;  /* 0x0000001700177207 */ /* 0x000fc40004000000 */
[C---:B------:R-:W-:Y:S02]  /*a930*/  SEL R21, R0.reuse, R21, !P0 ;  /* 0x0000001500157207 */ /* 0x040fe40004000000 */
[C---:B------:R-:W-:Y:S02]  /*a940*/  SEL R20, R0.reuse, R20, !P0 ;  /* 0x0000001400147207 */ /* 0x040fe40004000000 */
[C---:B------:R-:W-:Y:S02]  /*a950*/  SEL R18, R0.reuse, R18, !P0 ;  /* 0x0000001200127207 */ /* 0x040fe40004000000 */
[C---:B------:R-:W-:Y:S02]  /*a960*/  SEL R17, R0.reuse, R17, !P0 ;  /* 0x0000001100117207 */ /* 0x040fe40004000000 */
        /* <DEDUP_REMOVED lines=8> */
[----:B--2---:R-:W-:-:S05]  /*a9f0*/  SEL R3, R0, R3, !P0 ;  /* 0x0000000300037207 */ /* 0x004fca0004000000 */
[----:B------:R0:W-:Y:S02]  /*aa00*/  STL [R1+0x1a4], R3 ;  /* 0x0001a40301007387 */ /* 0x0001e40000100800 */
[----:B0-----:R-:W-:-:S05]  /*aa10*/  SEL R3, R0, R28, !P0 ;  /* 0x0000001c00037207 */ /* 0x001fca0004000000 */
[----:B------:R0:W-:Y:S04]  /*aa20*/  STL [R1+0x1b8], R3 ;  /* 0x0001b80301007387 */ /* 0x0001e80000100800 */
[----:B------:R-:W-:Y:S01]  /*aa30*/  STL [R1+0x1cc], R27 ;  /* 0x0001cc1b01007387 */ /* 0x000fe20000100800 */
[----:B0-----:R-:W-:-:S03]  /*aa40*/  SEL R3, R0, R25, !P0 ;  /* 0x0000001900037207 */ /* 0x001fc60004000000 */
[----:B------:R-:W-:Y:S04]  /*aa50*/  STL [R1+0x1c8], R26 ;  /* 0x0001c81a01007387 */ /* 0x000fe80000100800 */
        /* <DEDUP_REMOVED lines=175> */
[C---:B---3--:R-:W-:Y:S02]  /*b550*/  SEL R28, R0.reuse, R28, !P0 ;  /* 0x0000001c001c7207 */ /* 0x048fe40004000000 */
[C---:B----4-:R-:W-:Y:S02]  /*b560*/  SEL R27, R0.reuse, R27, !P0 ;  /* 0x0000001b001b7207 */ /* 0x050fe40004000000 */
        /* <DEDUP_REMOVED lines=25> */
[----:B--2---:R-:W-:-:S05]  /*b700*/  SEL R3, R0, R3, !P0 ;  /* 0x0000000300037207 */ /* 0x004fca0004000000 */
[----:B------:R0:W-:Y:S04]  /*b710*/  STL [R1+0x74], R3 ;  /* 0x0000740301007387 */ /* 0x0001e80000100800 */
[----:B0-----:R-:W2:Y:S04]  /*b720*/  LDL.LU R3, [R1+0xb58] ;  /* 0x000b580001037983 */ /* 0x001ea80000300800 */
[----:B------:R0:W-:Y:S04]  /*b730*/  STL [R1+0x70], R28 ;  /* 0x0000701c01007387 */ /* 0x0001e80000100800 */
[----:B0-----:R-:W3:Y:S04]  /*b740*/  LDL.LU R28, [R1+0xb54] ;  /* 0x000b5400011c7983 */ /* 0x001ee80000300800 */
[----:B------:R0:W-:Y:S04]  /*b750*/  STL [R1+0x6c], R27 ;  /* 0x00006c1b01007387 */ /* 0x0001e80000100800 */
[----:B0-----:R-:W4:Y:S04]  /*b760*/  LDL.LU R27, [R1+0xb50] ;  /* 0x000b5000011b7983 */ /* 0x001f280000300800 */
[----:B------:R0:W-:Y:S04]  /*b770*/  STL [R1+0x68], R26 ;  /* 0x0000681a01007387 */ /* 0x0001e80000100800 */
[----:B0-----:R-:W2:Y:S04]  /*b780*/  LDL.LU R26, [R1+0xb4c] ;  /* 0x000b4c00011a7983 */ /* 0x001ea80000300800 */
[----:B------:R0:W-:Y:S04]  /*b790*/  STL [R1+0x64], R25 ;  /* 0x0000641901007387 */ /* 0x0001e80000100800 */
[----:B0-----:R-:W2:Y:S04]  /*b7a0*/  LDL.LU R25, [R1+0xb48] ;  /* 0x000b480001197983 */ /* 0x001ea80000300800 */
[----:B------:R0:W-:Y:S04]  /*b7b0*/  STL [R1+0x60], R24 ;  /* 0x0000601801007387 */ /* 0x0001e80000100800 */
[----:B0-----:R-:W2:Y:S04]  /*b7c0*/  LDL.LU R24, [R1+0xb44] ;  /* 0x000b440001187983 */ /* 0x001ea80000300800 */
[----:B------:R0:W-:Y:S04]  /*b7d0*/  STL [R1+0x5c], R23 ;  /* 0x00005c1701007387 */ /* 0x0001e80000100800 */
[----:B0-----:R-:W3:Y:S04]  /*b7e0*/  LDL.LU R23, [R1+0xb40] ;  /* 0x000b400001177983 */ /* 0x001ee80000300800 */
        /* <DEDUP_REMOVED lines=42> */
[----:B--2---:R-:W-:-:S02]  /*ba90*/  SEL R24, R0, R24, !P0 ;  /* 0x0000001800187207 */ /* 0x004fc40004000000 */
[C---:B------:R-:W-:Y:S02]  /*baa0*/  SEL R25, R0.reuse, R25, !P0 ;  /* 0x0000001900197207 */ /* 0x040fe40004000000 */
[C---:B---3--:R-:W-:Y:S02]  /*bab0*/  SEL R23, R0.reuse, R23, !P0 ;  /* 0x0000001700177207 */ /* 0x048fe40004000000 */
[C---:B------:R-:W-:Y:S02]  /*bac0*/  SEL R26, R0.reuse, R26, !P0 ;  /* 0x0000001a001a7207 */ /* 0x040fe40004000000 */
[C---:B----4-:R-:W-:Y:S02]  /*bad0*/  SEL R27, R0.reuse, R27, !P0 ;  /* 0x0000001b001b7207 */ /* 0x050fe40004000000 */
[C---:B------:R-:W-:Y:S02]  /*bae0*/  SEL R28, R0.reuse, R28, !P0 ;  /* 0x0000001c001c7207 */ /* 0x040fe40004000000 */
[----:B------:R-:W-:-:S02]  /*baf0*/  SEL R22, R0, R22, !P0 ;  /* 0x0000001600167207 */ /* 0x000fc40004000000 */
[C---:B------:R-:W-:Y:S02]  /*bb00*/  SEL R21, R0.reuse, R21, !P0 ;  /* 0x0000001500157207 */ /* 0x040fe40004000000 */
[C---:B------:R-:W-:Y:S02]  /*bb10*/  SEL R20, R0.reuse, R20, !P0 ;  /* 0x0000001400147207 */ /* 0x040fe40004000000 */
[C---:B------:R-:W-:Y:S02]  /*bb20*/  SEL R19, R0.reuse, R19, !P0 ;  /* 0x0000001300137207 */ /* 0x040fe40004000000 */
[----:B------:R-:W-:-:S05]  /*bb30*/  SEL R29, R0, R29, !P0 ;  /* 0x0000001d001d7207 */ /* 0x000fca0004000000 */
[----:B------:R0:W-:Y:S02]  /*bb40*/  STL [R1+0x4], R29 ;  /* 0x0000041d01007387 */ /* 0x0001e40000100800 */
[C---:B0-----:R-:W-:Y:S02]  /*bb50*/  SEL R29, R0.reuse, R4, !P0 ;  /* 0x00000004001d7207 */ /* 0x041fe40004000000 */
[----:B------:R-:W2:Y:S01]  /*bb60*/  LDL R4, [R1+0x780] ;  /* 0x0007800001047983 */ /* 0x000ea20000100800 */
[C---:B------:R-:W-:Y:S02]  /*bb70*/  SEL R2, R0.reuse, R2, !P0 ;  /* 0x0000000200027207 */ /* 0x040fe40004000000 */
[C---:B------:R-:W-:Y:S02]  /*bb80*/  SEL R5, R0.reuse, R5, !P0 ;  /* 0x0000000500057207 */ /* 0x040fe40004000000 */
[C---:B------:R-:W-:Y:S01]  /*bb90*/  SEL R6, R0.reuse, R6, !P0 ;  /* 0x0000000600067207 */ /* 0x040fe20004000000 */
[----:B------:R-:W-:Y:S01]  /*bba0*/  STL [R1], R2 ;  /* 0x0000000201007387 */ /* 0x000fe20000100800 */
[----:B------:R-:W-:-:S02]  /*bbb0*/  SEL R7, R0, R7, !P0 ;  /* 0x0000000700077207 */ /* 0x000fc40004000000 */
[C---:B------:R-:W-:Y:S01]  /*bbc0*/  SEL R8, R0.reuse, R8, !P0 ;  /* 0x0000000800087207 */ /* 0x040fe20004000000 */
[----:B------:R-:W-:Y:S01]  /*bbd0*/  STL [R1+0xa70], R29 ;  /* 0x000a701d01007387 */ /* 0x000fe20000100800 */
[C---:B------:R-:W-:Y:S02]  /*bbe0*/  SEL R9, R0.reuse, R9, !P0 ;  /* 0x0000000900097207 */ /* 0x040fe40004000000 */
[C---:B------:R-:W-:Y:S01]  /*bbf0*/  SEL R10, R0.reuse, R10, !P0 ;  /* 0x0000000a000a7207 */ /* 0x040fe20004000000 */
[----:B------:R-:W-:Y:S01]  /*bc00*/  STL [R1+0xa74], R5 ;  /* 0x000a740501007387 */ /* 0x000fe20000100800 */
[C---:B------:R-:W-:Y:S02]  /*bc10*/  SEL R11, R0.reuse, R11, !P0 ;  /* 0x0000000b000b7207 */ /* 0x040fe40004000000 */
[C---:B------:R-:W-:Y:S01]  /*bc20*/  SEL R12, R0.reuse, R12, !P0 ;  /* 0x0000000c000c7207 */ /* 0x040fe20004000000 */
[----:B------:R-:W-:Y:S01]  /*bc30*/  STL [R1+0xa78], R6 ;  /* 0x000a780601007387 */ /* 0x000fe20000100800 */
[----:B------:R-:W-:-:S03]  /*bc40*/  SEL R13, R0, R13, !P0 ;  /* 0x0000000d000d7207 */ /* 0x000fc60004000000 */
[----:B------:R-:W-:Y:S04]  /*bc50*/  STL [R1+0xa7c], R7 ;  /* 0x000a7c0701007387 */ /* 0x000fe80000100800 */
[----:B------:R-:W-:Y:S04]  /*bc60*/  STL [R1+0xa80], R8 ;  /* 0x000a800801007387 */ /* 0x000fe80000100800 */
[----:B------:R-:W-:Y:S04]  /*bc70*/  STL [R1+0xa84], R9 ;  /* 0x000a840901007387 */ /* 0x000fe80000100800 */
[----:B------:R-:W-:Y:S04]  /*bc80*/  STL [R1+0xa88], R10 ;  /* 0x000a880a01007387 */ /* 0x000fe80000100800 */
[----:B------:R-:W-:Y:S04]  /*bc90*/  STL [R1+0xa8c], R11 ;  /* 0x000a8c0b01007387 */ /* 0x000fe80000100800 */
[----:B------:R-:W-:Y:S04]  /*bca0*/  STL [R1+0xa90], R12 ;  /* 0x000a900c01007387 */ /* 0x000fe80000100800 */
[----:B------:R0:W-:Y:S01]  /*bcb0*/  STL [R1+0xa94], R13 ;  /* 0x000a940d01007387 */ /* 0x0001e20000100800 */
[----:B------:R-:W-:-:S03]  /*bcc0*/  SEL R14, R0, R14, !P0 ;  /* 0x0000000e000e7207 */ /* 0x000fc60004000000 */
[----:B0-----:R-:W0:Y:S01]  /*bcd0*/  S2R R13, SR_TID.X ;  /* 0x00000000000d7919 */ /* 0x001e220000002100 */
[C---:B------:R-:W-:Y:S02]  /*bce0*/  SEL R15, R0.reuse, R15, !P0 ;  /* 0x0000000f000f7207 */ /* 0x040fe40004000000 */
[C---:B------:R-:W-:Y:S02]  /*bcf0*/  SEL R16, R0.reuse, R16, !P0 ;  /* 0x0000001000107207 */ /* 0x040fe40004000000 */
[C---:B------:R-:W-:Y:S01]  /*bd00*/  SEL R17, R0.reuse, R17, !P0 ;  /* 0x0000001100117207 */ /* 0x040fe20004000000 */
[----:B------:R0:W-:Y:S01]  /*bd10*/  STL [R1+0xa98], R14 ;  /* 0x000a980e01007387 */ /* 0x0001e20000100800 */
[----:B------:R-:W-:-:S03]  /*bd20*/  SEL R18, R0, R18, !P0 ;  /* 0x0000001200127207 */ /* 0x000fc60004000000 */
[----:B------:R1:W-:Y:S04]  /*bd30*/  STL [R1+0xa9c], R15 ;  /* 0x000a9c0f01007387 */ /* 0x0003e80000100800 */
[----:B------:R-:W-:Y:S04]  /*bd40*/  STL [R1+0xaa0], R16 ;  /* 0x000aa01001007387 */ /* 0x000fe80000100800 */
[----:B------:R3:W-:Y:S04]  /*bd50*/  STL [R1+0xaa4], R17 ;  /* 0x000aa41101007387 */ /* 0x0007e80000100800 */
[----:B------:R-:W-:Y:S04]  /*bd60*/  STL [R1+0xaa8], R18 ;  /* 0x000aa81201007387 */ /* 0x000fe80000100800 */
[----:B------:R-:W-:Y:S04]  /*bd70*/  STL [R1+0xaac], R19 ;  /* 0x000aac1301007387 */ /* 0x000fe80000100800 */
[----:B------:R-:W-:Y:S01]  /*bd80*/  STL [R1+0xab0], R20 ;  /* 0x000ab01401007387 */ /* 0x000fe20000100800 */
[----:B0-----:R-:W-:-:S03]  /*bd90*/  IMAD.SHL.U32 R14, R13, 0x40, RZ ;  /* 0x000000400d0e7824 */ /* 0x001fc600078e00ff */
[----:B------:R-:W-:Y:S04]  /*bda0*/  STL [R1+0xab4], R21 ;  /* 0x000ab41501007387 */ /* 0x000fe80000100800 */
        /* <DEDUP_REMOVED lines=8> */
[----:B------:R-:W-:Y:S04]  /*be30*/  STL [R1+0x270], RZ ;  /* 0x000270ff01007387 */ /* 0x000fe80000100800 */
        /* <DEDUP_REMOVED lines=26> */
[----:B------:R-:W0:Y:S04]  /*bfe0*/  S2R R5, SR_TID.X ;  /* 0x0000000000057919 */ /* 0x000e280000002100 */
[----:B------:R-:W-:Y:S04]  /*bff0*/  STL [R1+0x34c], RZ ;  /* 0x00034cff01007387 */ /* 0x000fe80000100800 */
[----:B------:R-:W-:Y:S04]  /*c000*/  STL [R1+0x330], RZ ;  /* 0x000330ff01007387 */ /* 0x000fe80000100800 */
[----:B------:R-:W-:Y:S04]  /*c010*/  STL [R1+0x334], RZ ;  /* 0x000334ff01007387 */ /* 0x000fe80000100800 */
[----:B------:R-:W-:Y:S04]  /*c020*/  STL [R1+0x338], RZ ;  /* 0x000338ff01007387 */ /* 0x000fe80000100800 */
[----:B------:R-:W4:Y:S04]  /*c030*/  S2R R29, SR_TID.X ;  /* 0x00000000001d7919 */ /* 0x000f280000002100 */
        /* <DEDUP_REMOVED lines=16> */
[----:B------:R-:W-:Y:S01]  /*c140*/  STL [R1+0x25c], RZ ;  /* 0x00025cff01007387 */ /* 0x000fe20000100800 */
[----:B0-----:R-:W-:-:S03]  /*c150*/  SHF.R.U32.HI R6, RZ, 0x6, R5 ;  /* 0x00000006ff067819 */ /* 0x001fc60000011605 */
[----:B------:R-:W-:Y:S04]  /*c160*/  STL [R1+0x2b0], RZ ;  /* 0x0002b0ff01007387 */ /* 0x000fe80000100800 */
[----:B------:R-:W-:Y:S04]  /*c170*/  STL [R1+0x2b4], RZ ;  /* 0x0002b4ff01007387 */ /* 0x000fe80000100800 */
[----:B------:R-:W-:Y:S01]  /*c180*/  STL [R1+0x2b8], RZ ;  /* 0x0002b8ff01007387 */ /* 0x000fe20000100800 */
[----:B--2---:R-:W-:-:S03]  /*c190*/  ISETP.GE.AND P1, PT, R4, RZ, PT ;  /* 0x000000ff0400720c */ /* 0x004fc60003f26270 */
[----:B------:R-:W-:Y:S01]  /*c1a0*/  STL [R1+0x2bc], RZ ;  /* 0x0002bcff01007387 */ /* 0x000fe20000100800 */
[----:B----4-:R-:W-:-:S03]  /*c1b0*/  SHF.R.U32.HI R4, RZ, 0x6, R29 ;  /* 0x00000006ff047819 */ /* 0x010fc6000001161d */
[----:B------:R-:W-:Y:S01]  /*c1c0*/  STL [R1+0x2c0], RZ ;  /* 0x0002c0ff01007387 */ /* 0x000fe20000100800 */
[----:B------:R-:W-:-:S03]  /*c1d0*/  SGXT.U32 R6, R6, 0x2 ;  /* 0x000000020606781a */ /* 0x000fc60000000000 */
[----:B------:R-:W-:Y:S04]  /*c1e0*/  STL [R1+0x2c4], RZ ;  /* 0x0002c4ff01007387 */ /* 0x000fe80000100800 */
[----:B------:R-:W-:Y:S01]  /*c1f0*/  STL [R1+0x2c8], RZ ;  /* 0x0002c8ff01007387 */ /* 0x000fe20000100800 */
[----:B------:R-:W-:-:S03]  /*c200*/  SHF.R.U32.HI R5, RZ, 0x6, R5 ;  /* 0x00000006ff057819 */ /* 0x000fc60000011605 */
[----:B------:R-:W-:Y:S01]  /*c210*/  STL [R1+0x2cc], RZ ;  /* 0x0002ccff01007387 */ /* 0x000fe20000100800 */
[----:B------:R-:W-:-:S03]  /*c220*/  SGXT.U32 R4, R4, 0x2 ;  /* 0x000000020404781a */ /* 0x000fc60000000000 */
[----:B------:R-:W-:Y:S01]  /*c230*/  STL [R1+0x300], RZ ;  /* 0x000300ff01007387 */ /* 0x000fe20000100800 */
[----:B------:R-:W-:-:S03]  /*c240*/  LOP3.LUT R7, R6, 0x3c, RZ, 0xfc, !PT ;  /* 0x0000003c06077812 */ /* 0x000fc600078efcff */
[----:B------:R-:W-:Y:S01]  /*c250*/  STL [R1+0x304], RZ ;  /* 0x000304ff01007387 */ /* 0x000fe20000100800 */
[----:B------:R-:W-:-:S03]  /*c260*/  LOP3.LUT R6, R6, 0x38, RZ, 0xfc, !PT ;  /* 0x0000003806067812 */ /* 0x000fc600078efcff */
[----:B------:R-:W-:Y:S01]  /*c270*/  STL [R1+0x308], RZ ;  /* 0x000308ff01007387 */ /* 0x000fe20000100800 */
[----:B------:R-:W-:-:S03]  /*c280*/  SGXT.U32 R5, R5, 0x2 ;  /* 0x000000020505781a */ /* 0x000fc60000000000 */
[----:B------:R-:W-:Y:S04]  /*c290*/  STL [R1+0x30c], RZ ;  /* 0x00030cff01007387 */ /* 0x000fe80000100800 */
[----:B------:R-:W-:Y:S01]  /*c2a0*/  STL [R1+0x2e0], RZ ;  /* 0x0002e0ff01007387 */ /* 0x000fe20000100800 */
[----:B------:R-:W-:-:S03]  /*c2b0*/  IMAD R0, R4, c[0x0][0x188], RZ ;  /* 0x0000620004007a24 */ /* 0x000fc600078e02ff */
[----:B------:R-:W-:Y:S01]  /*c2c0*/  STL [R1+0x2e4], RZ ;  /* 0x0002e4ff01007387 */ /* 0x000fe20000100800 */
[----:B------:R-:W-:-:S03]  /*c2d0*/  IMAD R7, R7, c[0x0][0x188], RZ ;  /* 0x0000620007077a24 */ /* 0x000fc600078e02ff */
[----:B------:R-:W-:Y:S01]  /*c2e0*/  STL [R1+0x2e8], RZ ;  /* 0x0002e8ff01007387 */ /* 0x000fe20000100800 */
[----:B------:R-:W-:-:S03]  /*c2f0*/  IMAD R0, R6, c[0x0][0x188], RZ ;  /* 0x0000620006007a24 */ /* 0x000fc600078e02ff */
[----:B------:R-:W-:Y:S01]  /*c300*/  STL [R1+0x2ec], RZ ;  /* 0x0002ecff01007387 */ /* 0x000fe20000100800 */
[----:B------:R-:W-:-:S03]  /*c310*/  LOP3.LUT R7, R5, 0x34, RZ, 0xfc, !PT ;  /* 0x0000003405077812 */ /* 0x000fc600078efcff */
[----:B------:R-:W-:Y:S01]  /*c320*/  STL [R1+0xc0], RZ ;  /* 0x0000c0ff01007387 */ /* 0x000fe20000100800 */
[----:B------:R-:W-:-:S03]  /*c330*/  LOP3.LUT R6, R5, 0x30, RZ, 0xfc, !PT ;  /* 0x0000003005067812 */ /* 0x000fc600078efcff */
[----:B------:R-:W-:Y:S01]  /*c340*/  STL [R1+0xc4], RZ ;  /* 0x0000c4ff01007387 */ /* 0x000fe20000100800 */
[----:B------:R-:W-:-:S03]  /*c350*/  SHF.R.U32.HI R5, RZ, 0x6, R29 ;  /* 0x00000006ff057819 */ /* 0x000fc6000001161d */
[----:B------:R-:W-:Y:S04]  /*c360*/  STL [R1+0xc8], RZ ;  /* 0x0000c8ff01007387 */ /* 0x000fe80000100800 */
[----:B------:R-:W-:Y:S01]  /*c370*/  STL [R1+0xcc], RZ ;  /* 0x0000ccff01007387 */ /* 0x000fe20000100800 */
[----:B------:R-:W-:-:S03]  /*c380*/  SGXT.U32 R5, R5, 0x2 ;  /* 0x000000020505781a */ /* 0x000fc60000000000 */
[----:B------:R-:W-:Y:S04]  /*c390*/  STL [R1+0x170], RZ ;  /* 0x000170ff01007387 */ /* 0x000fe80000100800 */
[----:B------:R-:W-:Y:S01]  /*c3a0*/  STL [R1+0x174], RZ ;  /* 0x000174ff01007387 */ /* 0x000fe20000100800 */
[----:B------:R-:W-:-:S03]  /*c3b0*/  SHF.R.U32.HI R29, RZ, 0x6, R29 ;  /* 0x00000006ff1d7819 */ /* 0x000fc6000001161d */
        /* <DEDUP_REMOVED lines=9> */
[----:B------:R-:W-:-:S03]  /*c450*/  LOP3.LUT R5, R5, 0x24, RZ, 0xfc, !PT ;  /* 0x0000002405057812 */ /* 0x000fc600078efcff */
[----:B------:R-:W-:Y:S01]  /*c460*/  STL [R1+0x19c], RZ ;  /* 0x00019cff01007387 */ /* 0x000fe20000100800 */
[----:B------:R-:W-:-:S03]  /*c470*/  SGXT.U32 R29, R29, 0x2 ;  /* 0x000000021d1d781a */ /* 0x000fc60000000000 */
[----:B------:R-:W-:Y:S01]  /*c480*/  STL [R1+0x1e0], RZ ;  /* 0x0001e0ff01007387 */ /* 0x000fe20000100800 */
[----:B------:R-:W-:-:S03]  /*c490*/  IMAD R6, R6, c[0x0][0x188], RZ ;  /* 0x0000620006067a24 */ /* 0x000fc600078e02ff */
[----:B------:R-:W-:Y:S01]  /*c4a0*/  STL [R1+0x1e4], RZ ;  /* 0x0001e4ff01007387 */ /* 0x000fe20000100800 */
[----:B------:R-:W-:-:S03]  /*c4b0*/  IMAD R7, R7, c[0x0][0x188], RZ ;  /* 0x0000620007077a24 */ /* 0x000fc600078e02ff */
[----:B------:R-:W-:Y:S01]  /*c4c0*/  STL [R1+0x1e8], RZ ;  /* 0x0001e8ff01007387 */ /* 0x000fe20000100800 */
[----:B------:R-:W-:Y:S01]  /*c4d0*/  IMAD R0, R5, c[0x0][0x188], RZ ;  /* 0x0000620005007a24 */ /* 0x000fe200078e02ff */
[C---:B------:R-:W-:Y:S02]  /*c4e0*/  LOP3.LUT R6, R29.reuse, 0x1c, RZ, 0xfc, !PT ;  /* 0x0000001c1d067812 */ /* 0x040fe400078efcff */
[----:B------:R-:W-:Y:S01]  /*c4f0*/  STL [R1+0x1ec], RZ ;  /* 0x0001ecff01007387 */ /* 0x000fe20000100800 */
[----:B------:R-:W-:-:S03]  /*c500*/  LOP3.LUT R7, R29, 0x20, RZ, 0xfc, !PT ;  /* 0x000000201d077812 */ /* 0x000fc600078efcff */
[----:B------:R-:W-:Y:S01]  /*c510*/  STL [R1+0x240], RZ ;  /* 0x000240ff01007387 */ /* 0x000fe20000100800 */
[----:B------:R-:W-:-:S03]  /*c520*/  LOP3.LUT R5, R29, 0x18, RZ, 0xfc, !PT ;  /* 0x000000181d057812 */ /* 0x000fc600078efcff */
[----:B------:R-:W-:Y:S01]  /*c530*/  STL [R1+0x244], RZ ;  /* 0x000244ff01007387 */ /* 0x000fe20000100800 */
[----:B------:R-:W-:-:S03]  /*c540*/  LOP3.LUT R29, R29, 0x14, RZ, 0xfc, !PT ;  /* 0x000000141d1d7812 */ /* 0x000fc600078efcff */
        /* <DEDUP_REMOVED lines=8> */
[----:B------:R-:W-:Y:S01]  /*c5d0*/  IMAD R0, R29, c[0x0][0x188], RZ ;  /* 0x000062001d007a24 */ /* 0x000fe200078e02ff */
[C---:B------:R-:W-:Y:S02]  /*c5e0*/  LOP3.LUT R5, R4.reuse, 0xc, RZ, 0xfc, !PT ;  /* 0x0000000c04057812 */ /* 0x040fe400078efcff */
[----:B------:R-:W-:Y:S01]  /*c5f0*/  STL [R1+0x268], RZ ;  /* 0x000268ff01007387 */ /* 0x000fe20000100800 */
[----:B------:R-:W-:-:S03]  /*c600*/  LOP3.LUT R29, R4, 0x8, RZ, 0xfc, !PT ;  /* 0x00000008041d7812 */ /* 0x000fc600078efcff */
[----:B------:R-:W-:Y:S04]  /*c610*/  STL [R1+0x26c], RZ ;  /* 0x00026cff01007387 */ /* 0x000fe80000100800 */
[----:B-1----:R-:W2:Y:S01]  /*c620*/  LDL.LU R15, [R1+0x23c] ;  /* 0x00023c00010f7983 */ /* 0x002ea20000300800 */
[----:B------:R-:W-:-:S03]  /*c630*/  IMAD R0, R6, c[0x0][0x188], RZ ;  /* 0x0000620006007a24 */ /* 0x000fc600078e02ff */
[----:B------:R-:W4:Y:S01]  /*c640*/  LDL.LU R12, [R1+0x230] ;  /* 0x00023000010c7983 */ /* 0x000f220000300800 */
[----:B------:R-:W-:-:S03]  /*c650*/  IMAD R6, R5, c[0x0][0x188], RZ ;  /* 0x0000620005067a24 */ /* 0x000fc600078e02ff */
[----:B------:R-:W-:Y:S01]  /*c660*/  STL [R1+0x290], RZ ;  /* 0x000290ff01007387 */ /* 0x000fe20000100800 */
[----:B------:R-:W-:-:S03]  /*c670*/  IMAD R5, R29, c[0x0][0x188], RZ ;  /* 0x000062001d057a24 */ /* 0x000fc600078e02ff */
[----:B------:R-:W-:Y:S04]  /*c680*/  STL [R1+0x294], RZ ;  /* 0x000294ff01007387 */ /* 0x000fe80000100800 */
[----:B------:R-:W-:Y:S04]  /*c690*/  STL [R1+0x298], RZ ;  /* 0x000298ff01007387 */ /* 0x000fe80000100800 */
[----:B------:R-:W-:Y:S04]  /*c6a0*/  STL [R1+0x29c], RZ ;  /* 0x00029cff01007387 */ /* 0x000fe80000100800 */
[----:B------:R-:W4:Y:S04]  /*c6b0*/  LDL.LU R11, [R1+0x22c] ;  /* 0x00022c00010b7983 */ /* 0x000f280000300800 */
[----:B------:R-:W4:Y:S04]  /*c6c0*/  LDL.LU R10, [R1+0x228] ;  /* 0x00022800010a7983 */ /* 0x000f280000300800 */
[----:B------:R-:W4:Y:S04]  /*c6d0*/  LDL.LU R9, [R1+0xf8] ;  /* 0x0000f80001097983 */ /* 0x000f280000300800 */
[----:B------:R-:W4:Y:S04]  /*c6e0*/  LDL.LU R8, [R1+0x224] ;  /* 0x0002240001087983 */ /* 0x000f280000300800 */
[----:B------:R-:W4:Y:S01]  /*c6f0*/  LDL.LU R7, [R1+0x220] ;  /* 0x0002200001077983 */ /* 0x000f220000300800 */
[----:B------:R-:W-:-:S03]  /*c700*/  LOP3.LUT R4, R4, 0x4, RZ, 0xfc, !PT ;  /* 0x0000000404047812 */ /* 0x000fc600078efcff */
[----:B------:R-:W4:Y:S04]  /*c710*/  LDL.LU R6, [R1+0x130] ;  /* 0x0001300001067983 */ /* 0x000f280000300800 */
[----:B------:R-:W4:Y:S04]  /*c720*/  LDL.LU R5, [R1+0x21c] ;  /* 0x00021c0001057983 */ /* 0x000f280000300800 */
[----:B------:R-:W4:Y:S04]  /*c730*/  LDL.LU R29, [R1+0x218] ;  /* 0x00021800011d7983 */ /* 0x000f280000300800 */
[----:B------:R-:W-:Y:S04]  /*c740*/  STL [R1+0x280], RZ ;  /* 0x000280ff01007387 */ /* 0x000fe80000100800 */
[----:B------:R-:W-:Y:S01]  /*c750*/  STL [R1+0x284], RZ ;  /* 0x000284ff01007387 */ /* 0x000fe20000100800 */
[----:B------:R-:W-:-:S03]  /*c760*/  IMAD R0, R4, c[0x0][0x188], RZ ;  /* 0x0000620004007a24 */ /* 0x000fc600078e02ff */
[----:B------:R-:W-:Y:S04]  /*c770*/  STL [R1+0x288], RZ ;  /* 0x000288ff01007387 */ /* 0x000fe80000100800 */
[----:B------:R-:W-:Y:S04]  /*c780*/  STL [R1+0x28c], RZ ;  /* 0x00028cff01007387 */ /* 0x000fe80000100800 */
[----:B------:R-:W-:Y:S04]  /*c790*/  STL [R1+0xa0], RZ ;  /* 0x0000a0ff01007387 */ /* 0x000fe80000100800 */
[----:B------:R-:W-:Y:S04]  /*c7a0*/  STL [R1+0xa4], RZ ;  /* 0x0000a4ff01007387 */ /* 0x000fe80000100800 */
[----:B------:R-:W4:Y:S04]  /*c7b0*/  LDL.LU R4, [R1+0x210] ;  /* 0x0002100001047983 */ /* 0x000f280000300800 */
[----:B------:R-:W0:Y:S01]  /*c7c0*/  S2R R2, SR_TID.X ;  /* 0x0000000000027919 */ /* 0x000e220000002100 */
[C---:B---3--:R-:W-:Y:S01]  /*c7d0*/  LOP3.LUT R17, R13.reuse, 0x7, RZ, 0xc0, !PT ;  /* 0x000000070d117812 */ /* 0x048fe200078ec0ff */
[C---:B------:R-:W-:Y:S01]  /*c7e0*/  IMAD.SHL.U32 R16, R13.reuse, 0x2, RZ ;  /* 0x000000020d107824 */ /* 0x040fe200078e00ff */
[----:B------:R-:W-:-:S02]  /*c7f0*/  LOP3.LUT R13, R13, 0x7, RZ, 0xc0, !PT ;  /* 0x000000070d0d7812 */ /* 0x000fc400078ec0ff */
[----:B------:R-:W-:Y:S01]  /*c800*/  ISETP.NE.AND P0, PT, RZ, c[0x0][0x178], PT ;  /* 0x00005e00ff007a0c */ /* 0x000fe20003f05270 */
[----:B------:R-:W-:Y:S02]  /*c810*/  IMAD.SHL.U32 R17, R17, 0x80, RZ ;  /* 0x0000008011117824 */ /* 0x000fe400078e00ff */
[----:B------:R-:W-:Y:S01]  /*c820*/  IMAD.SHL.U32 R13, R13, 0x10, RZ ;  /* 0x000000100d0d7824 */ /* 0x000fe200078e00ff */
[----:B0-----:R-:W-:-:S05]  /*c830*/  LOP3.LUT R2, R2, 0x3f, RZ, 0xc0, !PT ;  /* 0x0000003f02027812 */ /* 0x001fca00078ec0ff */
[----:B------:R-:W-:-:S05]  /*c840*/  IMAD R2, R2, c[0x0][0x18c], RZ ;  /* 0x0000630002027a24 */ /* 0x000fca00078e02ff */
[----:B------:R-:W-:Y:S01]  /*c850*/  SHF.R.S32.HI R0, RZ, 0x1f, R2 ;  /* 0x0000001fff007819 */ /* 0x000fe20000011402 */
[----:B------:R-:W-:-:S03]  /*c860*/  IMAD.IADD R13, R17, 0x1, R13 ;  /* 0x00000001110d7824 */ /* 0x000fc600078e020d */
[C---:B------:R-:W-:Y:S01]  /*c870*/  SHF.L.U64.HI R0, R2.reuse, 0x1, R0 ;  /* 0x0000000102007819 */ /* 0x040fe20000010200 */
[----:B------:R-:W-:Y:S01]  /*c880*/  IMAD.SHL.U32 R2, R2, 0x2, RZ ;  /* 0x0000000202027824 */ /* 0x000fe200078e00ff */
[----:B------:R-:W-:-:S03]  /*c890*/  LOP3.LUT R13, R13, 0x10, R16, 0x78, !PT ;  /* 0x000000100d0d7812 */ /* 0x000fc600078e7810 */
[----:B------:R0:W-:Y:S04]  /*c8a0*/  STL [R1+0xa00], R0 ;  /* 0x000a000001007387 */ /* 0x0001e80000100800 */
[----:B------:R2:W-:Y:S01]  /*c8b0*/  STL [R1+0xa08], R2 ;  /* 0x000a080201007387 */ /* 0x0005e20000100800 */
[----:B------:R-:W-:Y:S01]  /*c8c0*/  IMAD R3, R3, c[0x0][0x190], RZ ;  /* 0x0000640003037a24 */ /* 0x000fe200078e02ff */
[----:B0-----:R-:W-:Y:S02]  /*c8d0*/  LOP3.LUT R0, R13, 0x400, R14, 0xf8, !PT ;  /* 0x000004000d007812 */ /* 0x001fe400078ef80e */
[----:B--2---:R-:W-:-:S05]  /*c8e0*/  SHF.R.S32.HI R2, RZ, 0x6, R15 ;  /* 0x00000006ff027819 */ /* 0x004fca000001140f */
[----:B------:R4:W-:Y:S02]  /*c8f0*/  STL [R1+0x370], R2 ;  /* 0x0003700201007387 */ /* 0x0009e40000100800 */
[----:B----4-:R-:W-:Y:S02]  /*c900*/  IMAD R2, R12, c[0x0][0x190], RZ ;  /* 0x000064000c027a24 */ /* 0x010fe400078e02ff */
[----:B------:R-:W-:Y:S01]  /*c910*/  @!P1 IMAD.MOV R4, RZ, RZ, -R4 ;  /* 0x000000ffff049224 */ /* 0x000fe200078e0a04 */
[----:B------:R-:W-:-:S05]  /*c920*/  @!P0 LOP3.LUT R4, RZ, c[0x0][0x178], RZ, 0x33, !PT ;  /* 0x00005e00ff048a12 */ /* 0x000fca00078e33ff */
[----:B------:R-:W-:Y:S04]  /*c930*/  STL [R1+0xad4], R4 ;  /* 0x000ad40401007387 */ /* 0x000fe80000100800 */
[----:B------:R0:W-:Y:S04]  /*c940*/  STL [R1+0xa0c], R3 ;  /* 0x000a0c0301007387 */ /* 0x0001e80000100800 */
[----:B------:R-:W-:Y:S04]  /*c950*/  STL [R1+0x360], R0 ;  /* 0x0003600001007387 */ /* 0x000fe80000100800 */
[----:B------:R1:W-:Y:S01]  /*c960*/  STL [R1+0xa10], R0 ;  /* 0x000a100001007387 */ /* 0x0003e20000100800 */
[----:B0-----:R-:W-:-:S03]  /*c970*/  IMAD R3, R11, c[0x0][0x190], RZ ;  /* 0x000064000b037a24 */ /* 0x001fc600078e02ff */
[----:B------:R0:W-:Y:S01]  /*c980*/  STL [R1+0x9c], R2 ;  /* 0x00009c0201007387 */ /* 0x0001e20000100800 */
[----:B-1----:R-:W-:Y:S02]  /*c990*/  IMAD R0, R9, c[0x0][0x190], RZ ;  /* 0x0000640009007a24 */ /* 0x002fe400078e02ff */
[----:B0-----:R-:W-:Y:S01]  /*c9a0*/  IMAD R2, R10, c[0x0][0x190], RZ ;  /* 0x000064000a027a24 */ /* 0x001fe200078e02ff */
[----:B------:R0:W-:Y:S04]  /*c9b0*/  STL [R1+0xbc], R3 ;  /* 0x0000bc0301007387 */ /* 0x0001e80000100800 */
[----:B------:R1:W-:Y:S04]  /*c9c0*/  STL [R1+0xe0], R2 ;  /* 0x0000e00201007387 */ /* 0x0003e80000100800 */
[----:B------:R2:W-:Y:S01]  /*c9d0*/  STL [R1+0xf8], R0 ;  /* 0x0000f80001007387 */ /* 0x0005e20000100800 */
[----:B0-----:R-:W-:-:S02]  /*c9e0*/  IMAD R3, R8, c[0x0][0x190], RZ ;  /* 0x0000640008037a24 */ /* 0x001fc400078e02ff */
[----:B-1----:R-:W-:-:S03]  /*c9f0*/  IMAD R2, R7, c[0x0][0x190], RZ ;  /* 0x0000640007027a24 */ /* 0x002fc600078e02ff */
[----:B------:R-:W-:Y:S01]  /*ca00*/  STL [R1+0x108], R3 ;  /* 0x0001080301007387 */ /* 0x000fe20000100800 */
[----:B--2---:R-:W-:-:S03]  /*ca10*/  IMAD R0, R6, c[0x0][0x190], RZ ;  /* 0x0000640006007a24 */ /* 0x004fc600078e02ff */
[----:B------:R-:W-:Y:S04]  /*ca20*/  STL [R1+0x120], R2 ;  /* 0x0001200201007387 */ /* 0x000fe80000100800 */
[----:B------:R0:W-:Y:S04]  /*ca30*/  STL [R1+0x130], R0 ;  /* 0x0001300001007387 */ /* 0x0001e80000100800 */
[----:B0-----:R-:W2:Y:S01]  /*ca40*/  LDL.LU R0, [R1+0x1b8] ;  /* 0x0001b80001007983 */ /* 0x001ea20000300800 */
[----:B------:R-:W-:Y:S02]  /*ca50*/  IMAD R3, R5, c[0x0][0x190], RZ ;  /* 0x0000640005037a24 */ /* 0x000fe400078e02ff */
[----:B------:R-:W-:-:S03]  /*ca60*/  IMAD R2, R29, c[0x0][0x190], RZ ;  /* 0x000064001d027a24 */ /* 0x000fc600078e02ff */
[----:B------:R-:W-:Y:S04]  /*ca70*/  STL [R1+0x148], R3 ;  /* 0x0001480301007387 */ /* 0x000fe80000100800 */
[----:B--2---:R0:W-:Y:S04]  /*ca80*/  STL [R1+0xae4], R0 ;  /* 0x000ae40001007387 */ /* 0x0041e80000100800 */
[----:B------:R-:W-:Y:S04]  /*ca90*/  STL [R1+0x158], R2 ;  /* 0x0001580201007387 */ /* 0x000fe80000100800 */
        /* <DEDUP_REMOVED lines=31> */
[----:B--2---:R-:W-:-:S05]  /*cc90*/  IMAD R0, R0, c[0x0][0x190], RZ ;  /* 0x0000640000007a24 */ /* 0x004fca00078e02ff */
[----:B------:R0:W-:Y:S04]  /*cca0*/  STL [R1+0x180], R0 ;  /* 0x0001800001007387 */ /* 0x0001e80000100800 */
[----:B0-----:R-:W2:Y:S02]  /*ccb0*/  LDL.LU R0, [R1+0xae8] ;  /* 0x000ae80001007983 */ /* 0x001ea40000300800 */
[----:B--2---:R-:W-:-:S05]  /*ccc0*/  IMAD R0, R0, c[0x0][0x190], RZ ;  /* 0x0000640000007a24 */ /* 0x004fca00078e02ff */
[----:B------:R0:W-:Y:S04]  /*ccd0*/  STL [R1+0x1a4], R0 ;  /* 0x0001a40001007387 */ /* 0x0001e80000100800 */
[----:B0-----:R-:W2:Y:S01]  /*cce0*/  LDL.LU R0, [R1+0xae4] ;  /* 0x000ae40001007983 */ /* 0x001ea20000300800 */
[----:B---3--:R-:W-:Y:S02]  /*ccf0*/  IMAD R3, R3, c[0x0][0x190], RZ ;  /* 0x0000640003037a24 */ /* 0x008fe400078e02ff */
[----:B--2---:R-:W-:-:S05]  /*cd00*/  IMAD R0, R0, c[0x0][0x190], RZ ;  /* 0x0000640000007a24 */ /* 0x004fca00078e02ff */
[----:B------:R4:W-:Y:S04]  /*cd10*/  STL [R1+0x1b8], R0 ;  /* 0x0001b80001007387 */ /* 0x0009e80000100800 */
[----:B------:R0:W-:Y:S01]  /*cd20*/  STL [R1+0x1cc], R3 ;  /* 0x0001cc0301007387 */ /* 0x0001e20000100800 */
[----:B----4-:R-:W-:Y:S02]  /*cd30*/  IMAD R0, R4, c[0x0][0x190], RZ ;  /* 0x0000640004007a24 */ /* 0x010fe400078e02ff */
[----:B0-----:R-:W-:-:S03]  /*cd40*/  IMAD R3, R2, c[0x0][0x190], RZ ;  /* 0x0000640002037a24 */ /* 0x001fc600078e02ff */
[----:B------:R0:W-:Y:S01]  /*cd50*/  STL [R1+0x1c8], R0 ;  /* 0x0001c80001007387 */ /* 0x0001e20000100800 */
[----:B------:R-:W-:-:S03]  /*cd60*/  IMAD R2, R28, c[0x0][0x190], RZ ;  /* 0x000064001c027a24 */ /* 0x000fc600078e02ff */
[----:B------:R1:W-:Y:S01]  /*cd70*/  STL [R1+0x1c4], R3 ;  /* 0x0001c40301007387 */ /* 0x0003e20000100800 */
[----:B0-----:R-:W-:-:S03]  /*cd80*/  IMAD R0, R27, c[0x0][0x190], RZ ;  /* 0x000064001b007a24 */ /* 0x001fc600078e02ff */
[----:B------:R0:W-:Y:S01]  /*cd90*/  STL [R1+0x1c0], R2 ;  /* 0x0001c00201007387 */ /* 0x0001e20000100800 */
[----:B-1----:R-:W-:-:S03]  /*cda0*/  IMAD R3, R26, c[0x0][0x190], RZ ;  /* 0x000064001a037a24 */ /* 0x002fc600078e02ff */
[----:B------:R1:W-:Y:S01]  /*cdb0*/  STL [R1+0x1bc], R0 ;  /* 0x0001bc0001007387 */ /* 0x0003e20000100800 */
[----:B0-----:R-:W-:-:S03]  /*cdc0*/  IMAD R2, R25, c[0x0][0x190], RZ ;  /* 0x0000640019027a24 */ /* 0x001fc600078e02ff */
[----:B------:R0:W-:Y:S01]  /*cdd0*/  STL [R1+0x1b4], R3 ;  /* 0x0001b40301007387 */ /* 0x0001e20000100800 */
[----:B-1----:R-:W-:-:S03]  /*cde0*/  IMAD R0, R24, c[0x0][0x190], RZ ;  /* 0x0000640018007a24 */ /* 0x002fc600078e02ff */
[----:B------:R1:W-:Y:S04]  /*cdf0*/  STL [R1+0x1b0], R2 ;  /* 0x0001b00201007387 */ /* 0x0003e80000100800 */
[----:B------:R2:W-:Y:S01]  /*ce00*/  STL [R1+0x1ac], R0 ;  /* 0x0001ac0001007387 */ /* 0x0005e20000100800 */
[----:B0-----:R-:W-:Y:S02]  /*ce10*/  IMAD R3, R23, c[0x0][0x190], RZ ;  /* 0x0000640017037a24 */ /* 0x001fe400078e02ff */
[----:B-1----:R-:W-:-:S03]  /*ce20*/  IMAD R2, R22, c[0x0][0x190], RZ ;  /* 0x0000640016027a24 */ /* 0x002fc600078e02ff */
[----:B------:R0:W-:Y:S01]  /*ce30*/  STL [R1+0x1a8], R3 ;  /* 0x0001a80301007387 */ /* 0x0001e20000100800 */
[----:B--2---:R-:W-:-:S03]  /*ce40*/  IMAD R0, R21, c[0x0][0x190], RZ ;  /* 0x0000640015007a24 */ /* 0x004fc600078e02ff */
        /* <DEDUP_REMOVED lines=75> */
[----:B----4-:R-:W-:Y:S02]  /*d300*/  IMAD R4, R4, c[0x0][0x190], RZ ;  /* 0x0000640004047a24 */ /* 0x010fe400078e02ff */
[----:B--2---:R-:W-:-:S05]  /*d310*/  IMAD R0, R0, c[0x0][0x190], RZ ;  /* 0x0000640000007a24 */ /* 0x004fca00078e02ff */
[----:B------:R3:W-:Y:S02]  /*d320*/  STL [R1+0x118], R0 ;  /* 0x0001180001007387 */ /* 0x0007e40000100800 */
[----:B---3--:R-:W-:Y:S02]  /*d330*/  IMAD R0, R3, c[0x0][0x190], RZ ;  /* 0x0000640003007a24 */ /* 0x008fe400078e02ff */
[----:B------:R-:W-:-:S03]  /*d340*/  IMAD R3, R2, c[0x0][0x190], RZ ;  /* 0x0000640002037a24 */ /* 0x000fc600078e02ff */
[----:B------:R0:W-:Y:S01]  /*d350*/  STL [R1+0x114], R0 ;  /* 0x0001140001007387 */ /* 0x0001e20000100800 */
[----:B------:R-:W-:-:S03]  /*d360*/  IMAD R2, R27, c[0x0][0x190], RZ ;  /* 0x000064001b027a24 */ /* 0x000fc600078e02ff */
[----:B------:R-:W-:Y:S04]  /*d370*/  STL [R1+0x110], R4 ;  /* 0x0001100401007387 */ /* 0x000fe80000100800 */
[----:B------:R1:W-:Y:S01]  /*d380*/  STL [R1+0x10c], R3 ;  /* 0x00010c0301007387 */ /* 0x0003e20000100800 */
[----:B0-----:R-:W-:-:S05]  /*d390*/  IMAD R0, R28, c[0x0][0x190], RZ ;  /* 0x000064001c007a24 */ /* 0x001fca00078e02ff */
        /* <DEDUP_REMOVED lines=44> */
[----:B------:R0:W-:Y:S04]  /*d660*/  STL [R1+0x84], R2 ;  /* 0x0000840201007387 */ /* 0x0001e80000100800 */
[----:B0-----:R-:W2:Y:S04]  /*d670*/  LDL.LU R2, [R1+0x78] ;  /* 0x0000780001027983 */ /* 0x001ea80000300800 */
[----:B------:R-:W-:Y:S04]  /*d680*/  STL [R1+0x80], R3 ;  /* 0x0000800301007387 */ /* 0x000fe80000100800 */
[----:B------:R-:W3:Y:S01]  /*d690*/  LDL.LU R4, [R1+0x70] ;  /* 0x0000700001047983 */ /* 0x000ee20000300800 */
[----:B------:R-:W-:-:S05]  /*d6a0*/  IMAD R0, R29, c[0x0][0x190], RZ ;  /* 0x000064001d007a24 */ /* 0x000fca00078e02ff */
[----:B------:R-:W-:Y:S04]  /*d6b0*/  STL [R1+0x7c], R0 ;  /* 0x00007c0001007387 */ /* 0x000fe80000100800 */
[----:B---3--:R0:W-:Y:S04]  /*d6c0*/  STL [R1+0xad8], R4 ;  /* 0x000ad80401007387 */ /* 0x0081e80000100800 */
[----:B0-----:R-:W3:Y:S04]  /*d6d0*/  LDL.LU R4, [R1+0x74] ;  /* 0x0000740001047983 */ /* 0x001ee80000300800 */
[----:B------:R-:W4:Y:S04]  /*d6e0*/  LDL.LU R28, [R1+0x6c] ;  /* 0x00006c00011c7983 */ /* 0x000f280000300800 */
        /* <DEDUP_REMOVED lines=17> */
[----:B------:R-:W4:Y:S01]  /*d800*/  LDL.LU R10, [R1+0x24] ;  /* 0x00002400010a7983 */ /* 0x000f220000300800 */
[----:B--2---:R-:W-:-:S03]  /*d810*/  IMAD R2, R2, c[0x0][0x190], RZ ;  /* 0x0000640002027a24 */ /* 0x004fc600078e02ff */
[----:B------:R-:W2:Y:S04]  /*d820*/  LDL.LU R9, [R1+0x20] ;  /* 0x0000200001097983 */ /* 0x000ea80000300800 */
[----:B------:R-:W2:Y:S04]  /*d830*/  LDL.LU R8, [R1+0x1c] ;  /* 0x00001c0001087983 */ /* 0x000ea80000300800 */
[----:B------:R-:W2:Y:S04]  /*d840*/  LDL.LU R7, [R1+0x18] ;  /* 0x0000180001077983 */ /* 0x000ea80000300800 */
[----:B------:R-:W2:Y:S04]  /*d850*/  LDL.LU R6, [R1+0x14] ;  /* 0x0000140001067983 */ /* 0x000ea80000300800 */
[----:B------:R-:W2:Y:S04]  /*d860*/  LDL.LU R5, [R1+0x10] ;  /* 0x0000100001057983 */ /* 0x000ea80000300800 */
[----:B------:R-:W2:Y:S04]  /*d870*/  LDL.LU R29, [R1+0xc] ;  /* 0x00000c00011d7983 */ /* 0x000ea80000300800 */
[----:B------:R-:W2:Y:S04]  /*d880*/  LDL.LU R0, [R1+0x8] ;  /* 0x0000080001007983 */ /* 0x000ea80000300800 */
[----:B------:R-:W2:Y:S04]  /*d890*/  LDL.LU R3, [R1+0x4] ;  /* 0x0000040001037983 */ /* 0x000ea80000300800 */
[----:B------:R0:W-:Y:S04]  /*d8a0*/  STL [R1+0x78], R2 ;  /* 0x0000780201007387 */ /* 0x0001e80000100800 */
[----:B0-----:R-:W2:Y:S01]  /*d8b0*/  LDL.LU R2, [R1] ;  /* 0x0000000001027983 */ /* 0x001ea20000300800 */
[----:B---3--:R-:W-:-:S05]  /*d8c0*/  IMAD R4, R4, c[0x0][0x190], RZ ;  /* 0x0000640004047a24 */ /* 0x008fca00078e02ff */
[----:B------:R0:W-:Y:S04]  /*d8d0*/  STL [R1+0x74], R4 ;  /* 0x0000740401007387 */ /* 0x0001e80000100800 */
[----:B0-----:R-:W3:Y:S01]  /*d8e0*/  LDL.LU R4, [R1+0xad8] ;  /* 0x000ad80001047983 */ /* 0x001ee20000300800 */
[----:B----4-:R-:W-:Y:S02]  /*d8f0*/  IMAD R28, R28, c[0x0][0x190], RZ ;  /* 0x000064001c1c7a24 */ /* 0x010fe400078e02ff */
[----:B------:R-:W-:Y:S02]  /*d900*/  IMAD R27, R27, c[0x0][0x190], RZ ;  /* 0x000064001b1b7a24 */ /* 0x000fe400078e02ff */
[----:B------:R-:W-:Y:S02]  /*d910*/  IMAD R26, R26, c[0x0][0x190], RZ ;  /* 0x000064001a1a7a24 */ /* 0x000fe400078e02ff */
[----:B------:R-:W-:-:S02]  /*d920*/  IMAD R25, R25, c[0x0][0x190], RZ ;  /* 0x0000640019197a24 */ /* 0x000fc400078e02ff */
[----:B------:R-:W-:Y:S02]  /*d930*/  IMAD R24, R24, c[0x0][0x190], RZ ;  /* 0x0000640018187a24 */ /* 0x000fe400078e02ff */
[----:B------:R-:W-:Y:S02]  /*d940*/  IMAD R23, R23, c[0x0][0x190], RZ ;  /* 0x0000640017177a24 */ /* 0x000fe400078e02ff */
[----:B------:R-:W-:Y:S02]  /*d950*/  IMAD R22, R22, c[0x0][0x190], RZ ;  /* 0x0000640016167a24 */ /* 0x000fe400078e02ff */
        /* <DEDUP_REMOVED lines=12> */
[----:B--2---:R-:W-:Y:S02]  /*da20*/  IMAD R9, R9, c[0x0][0x190], RZ ;  /* 0x0000640009097a24 */ /* 0x004fe400078e02ff */
[----:B------:R-:W-:Y:S02]  /*da30*/  IMAD R8, R8, c[0x0][0x190], RZ ;  /* 0x0000640008087a24 */ /* 0x000fe400078e02ff */
[----:B------:R-:W-:-:S02]  /*da40*/  IMAD R7, R7, c[0x0][0x190], RZ ;  /* 0x0000640007077a24 */ /* 0x000fc400078e02ff */
[----:B------:R-:W-:Y:S02]  /*da50*/  IMAD R6, R6, c[0x0][0x190], RZ ;  /* 0x0000640006067a24 */ /* 0x000fe400078e02ff */
[----:B------:R-:W-:Y:S02]  /*da60*/  IMAD R5, R5, c[0x0][0x190], RZ ;  /* 0x0000640005057a24 */ /* 0x000fe400078e02ff */
[----:B------:R-:W-:Y:S02]  /*da70*/  IMAD R29, R29, c[0x0][0x190], RZ ;  /* 0x000064001d1d7a24 */ /* 0x000fe400078e02ff */
[----:B---3--:R-:W-:-:S05]  /*da80*/  IMAD R4, R4, c[0x0][0x190], RZ ;  /* 0x0000640004047a24 */ /* 0x008fca00078e02ff */
        /* <DEDUP_REMOVED lines=52> */
[----:B------:R-:W-:-:S05]  /*ddd0*/  IMAD R0, R0, c[0x0][0x190], RZ ;  /* 0x0000640000007a24 */ /* 0x000fca00078e02ff */
[----:B------:R0:W-:Y:S02]  /*dde0*/  STL [R1+0x8], R0 ;  /* 0x0000080001007387 */ /* 0x0001e40000100800 */
[----:B0-----:R-:W-:Y:S02]  /*ddf0*/  IMAD R0, R3, c[0x0][0x190], RZ ;  /* 0x0000640003007a24 */ /* 0x001fe400078e02ff */
[----:B------:R-:W-:-:S03]  /*de00*/  IMAD R3, R2, c[0x0][0x190], RZ ;  /* 0x0000640002037a24 */ /* 0x000fc600078e02ff */
[----:B------:R0:W-:Y:S04]  /*de10*/  STL [R1+0xa30], R0 ;  /* 0x000a300001007387 */ /* 0x0001e80000100800 */
[----:B0-----:R-:W4:Y:S04]  /*de20*/  LDL.LU R0, [R1+0xf8] ;  /* 0x0000f80001007983 */ /* 0x001f280000300800 */
[----:B------:R0:W-:Y:S04]  /*de30*/  STL [R1+0xa2c], R3 ;  /* 0x000a2c0301007387 */ /* 0x0001e80000100800 */
[----:B0-----:R-:W4:Y:S01]  /*de40*/  LDL.LU R3, [R1+0x108] ;  /* 0x0001080001037983 */ /* 0x001f220000300800 */
[----:B--2---:R-:W-:-:S02]  /*de50*/  IMAD R18, R18, c[0x0][0x190], RZ ;  /* 0x0000640012127a24 */ /* 0x004fc400078e02ff */
[----:B---3--:R-:W-:Y:S02]  /*de60*/  IMAD R17, R17, c[0x0][0x190], RZ ;  /* 0x0000640011117a24 */ /* 0x008fe400078e02ff */
[----:B----4-:R-:W-:Y:S02]  /*de70*/  IMAD R16, R16, c[0x0][0x190], RZ ;  /* 0x0000640010107a24 */ /* 0x010fe400078e02ff */
        /* <DEDUP_REMOVED lines=10> */
[----:B------:R-:W-:-:S05]  /*df20*/  IMAD R29, R29, c[0x0][0x190], RZ ;  /* 0x000064001d1d7a24 */ /* 0x000fca00078e02ff */
[----:B------:R0:W-:Y:S04]  /*df30*/  STL [R1+0xa28], R29 ;  /* 0x000a281d01007387 */ /* 0x0001e80000100800 */
[----:B0-----:R-:W2:Y:S04]  /*df40*/  LDL.LU R29, [R1+0xe0] ;  /* 0x0000e000011d7983 */ /* 0x001ea80000300800 */
[----:B------:R0:W-:Y:S04]  /*df50*/  STL [R1+0xa24], R2 ;  /* 0x000a240201007387 */ /* 0x0001e80000100800 */
[----:B0-----:R-:W3:Y:S04]  /*df60*/  LDL.LU R2, [R1+0x130] ;  /* 0x0001300001027983 */ /* 0x001ee80000300800 */
[----:B------:R0:W-:Y:S04]  /*df70*/  STL [R1+0xa20], R6 ;  /* 0x000a200601007387 */ /* 0x0001e80000100800 */
[----:B0-----:R-:W4:Y:S04]  /*df80*/  LDL.LU R6, [R1+0xbc] ;  /* 0x0000bc0001067983 */ /* 0x001f280000300800 */
[----:B------:R0:W-:Y:S04]  /*df90*/  STL [R1+0xa1c], R7 ;  /* 0x000a1c0701007387 */ /* 0x0001e80000100800 */
[----:B0-----:R-:W2:Y:S01]  /*dfa0*/  LDL.LU R7, [R1+0x9c] ;  /* 0x00009c0001077983 */ /* 0x001ea20000300800 */
[----:B------:R-:W-:-:S05]  /*dfb0*/  IMAD R8, R8, c[0x0][0x190], RZ ;  /* 0x0000640008087a24 */ /* 0x000fca00078e02ff */
[----:B------:R-:W-:Y:S04]  /*dfc0*/  STL [R1+0xa18], R8 ;  /* 0x000a180801007387 */ /* 0x000fe80000100800 */
[----:B------:R0:W-:Y:S04]  /*dfd0*/  STL [R1+0xa14], R9 ;  /* 0x000a140901007387 */ /* 0x0001e80000100800 */
[----:B0-----:R-:W3:Y:S04]  /*dfe0*/  LDL.LU R9, [R1+0x158] ;  /* 0x0001580001097983 */ /* 0x001ee80000300800 */
[----:B------:R-:W-:Y:S04]  /*dff0*/  STL [R1+0xa34], R10 ;  /* 0x000a340a01007387 */ /* 0x000fe80000100800 */
[----:B------:R-:W-:Y:S04]  /*e000*/  STL [R1+0xa38], R11 ;  /* 0x000a380b01007387 */ /* 0x000fe80000100800 */
[----:B------:R-:W-:Y:S04]  /*e010*/  STL [R1+0xa3c], R12 ;  /* 0x000a3c0c01007387 */ /* 0x000fe80000100800 */
[----:B------:R0:W-:Y:S04]  /*e020*/  STL [R1+0xa40], R13 ;  /* 0x000a400d01007387 */ /* 0x0001e80000100800 */
        /* <DEDUP_REMOVED lines=11> */
[----:B------:R-:W-:-:S02]  /*e0e0*/  IMAD R19, R19, c[0x0][0x190], RZ ;  /* 0x0000640013137a24 */ /* 0x000fc400078e02ff */
[----:B------:R-:W-:Y:S02]  /*e0f0*/  IMAD R20, R20, c[0x0][0x190], RZ ;  /* 0x0000640014147a24 */ /* 0x000fe400078e02ff */
[----:B------:R-:W-:Y:S02]  /*e100*/  IMAD R21, R21, c[0x0][0x190], RZ ;  /* 0x0000640015157a24 */ /* 0x000fe400078e02ff */
[----:B------:R-:W-:Y:S01]  /*e110*/  IMAD R22, R22, c[0x0][0x190], RZ ;  /* 0x0000640016167a24 */ /* 0x000fe200078e02ff */
[----:B------:R0:W-:Y:S01]  /*e120*/  STL [R1+0xa58], R19 ;  /* 0x000a581301007387 */ /* 0x0001e20000100800 */
[----:B------:R-:W-:Y:S02]  /*e130*/  IMAD R23, R23, c[0x0][0x190], RZ ;  /* 0x0000640017177a24 */ /* 0x000fe400078e02ff */
[----:B------:R-:W-:Y:S01]  /*e140*/  IMAD R24, R24, c[0x0][0x190], RZ ;  /* 0x0000640018187a24 */ /* 0x000fe200078e02ff */
[----:B------:R-:W-:Y:S04]  /*e150*/  STL [R1+0xa5c], R20 ;  /* 0x000a5c1401007387 */ /* 0x000fe80000100800 */
[----:B------:R-:W-:Y:S04]  /*e160*/  STL [R1+0xa60], R21 ;  /* 0x000a601501007387 */ /* 0x000fe80000100800 */
[----:B------:R-:W-:Y:S04]  /*e170*/  STL [R1+0xa64], R22 ;  /* 0x000a641601007387 */ /* 0x000fe80000100800 */
[----:B------:R-:W-:Y:S04]  /*e180*/  STL [R1+0xa68], R23 ;  /* 0x000a681701007387 */ /* 0x000fe80000100800 */
[----:B------:R-:W-:Y:S04]  /*e190*/  STL [R1+0xa6c], R24 ;  /* 0x000a6c1801007387 */ /* 0x000fe80000100800 */
[----:B------:R-:W3:Y:S01]  /*e1a0*/  LDL.LU R12, [R1+0x1c8] ;  /* 0x0001c800010c7983 */ /* 0x000ee20000300800 */
[----:B0-----:R-:W-:Y:S01]  /*e1b0*/  LEA R19, P6, R0, c[0x0][0x168], 0x1 ;  /* 0x00005a0000137a11 */ /* 0x001fe200078c08ff */
[----:B------:R-:W-:-:S05]  /*e1c0*/  IMAD R5, R4, c[0x0][0x184], RZ ;  /* 0x0000610004057a24 */ /* 0x000fca00078e02ff */
[----:B------:R-:W-:-:S04]  /*e1d0*/  LEA R4, P2, R5, c[0x0][0x160], 0x1 ;  /* 0x0000580005047a11 */ /* 0x000fc800078408ff */
[----:B------:R-:W-:Y:S02]  /*e1e0*/  LEA.HI.X.SX32 R5, R5, c[0x0][0x164], 0x1, P2 ;  /* 0x0000590005057a11 */ /* 0x000fe400010f0eff */
[----:B----4-:R-:W-:Y:S02]  /*e1f0*/  LEA R10, P4, R6, c[0x0][0x168], 0x1 ;  /* 0x00005a00060a7a11 */ /* 0x010fe400078808ff */
[----:B--2---:R-:W-:-:S05]  /*e200*/  LEA R8, P3, R7, c[0x0][0x168], 0x1 ;  /* 0x00005a0007087a11 */ /* 0x004fca00078608ff */
[----:B------:R0:W-:Y:S04]  /*e210*/  STL [R1+0x670], R8 ;  /* 0x0006700801007387 */ /* 0x0001e80000100800 */
[----:B------:R-:W2:Y:S01]  /*e220*/  LDL.LU R11, [R1+0x1c4] ;  /* 0x0001c400010b7983 */ /* 0x000ea20000300800 */
[----:B0-----:R-:W-:-:S03]  /*e230*/  LEA R8, P5, R29, c[0x0][0x168], 0x1 ;  /* 0x00005a001d087a11 */ /* 0x001fc600078a08ff */
[----:B------:R0:W-:Y:S04]  /*e240*/  STL [R1+0x474], R10 ;  /* 0x0004740a01007387 */ /* 0x0001e80000100800 */
[----:B------:R1:W-:Y:S04]  /*e250*/  STL [R1+0x674], R8 ;  /* 0x0006740801007387 */ /* 0x0003e80000100800 */
[----:B0-----:R-:W4:Y:S01]  /*e260*/  LDL.LU R10, [R1+0x1c0] ;  /* 0x0001c000010a7983 */ /* 0x001f220000300800 */
[----:B-1----:R-:W-:-:S03]  /*e270*/  LEA R8, P0, R3, c[0x0][0x168], 0x1 ;  /* 0x00005a0003087a11 */ /* 0x002fc600078008ff */
[----:B------:R-:W-:Y:S04]  /*e280*/  STL [R1+0x47c], R19 ;  /* 0x00047c1301007387 */ /* 0x000fe80000100800 */
[----:B------:R0:W-:Y:S04]  /*e290*/  STL [R1+0x678], R8 ;  /* 0x0006780801007387 */ /* 0x0001e80000100800 */
[----:B0-----:R-:W4:Y:S01]  /*e2a0*/  LDL.LU R8, [R1+0x1bc] ;  /* 0x0001bc0001087983 */ /* 0x001f220000300800 */
[----:B---3--:R-:W-:Y:S02]  /*e2b0*/  LEA R20, P2, R2, c[0x0][0x168], 0x1 ;  /* 0x00005a0002147a11 */ /* 0x008fe400078408ff */
[----:B------:R-:W-:-:S05]  /*e2c0*/  LEA R19, P1, R18, c[0x0][0x168], 0x1 ;  /* 0x00005a0012137a11 */ /* 0x000fca00078208ff */
[----:B------:R0:W-:Y:S02]  /*e2d0*/  STL [R1+0x484], R19 ;  /* 0x0004841301007387 */ /* 0x0001e40000100800 */
[----:B0-----:R-:W-:Y:S02]  /*e2e0*/  LEA.HI.X.SX32 R19, R7, c[0x0][0x16c], 0x1, P3 ;  /* 0x00005b0007137a11 */ /* 0x001fe400018f0eff */
[----:B------:R-:W3:Y:S04]  /*e2f0*/  LDL.LU R7, [R1+0x1b4] ;  /* 0x0001b40001077983 */ /* 0x000ee80000300800 */
[----:B------:R0:W-:Y:S04]  /*e300*/  STL [R1+0x67c], R20 ;  /* 0x00067c1401007387 */ /* 0x0001e80000100800 */
[----:B------:R1:W-:Y:S01]  /*e310*/  STL [R1+0x470], R19 ;  /* 0x0004701301007387 */ /* 0x0003e20000100800 */
[----:B0-----:R-:W-:-:S02]  /*e320*/  LEA R20, P3, R17, c[0x0][0x168], 0x1 ;  /* 0x00005a0011147a11 */ /* 0x001fc400078608ff */
[----:B-1----:R-:W-:Y:S02]  /*e330*/  LEA.HI.X.SX32 R19, R6, c[0x0][0x16c], 0x1, P4 ;  /* 0x00005b0006137a11 */ /* 0x002fe400020f0eff */
[----:B------:R-:W3:Y:S04]  /*e340*/  LDL.LU R6, [R1+0x1b0] ;  /* 0x0001b00001067983 */ /* 0x000ee80000300800 */
[----:B------:R-:W-:Y:S04]  /*e350*/  STL [R1+0x48c], R20 ;  /* 0x00048c1401007387 */ /* 0x000fe80000100800 */
[----:B------:R0:W-:Y:S02]  /*e360*/  STL [R1+0x374], R19 ;  /* 0x0003741301007387 */ /* 0x0001e40000100800 */
[----:B0-----:R-:W-:-:S02]  /*e370*/  LEA.HI.X.SX32 R19, R29, c[0x0][0x16c], 0x1, P5 ;  /* 0x00005b001d137a11 */ /* 0x001fc400028f0eff */
[----:B------:R-:W3:Y:S01]  /*e380*/  LDL.LU R29, [R1+0x1ac] ;  /* 0x0001ac00011d7983 */ /* 0x000ee20000300800 */
[----:B------:R-:W-:-:S05]  /*e390*/  LEA R20, P4, R9, c[0x0][0x168], 0x1 ;  /* 0x00005a0009147a11 */ /* 0x000fca00078808ff */
[----:B------:R-:W-:Y:S04]  /*e3a0*/  STL [R1+0x680], R20 ;  /* 0x0006801401007387 */ /* 0x000fe80000100800 */
[----:B------:R0:W-:Y:S02]  /*e3b0*/  STL [R1+0x478], R19 ;  /* 0x0004781301007387 */ /* 0x0001e40000100800 */
[----:B0-----:R-:W-:Y:S02]  /*e3c0*/  LEA.HI.X.SX32 R19, R0, c[0x0][0x16c], 0x1, P6 ;  /* 0x00005b0000137a11 */ /* 0x001fe400030f0eff */
[----:B------:R-:W3:Y:S01]  /*e3d0*/  LDL.LU R0, [R1+0x1a8] ;  /* 0x0001a80001007983 */ /* 0x000ee20000300800 */
[----:B------:R-:W-:-:S05]  /*e3e0*/  LEA R20, P5, R16, c[0x0][0x168], 0x1 ;  /* 0x00005a0010147a11 */ /* 0x000fca00078a08ff */
[----:B------:R-:W-:Y:S04]  /*e3f0*/  STL [R1+0x494], R20 ;  /* 0x0004941401007387 */ /* 0x000fe80000100800 */
[----:B------:R0:W-:Y:S02]  /*e400*/  STL [R1+0x378], R19 ;  /* 0x0003781301007387 */ /* 0x0001e40000100800 */
[----:B0-----:R-:W-:Y:S02]  /*e410*/  LEA.HI.X.SX32 R19, R3, c[0x0][0x16c], 0x1, P0 ;  /* 0x00005b0003137a11 */ /* 0x001fe400000f0eff */
[----:B------:R-:W3:Y:S01]  /*e420*/  LDL.LU R3, [R1+0x1a0] ;  /* 0x0001a00001037983 */ /* 0x000ee20000300800 */
[----:B------:R-:W-:-:S05]  /*e430*/  LEA R20, P6, R15, c[0x0][0x168], 0x1 ;  /* 0x00005a000f147a11 */ /* 0x000fca00078c08ff */
[----:B------:R0:W-:Y:S04]  /*e440*/  STL [R1+0x684], R20 ;  /* 0x0006841401007387 */ /* 0x0001e80000100800 */
[----:B------:R1:W-:Y:S01]  /*e450*/  STL [R1+0x480], R19 ;  /* 0x0004801301007387 */ /* 0x0003e20000100800 */
[----:B0-----:R-:W-:Y:S02]  /*e460*/  LEA R20, P0, R14, c[0x0][0x168], 0x1 ;  /* 0x00005a000e147a11 */ /* 0x001fe400078008ff */
[----:B-1----:R-:W-:Y:S02]  /*e470*/  LEA.HI.X.SX32 R19, R18, c[0x0][0x16c], 0x1, P1 ;  /* 0x00005b0012137a11 */ /* 0x002fe400008f0eff */
        /* <DEDUP_REMOVED lines=15> */
[----:B--2---:R-:W-:-:S05]  /*e570*/  LEA R20, P3, R11, c[0x0][0x168], 0x1 ;  /* 0x00005a000b147a11 */ /* 0x004fca00078608ff */
[----:B------:R4:W-:Y:S04]  /*e580*/  STL [R1+0x68c], R20 ;  /* 0x00068c1401007387 */ /* 0x0009e80000100800 */
[----:B------:R0:W-:Y:S01]  /*e590*/  STL [R1+0x490], R19 ;  /* 0x0004901301007387 */ /* 0x0001e20000100800 */
[----:B----4-:R-:W-:Y:S02]  /*e5a0*/  LEA R20, P4, R10, c[0x0][0x168], 0x1 ;  /* 0x00005a000a147a11 */ /* 0x010fe400078808ff */
[----:B0-----:R-:W-:Y:S02]  /*e5b0*/  LEA.HI.X.SX32 R19, R16, c[0x0][0x16c], 0x1, P5 ;  /* 0x00005b0010137a11 */ /* 0x001fe400028f0eff */
[----:B------:R-:W2:Y:S04]  /*e5c0*/  LDL.LU R16, [R1+0x168] ;  /* 0x0001680001107983 */ /* 0x000ea80000300800 */
[----:B------:R0:W-:Y:S04]  /*e5d0*/  STL [R1+0x4ac], R20 ;  /* 0x0004ac1401007387 */ /* 0x0001e80000100800 */
[----:B------:R1:W-:Y:S01]  /*e5e0*/  STL [R1+0x384], R19 ;  /* 0x0003841301007387 */ /* 0x0003e20000100800 */
[----:B0-----:R-:W-:-:S02]  /*e5f0*/  LEA R20, P5, R8, c[0x0][0x168], 0x1 ;  /* 0x00005a0008147a11 */ /* 0x001fc400078a08ff */
[----:B-1----:R-:W-:Y:S02]  /*e600*/  LEA.HI.X.SX32 R19, R15, c[0x0][0x16c], 0x1, P6 ;  /* 0x00005b000f137a11 */ /* 0x002fe400030f0eff */
[----:B------:R-:W4:Y:S04]  /*e610*/  LDL.LU R15, [R1+0x164] ;  /* 0x00016400010f7983 */ /* 0x000f280000300800 */
[----:B------:R-:W-:Y:S04]  /*e620*/  STL [R1+0x690], R20 ;  /* 0x0006901401007387 */ /* 0x000fe80000100800 */
[----:B------:R0:W-:Y:S02]  /*e630*/  STL [R1+0x498], R19 ;  /* 0x0004981301007387 */ /* 0x0001e40000100800 */
[----:B0-----:R-:W-:-:S02]  /*e640*/  LEA.HI.X.SX32 R19, R14, c[0x0][0x16c], 0x1, P0 ;  /* 0x00005b000e137a11 */ /* 0x001fc400000f0eff */
[----:B------:R-:W4:Y:S01]  /*e650*/  LDL.LU R14, [R1+0x160] ;  /* 0x00016000010e7983 */ /* 0x000f220000300800 */
[----:B---3--:R-:W-:-:S05]  /*e660*/  LEA R20, P6, R7, c[0x0][0x168], 0x1 ;  /* 0x00005a0007147a11 */ /* 0x008fca00078c08ff */
        /* <DEDUP_REMOVED lines=45> */
[----:B------:R-:W-:Y:S04]  /*e940*/  STL [R1+0x6a4], R20 ;  /* 0x0006a41401007387 */ /* 0x000fe80000100800 */
[----:B------:R0:W-:Y:S01]  /*e950*/  STL [R1+0x4c0], R19 ;  /* 0x0004c01301007387 */ /* 0x0001e20000100800 */
[----:B------:R-:W-:Y:S02]  /*e960*/  LEA.HI.X.SX32 R18, R18, c[0x0][0x16c], 0x1, P4 ;  /* 0x00005b0012127a11 */ /* 0x000fe400020f0eff */
[----:B0-----:R-:W-:Y:S02]  /*e970*/  LEA.HI.X.SX32 R19, R3, c[0x0][0x16c], 0x1, P3 ;  /* 0x00005b0003137a11 */ /* 0x001fe400018f0eff */
[----:B----4-:R-:W-:Y:S01]  /*e980*/  LEA R20, P2, R15, c[0x0][0x168], 0x1 ;  /* 0x00005a000f147a11 */ /* 0x010fe200078408ff */
[----:B------:R-:W2:Y:S04]  /*e990*/  LDL.LU R3, [R1+0x12c] ;  /* 0x00012c0001037983 */ /* 0x000ea80000300800 */
[----:B------:R-:W-:Y:S04]  /*e9a0*/  STL [R1+0x4dc], R20 ;  /* 0x0004dc1401007387 */ /* 0x000fe80000100800 */
[----:B------:R0:W-:Y:S04]  /*e9b0*/  STL [R1+0x39c], R19 ;  /* 0x00039c1301007387 */ /* 0x0001e80000100800 */
[----:B0-----:R-:W4:Y:S01]  /*e9c0*/  LDL.LU R19, [R1+0x128] ;  /* 0x0001280001137983 */ /* 0x001f220000300800 */
[----:B------:R-:W-:-:S05]  /*e9d0*/  LEA R20, P3, R14, c[0x0][0x168], 0x1 ;  /* 0x00005a000e147a11 */ /* 0x000fca00078608ff */
[----:B------:R-:W-:Y:S04]  /*e9e0*/  STL [R1+0x6a8], R20 ;  /* 0x0006a81401007387 */ /* 0x000fe80000100800 */
[----:B------:R0:W-:Y:S02]  /*e9f0*/  STL [R1+0x4c8], R18 ;  /* 0x0004c81201007387 */ /* 0x0001e40000100800 */
[----:B0-----:R-:W-:Y:S02]  /*ea00*/  LEA.HI.X.SX32 R18, R2, c[0x0][0x16c], 0x1, P5 ;  /* 0x00005b0002127a11 */ /* 0x001fe400028f0eff */
[----:B------:R-:W4:Y:S01]  /*ea10*/  LDL.LU R2, [R1+0x124] ;  /* 0x0001240001027983 */ /* 0x000f220000300800 */
[----:B------:R-:W-:Y:S02]  /*ea20*/  LEA.HI.X.SX32 R17, R17, c[0x0][0x16c], 0x1, P6 ;  /* 0x00005b0011117a11 */ /* 0x000fe400030f0eff */
[----:B------:R-:W-:-:S02]  /*ea30*/  LEA.HI.X.SX32 R16, R16, c[0x0][0x16c], 0x1, P1 ;  /* 0x00005b0010107a11 */ /* 0x000fc400008f0eff */
[----:B------:R-:W-:Y:S02]  /*ea40*/  LEA.HI.X.SX32 R15, R15, c[0x0][0x16c], 0x1, P2 ;  /* 0x00005b000f0f7a11 */ /* 0x000fe400010f0eff */
[----:B---3--:R-:W-:-:S05]  /*ea50*/  LEA R20, P4, R13, c[0x0][0x168], 0x1 ;  /* 0x00005a000d147a11 */ /* 0x008fca00078808ff */
[----:B------:R-:W-:Y:S04]  /*ea60*/  STL [R1+0x4e4], R20 ;  /* 0x0004e41401007387 */ /* 0x000fe80000100800 */
[----:B------:R0:W-:Y:S04]  /*ea70*/  STL [R1+0x3a0], R18 ;  /* 0x0003a01201007387 */ /* 0x0001e80000100800 */
[----:B0-----:R-:W3:Y:S01]  /*ea80*/  LDL.LU R18, [R1+0x11c] ;  /* 0x00011c0001127983 */ /* 0x001ee20000300800 */
[----:B------:R-:W-:-:S05]  /*ea90*/  LEA R20, P5, R12, c[0x0][0x168], 0x1 ;  /* 0x00005a000c147a11 */ /* 0x000fca00078a08ff */
[----:B------:R-:W-:Y:S04]  /*eaa0*/  STL [R1+0x6ac], R20 ;  /* 0x0006ac1401007387 */ /* 0x000fe80000100800 */
[----:B------:R0:W-:Y:S02]  /*eab0*/  STL [R1+0x4d0], R17 ;  /* 0x0004d01101007387 */ /* 0x0001e40000100800 */
[----:B0-----:R-:W-:Y:S02]  /*eac0*/  LEA.HI.X.SX32 R17, R9, c[0x0][0x16c], 0x1, P0 ;  /* 0x00005b0009117a11 */ /* 0x001fe400000f0eff */
[----:B------:R-:W-:Y:S01]  /*ead0*/  LEA R20, P6, R11, c[0x0][0x168], 0x1 ;  /* 0x00005a000b147a11 */ /* 0x000fe200078c08ff */
[----:B------:R-:W3:Y:S04]  /*eae0*/  LDL.LU R9, [R1+0x118] ;  /* 0x0001180001097983 */ /* 0x000ee80000300800 */
[----:B------:R-:W-:Y:S04]  /*eaf0*/  STL [R1+0x4ec], R20 ;  /* 0x0004ec1401007387 */ /* 0x000fe80000100800 */
[----:B------:R0:W-:Y:S04]  /*eb00*/  STL [R1+0x3a4], R17 ;  /* 0x0003a41101007387 */ /* 0x0001e80000100800 */
[----:B0-----:R-:W3:Y:S01]  /*eb10*/  LDL.LU R17, [R1+0x114] ;  /* 0x0001140001117983 */ /* 0x001ee20000300800 */
[----:B------:R-:W-:-:S05]  /*eb20*/  LEA R20, P0, R10, c[0x0][0x168], 0x1 ;  /* 0x00005a000a147a11 */ /* 0x000fca00078008ff */
[----:B------:R-:W-:Y:S04]  /*eb30*/  STL [R1+0x6b0], R20 ;  /* 0x0006b01401007387 */ /* 0x000fe80000100800 */
[----:B------:R0:W-:Y:S04]  /*eb40*/  STL [R1+0x4d8], R16 ;  /* 0x0004d81001007387 */ /* 0x0001e80000100800 */
[----:B0-----:R-:W3:Y:S01]  /*eb50*/  LDL.LU R16, [R1+0x110] ;  /* 0x0001100001107983 */ /* 0x001ee20000300800 */
[----:B------:R-:W-:-:S05]  /*eb60*/  LEA R20, P1, R8, c[0x0][0x168], 0x1 ;  /* 0x00005a0008147a11 */ /* 0x000fca00078208ff */
[----:B------:R-:W-:Y:S04]  /*eb70*/  STL [R1+0x4f4], R20 ;  /* 0x0004f41401007387 */ /* 0x000fe80000100800 */
[----:B------:R0:W-:Y:S01]  /*eb80*/  STL [R1+0x3a8], R15 ;  /* 0x0003a80f01007387 */ /* 0x0001e20000100800 */
[----:B------:R-:W-:-:S03]  /*eb90*/  LEA.HI.X.SX32 R14, R14, c[0x0][0x16c], 0x1, P3 ;  /* 0x00005b000e0e7a11 */ /* 0x000fc600018f0eff */
[----:B0-----:R-:W3:Y:S01]  /*eba0*/  LDL.LU R15, [R1+0x10c] ;  /* 0x00010c00010f7983 */ /* 0x001ee20000300800 */
[----:B------:R-:W-:-:S05]  /*ebb0*/  LEA R20, P2, R7, c[0x0][0x168], 0x1 ;  /* 0x00005a0007147a11 */ /* 0x000fca00078408ff */
[----:B------:R-:W-:Y:S04]  /*ebc0*/  STL [R1+0x6b4], R20 ;  /* 0x0006b41401007387 */ /* 0x000fe80000100800 */
[----:B------:R0:W-:Y:S01]  /*ebd0*/  STL [R1+0x4e0], R14 ;  /* 0x0004e00e01007387 */ /* 0x0001e20000100800 */
[----:B------:R-:W-:-:S03]  /*ebe0*/  LEA.HI.X.SX32 R13, R13, c[0x0][0x16c], 0x1, P4 ;  /* 0x00005b000d0d7a11 */ /* 0x000fc600020f0eff */
[----:B0-----:R-:W3:Y:S01]  /*ebf0*/  LDL.LU R14, [R1+0x104] ;  /* 0x00010400010e7983 */ /* 0x001ee20000300800 */
[----:B------:R-:W-:Y:S02]  /*ec00*/  LEA R20, P3, R6, c[0x0][0x168], 0x1 ;  /* 0x00005a0006147a11 */ /* 0x000fe400078608ff */
[----:B------:R-:W-:-:S03]  /*ec10*/  LEA.HI.X.SX32 R12, R12, c[0x0][0x16c], 0x1, P5 ;  /* 0x00005b000c0c7a11 */ /* 0x000fc600028f0eff */
        /* <DEDUP_REMOVED lines=10> */
[----:B------:R0:W-:Y:S04]  /*ecc0*/  STL [R1+0x3b0], R11 ;  /* 0x0003b00b01007387 */ /* 0x0001e80000100800 */
[----:B0-----:R-:W3:Y:S01]  /*ecd0*/  LDL.LU R11, [R1+0xf4] ;  /* 0x0000f400010b7983 */ /* 0x001ee20000300800 */
[----:B------:R-:W-:Y:S02]  /*ece0*/  LEA.HI.X.SX32 R10, R10, c[0x0][0x16c], 0x1, P0 ;  /* 0x00005b000a0a7a11 */ /* 0x000fe400000f0eff */
[----:B--2---:R-:W-:-:S02]  /*ecf0*/  LEA R20, P6, R3, c[0x0][0x168], 0x1 ;  /* 0x00005a0003147a11 */ /* 0x004fc400078c08ff */
[----:B------:R-:W-:-:S03]  /*ed00*/  LEA.HI.X.SX32 R8, R8, c[0x0][0x16c], 0x1, P1 ;  /* 0x00005b0008087a11 */ /* 0x000fc600008f0eff */
[----:B------:R4:W-:Y:S04]  /*ed10*/  STL [R1+0x6bc], R20 ;  /* 0x0006bc1401007387 */ /* 0x0009e80000100800 */
[----:B------:R0:W-:Y:S01]  /*ed20*/  STL [R1+0x4f0], R10 ;  /* 0x0004f00a01007387 */ /* 0x0001e20000100800 */
[----:B----4-:R-:W-:-:S03]  /*ed30*/  LEA R20, P0, R19, c[0x0][0x168], 0x1 ;  /* 0x00005a0013147a11 */ /* 0x010fc600078008ff */
[----:B0-----:R-:W2:Y:S04]  /*ed40*/  LDL.LU R10, [R1+0xf0] ;  /* 0x0000f000010a7983 */ /* 0x001ea80000300800 */
[----:B------:R-:W-:Y:S04]  /*ed50*/  STL [R1+0x50c], R20 ;  /* 0x00050c1401007387 */ /* 0x000fe80000100800 */
[----:B------:R0:W-:Y:S01]  /*ed60*/  STL [R1+0x3b4], R8 ;  /* 0x0003b40801007387 */ /* 0x0001e20000100800 */
[----:B------:R-:W-:-:S03]  /*ed70*/  LEA.HI.X.SX32 R7, R7, c[0x0][0x16c], 0x1, P2 ;  /* 0x00005b0007077a11 */ /* 0x000fc600010f0eff */
[----:B0-----:R-:W4:Y:S01]  /*ed80*/  LDL.LU R8, [R1+0xec] ;  /* 0x0000ec0001087983 */ /* 0x001f220000300800 */
[----:B------:R-:W-:-:S05]  /*ed90*/  LEA R20, P1, R2, c[0x0][0x168], 0x1 ;  /* 0x00005a0002147a11 */ /* 0x000fca00078208ff */
[----:B------:R-:W-:Y:S04]  /*eda0*/  STL [R1+0x6c0], R20 ;  /* 0x0006c01401007387 */ /* 0x000fe80000100800 */
[----:B------:R0:W-:Y:S04]  /*edb0*/  STL [R1+0x4f8], R7 ;  /* 0x0004f80701007387 */ /* 0x0001e80000100800 */
[----:B0-----:R-:W4:Y:S01]  /*edc0*/  LDL.LU R7, [R1+0xe8] ;  /* 0x0000e80001077983 */ /* 0x001f220000300800 */
[----:B------:R-:W-:Y:S02]  /*edd0*/  LEA.HI.X.SX32 R21, R6, c[0x0][0x16c], 0x1, P3 ;  /* 0x00005b0006157a11 */ /* 0x000fe400018f0eff */
[----:B---3--:R-:W-:-:S05]  /*ede0*/  LEA R20, P2, R18, c[0x0][0x168], 0x1 ;  /* 0x00005a0012147a11 */ /* 0x008fca00078408ff */
[----:B------:R0:W-:Y:S04]  /*edf0*/  STL [R1+0x514], R20 ;  /* 0x0005141401007387 */ /* 0x0001e80000100800 */
[----:B------:R-:W3:Y:S04]  /*ee00*/  LDL.LU R6, [R1+0xe4] ;  /* 0x0000e40001067983 */ /* 0x000ee80000300800 */
[----:B------:R1:W-:Y:S01]  /*ee10*/  STL [R1+0x3b8], R21 ;  /* 0x0003b81501007387 */ /* 0x0003e20000100800 */
[----:B0-----:R-:W-:Y:S02]  /*ee20*/  LEA R20, P3, R9, c[0x0][0x168], 0x1 ;  /* 0x00005a0009147a11 */ /* 0x001fe400078608ff */
[----:B-1----:R-:W-:-:S03]  /*ee30*/  LEA.HI.X.SX32 R21, R29, c[0x0][0x16c], 0x1, P4 ;  /* 0x00005b001d157a11 */ /* 0x002fc600020f0eff */
        /* <DEDUP_REMOVED lines=16> */
[----:B------:R-:W-:Y:S01]  /*ef40*/  STL [R1+0x3c0], R21 ;  /* 0x0003c01501007387 */ /* 0x000fe20000100800 */
[----:B0-----:R-:W-:-:S03]  /*ef50*/  LEA.HI.X.SX32 R20, R2, c[0x0][0x16c], 0x1, P1 ;  /* 0x00005b0002147a11 */ /* 0x001fc600008f0eff */
[----:B------:R-:W3:Y:S01]  /*ef60*/  LDL.LU R2, [R1+0xd0] ;  /* 0x0000d00001027983 */ /* 0x000ee20000300800 */
[----:B------:R-:W-:-:S05]  /*ef70*/  LEA R19, P0, R14, c[0x0][0x168], 0x1 ;  /* 0x00005a000e137a11 */ /* 0x000fca00078008ff */
[----:B------:R-:W-:Y:S04]  /*ef80*/  STL [R1+0x6cc], R19 ;  /* 0x0006cc1301007387 */ /* 0x000fe80000100800 */
[----:B------:R0:W-:Y:S01]  /*ef90*/  STL [R1+0x510], R20 ;  /* 0x0005101401007387 */ /* 0x0001e20000100800 */
[----:B------:R-:W-:-:S03]  /*efa0*/  LEA.HI.X.SX32 R18, R18, c[0x0][0x16c], 0x1, P2 ;  /* 0x00005b0012127a11 */ /* 0x000fc600010f0eff */
[----:B0-----:R-:W3:Y:S01]  /*efb0*/  LDL.LU R20, [R1+0xb8] ;  /* 0x0000b80001147983 */ /* 0x001ee20000300800 */
[----:B------:R-:W-:-:S05]  /*efc0*/  LEA R19, P1, R13, c[0x0][0x168], 0x1 ;  /* 0x00005a000d137a11 */ /* 0x000fca00078208ff */
[----:B------:R-:W-:Y:S04]  /*efd0*/  STL [R1+0x52c], R19 ;  /* 0x00052c1301007387 */ /* 0x000fe80000100800 */
[----:B------:R0:W-:Y:S02]  /*efe0*/  STL [R1+0x3c4], R18 ;  /* 0x0003c41201007387 */ /* 0x0001e40000100800 */
[----:B0-----:R-:W-:Y:S02]  /*eff0*/  LEA.HI.X.SX32 R18, R9, c[0x0][0x16c], 0x1, P3 ;  /* 0x00005b0009127a11 */ /* 0x001fe400018f0eff */
[----:B------:R-:W-:Y:S01]  /*f000*/  LEA R19, P2, R12, c[0x0][0x168], 0x1 ;  /* 0x00005a000c137a11 */ /* 0x000fe200078408ff */
[----:B------:R-:W3:Y:S04]  /*f010*/  LDL.LU R9, [R1+0xb4] ;  /* 0x0000b40001097983 */ /* 0x000ee80000300800 */
[----:B------:R0:W-:Y:S04]  /*f020*/  STL [R1+0x6d0], R19 ;  /* 0x0006d01301007387 */ /* 0x0001e80000100800 */
[----:B------:R1:W-:Y:S04]  /*f030*/  STL [R1+0x518], R18 ;  /* 0x0005181201007387 */ /* 0x0003e80000100800 */
[----:B0-----:R-:W3:Y:S01]  /*f040*/  LDL.LU R19, [R1+0xb0] ;  /* 0x0000b00001137983 */ /* 0x001ee20000300800 */
[----:B-1----:R-:W-:-:S02]  /*f050*/  LEA.HI.X.SX32 R18, R17, c[0x0][0x16c], 0x1, P4 ;  /* 0x00005b0011127a11 */ /* 0x002fc400020f0eff */
[----:B------:R-:W-:-:S05]  /*f060*/  LEA R21, P3, R11, c[0x0][0x168], 0x1 ;  /* 0x00005a000b157a11 */ /* 0x000fca00078608ff */
[----:B------:R-:W-:Y:S04]  /*f070*/  STL [R1+0x534], R21 ;  /* 0x0005341501007387 */ /* 0x000fe80000100800 */
[----:B------:R0:W-:Y:S04]  /*f080*/  STL [R1+0x3c8], R18 ;  /* 0x0003c81201007387 */ /* 0x0001e80000100800 */
[----:B0-----:R-:W3:Y:S01]  /*f090*/  LDL.LU R18, [R1+0xac] ;  /* 0x0000ac0001127983 */ /* 0x001ee20000300800 */
[----:B------:R-:W-:Y:S02]  /*f0a0*/  LEA.HI.X.SX32 R16, R16, c[0x0][0x16c], 0x1, P5 ;  /* 0x00005b0010107a11 */ /* 0x000fe400028f0eff */
[----:B--2---:R-:W-:-:S05]  /*f0b0*/  LEA R17, P4, R10, c[0x0][0x168], 0x1 ;  /* 0x00005a000a117a11 */ /* 0x004fca00078808ff */
[----:B------:R4:W-:Y:S04]  /*f0c0*/  STL [R1+0x6d4], R17 ;  /* 0x0006d41101007387 */ /* 0x0009e80000100800 */
[----:B------:R0:W-:Y:S01]  /*f0d0*/  STL [R1+0x520], R16 ;  /* 0x0005201001007387 */ /* 0x0001e20000100800 */
[----:B----4-:R-:W-:Y:S02]  /*f0e0*/  LEA R17, P5, R8, c[0x0][0x168], 0x1 ;  /* 0x00005a0008117a11 */ /* 0x010fe400078a08ff */
[----:B0-----:R-:W-:-:S03]  /*f0f0*/  LEA.HI.X.SX32 R16, R15, c[0x0][0x16c], 0x1, P6 ;  /* 0x00005b000f107a11 */ /* 0x001fc600030f0eff */
[----:B------:R0:W-:Y:S04]  /*f100*/  STL [R1+0x53c], R17 ;  /* 0x00053c1101007387 */ /* 0x0001e80000100800 */
[----:B0-----:R-:W2:Y:S01]  /*f110*/  LDL.LU R17, [R1+0xa8] ;  /* 0x0000a80001117983 */ /* 0x001ea20000300800 */
[----:B------:R-:W-:-:S03]  /*f120*/  LEA R15, P6, R7, c[0x0][0x168], 0x1 ;  /* 0x00005a00070f7a11 */ /* 0x000fc600078c08ff */
[----:B------:R0:W-:Y:S04]  /*f130*/  STL [R1+0x3cc], R16 ;  /* 0x0003cc1001007387 */ /* 0x0001e80000100800 */
[----:B------:R-:W-:Y:S04]  /*f140*/  STL [R1+0x6d8], R15 ;  /* 0x0006d80f01007387 */ /* 0x000fe80000100800 */
[----:B0-----:R-:W4:Y:S01]  /*f150*/  LDL.LU R16, [R1+0x98] ;  /* 0x0000980001107983 */ /* 0x001f220000300800 */
[----:B------:R-:W-:-:S05]  /*f160*/  LEA.HI.X.SX32 R14, R14, c[0x0][0x16c], 0x1, P0 ;  /* 0x00005b000e0e7a11 */ /* 0x000fca00000f0eff */
[----:B------:R0:W-:Y:S01]  /*f170*/  STL [R1+0x528], R14 ;  /* 0x0005280e01007387 */ /* 0x0001e20000100800 */
[----:B------:R-:W-:Y:S02]  /*f180*/  LEA.HI.X.SX32 R12, R12, c[0x0][0x16c], 0x1, P2 ;  /* 0x00005b000c0c7a11 */ /* 0x000fe400010f0eff */
[----:B0-----:R-:W-:Y:S02]  /*f190*/  LEA.HI.X.SX32 R14, R13, c[0x0][0x16c], 0x1, P1 ;  /* 0x00005b000d0e7a11 */ /* 0x001fe400008f0eff */
[----:B---3--:R-:W-:-:S05]  /*f1a0*/  LEA R15, P0, R6, c[0x0][0x168], 0x1 ;  /* 0x00005a00060f7a11 */ /* 0x008fca00078008ff */
[----:B------:R0:W-:Y:S04]  /*f1b0*/  STL [R1+0x544], R15 ;  /* 0x0005440f01007387 */ /* 0x0001e80000100800 */
[----:B0-----:R-:W3:Y:S04]  /*f1c0*/  LDL.LU R15, [R1+0x94] ;  /* 0x00009400010f7983 */ /* 0x001ee80000300800 */
[----:B------:R0:W-:Y:S01]  /*f1d0*/  STL [R1+0x3d0], R14 ;  /* 0x0003d00e01007387 */ /* 0x0001e20000100800 */
[----:B------:R-:W-:-:S05]  /*f1e0*/  LEA R13, P1, R29, c[0x0][0x168], 0x1 ;  /* 0x00005a001d0d7a11 */ /* 0x000fca00078208ff */
[----:B------:R1:W-:Y:S04]  /*f1f0*/  STL [R1+0x6dc], R13 ;  /* 0x0006dc0d01007387 */ /* 0x0003e80000100800 */
[----:B0-----:R-:W3:Y:S04]  /*f200*/  LDL.LU R14, [R1+0x90] ;  /* 0x00009000010e7983 */ /* 0x001ee80000300800 */
[----:B------:R0:W-:Y:S01]  /*f210*/  STL [R1+0x530], R12 ;  /* 0x0005300c01007387 */ /* 0x0001e20000100800 */
[----:B-1----:R-:W-:-:S05]  /*f220*/  LEA R13, P2, R0, c[0x0][0x168], 0x1 ;  /* 0x00005a00000d7a11 */ /* 0x002fca00078408ff */
[----:B------:R1:W-:Y:S01]  /*f230*/  STL [R1+0x54c], R13 ;  /* 0x00054c0d01007387 */ /* 0x0003e20000100800 */
[----:B0-----:R-:W-:-:S03]  /*f240*/  LEA.HI.X.SX32 R12, R11, c[0x0][0x16c], 0x1, P3 ;  /* 0x00005b000b0c7a11 */ /* 0x001fc600018f0eff */
[----:B-1----:R-:W3:Y:S01]  /*f250*/  LDL.LU R13, [R1+0x8c] ;  /* 0x00008c00010d7983 */ /* 0x002ee20000300800 */
[----:B------:R-:W-:-:S03]  /*f260*/  LEA R11, P3, R3, c[0x0][0x168], 0x1 ;  /* 0x00005a00030b7a11 */ /* 0x000fc600078608ff */
[----:B------:R0:W-:Y:S04]  /*f270*/  STL [R1+0x3d4], R12 ;  /* 0x0003d40c01007387 */ /* 0x0001e80000100800 */
[----:B------:R1:W-:Y:S01]  /*f280*/  STL [R1+0x6e0], R11 ;  /* 0x0006e00b01007387 */ /* 0x0003e20000100800 */
[----:B------:R-:W-:-:S03]  /*f290*/  LEA.HI.X.SX32 R10, R10, c[0x0][0x16c], 0x1, P4 ;  /* 0x00005b000a0a7a11 */ /* 0x000fc600020f0eff */
[----:B0-----:R-:W3:Y:S04]  /*f2a0*/  LDL.LU R12, [R1+0x88] ;  /* 0x00008800010c7983 */ /* 0x001ee80000300800 */
[----:B------:R0:W-:Y:S04]  /*f2b0*/  STL [R1+0x538], R10 ;  /* 0x0005380a01007387 */ /* 0x0001e80000100800 */
[----:B-1----:R-:W3:Y:S01]  /*f2c0*/  LDL.LU R11, [R1+0x84] ;  /* 0x00008400010b7983 */ /* 0x002ee20000300800 */
[----:B0-----:R-:W-:Y:S02]  /*f2d0*/  LEA.HI.X.SX32 R10, R8, c[0x0][0x16c], 0x1, P5 ;  /* 0x00005b00080a7a11 */ /* 0x001fe400028f0eff */
[----:B------:R-:W-:-:S05]  /*f2e0*/  LEA R21, P4, R2, c[0x0][0x168], 0x1 ;  /* 0x00005a0002157a11 */ /* 0x000fca00078808ff */
[----:B------:R-:W-:Y:S04]  /*f2f0*/  STL [R1+0x554], R21 ;  /* 0x0005541501007387 */ /* 0x000fe80000100800 */
[----:B------:R0:W-:Y:S01]  /*f300*/  STL [R1+0x3d8], R10 ;  /* 0x0003d80a01007387 */ /* 0x0001e20000100800 */
[----:B------:R-:W-:-:S03]  /*f310*/  LEA.HI.X.SX32 R7, R7, c[0x0][0x16c], 0x1, P6 ;  /* 0x00005b0007077a11 */ /* 0x000fc600030f0eff */
[----:B0-----:R-:W3:Y:S01]  /*f320*/  LDL.LU R10, [R1+0x80] ;  /* 0x00008000010a7983 */ /* 0x001ee20000300800 */
[----:B------:R-:W-:-:S05]  /*f330*/  LEA R8, P5, R20, c[0x0][0x168], 0x1 ;  /* 0x00005a0014087a11 */ /* 0x000fca00078a08ff */
[----:B------:R0:W-:Y:S04]  /*f340*/  STL [R1+0x6e4], R8 ;  /* 0x0006e40801007387 */ /* 0x0001e80000100800 */
[----:B------:R1:W-:Y:S04]  /*f350*/  STL [R1+0x540], R7 ;  /* 0x0005400701007387 */ /* 0x0003e80000100800 */
[----:B0-----:R-:W3:Y:S01]  /*f360*/  LDL.LU R8, [R1+0x7c] ;  /* 0x00007c0001087983 */ /* 0x001ee20000300800 */
[----:B-1----:R-:W-:Y:S02]  /*f370*/  LEA.HI.X.SX32 R7, R6, c[0x0][0x16c], 0x1, P0 ;  /* 0x00005b0006077a11 */ /* 0x002fe400000f0eff */
[----:B------:R-:W-:-:S05]  /*f380*/  LEA R21, P6, R9, c[0x0][0x168], 0x1 ;  /* 0x00005a0009157a11 */ /* 0x000fca00078c08ff */
[----:B------:R0:W-:Y:S04]  /*f390*/  STL [R1+0x55c], R21 ;  /* 0x00055c1501007387 */ /* 0x0001e80000100800 */
[----:B------:R-:W3:Y:S01]  /*f3a0*/  LDL.LU R6, [R1+0x78] ;  /* 0x0000780001067983 */ /* 0x000ee20000300800 */
[----:B0-----:R-:W-:-:S03]  /*f3b0*/  LEA R21, P0, R19, c[0x0][0x168], 0x1 ;  /* 0x00005a0013157a11 */ /* 0x001fc600078008ff */
[----:B------:R0:W-:Y:S04]  /*f3c0*/  STL [R1+0x3dc], R7 ;  /* 0x0003dc0701007387 */ /* 0x0001e80000100800 */
[----:B------:R1:W-:Y:S01]  /*f3d0*/  STL [R1+0x6e8], R21 ;  /* 0x0006e81501007387 */ /* 0x0003e20000100800 */
[----:B0-----:R-:W-:-:S03]  /*f3e0*/  LEA.HI.X.SX32 R7, R29, c[0x0][0x16c], 0x1, P1 ;  /* 0x00005b001d077a11 */ /* 0x001fc600008f0eff */
[----:B------:R-:W3:Y:S04]  /*f3f0*/  LDL.LU R29, [R1+0x74] ;  /* 0x00007400011d7983 */ /* 0x000ee80000300800 */
[----:B------:R0:W-:Y:S01]  /*f400*/  STL [R1+0x548], R7 ;  /* 0x0005480701007387 */ /* 0x0001e20000100800 */
[----:B-1----:R-:W-:Y:S02]  /*f410*/  LEA R21, P1, R18, c[0x0][0x168], 0x1 ;  /* 0x00005a0012157a11 */ /* 0x002fe400078208ff */
[----:B0-----:R-:W-:-:S03]  /*f420*/  LEA.HI.X.SX32 R7, R0, c[0x0][0x16c], 0x1, P2 ;  /* 0x00005b0000077a11 */ /* 0x001fc600010f0eff */
[----:B------:R-:W-:Y:S04]  /*f430*/  STL [R1+0x564], R21 ;  /* 0x0005641501007387 */ /* 0x000fe80000100800 */
[----:B------:R-:W3:Y:S04]  /*f440*/  LDL.LU R0, [R1+0x70] ;  /* 0x0000700001007983 */ /* 0x000ee80000300800 */
[----:B------:R0:W-:Y:S02]  /*f450*/  STL [R1+0x3e0], R7 ;  /* 0x0003e00701007387 */ /* 0x0001e40000100800 */
[----:B0-----:R-:W-:-:S02]  /*f460*/  LEA.HI.X.SX32 R7, R3, c[0x0][0x16c], 0x1, P3 ;  /* 0x00005b0003077a11 */ /* 0x001fc400018f0eff */
[----:B------:R-:W3:Y:S01]  /*f470*/  LDL.LU R3, [R1+0x6c] ;  /* 0x00006c0001037983 */ /* 0x000ee20000300800 */
[----:B--2---:R-:W-:-:S05]  /*f480*/  LEA R21, P2, R17, c[0x0][0x168], 0x1 ;  /* 0x00005a0011157a11 */ /* 0x004fca00078408ff */
[----:B------:R-:W-:Y:S04]  /*f490*/  STL [R1+0x6ec], R21 ;  /* 0x0006ec1501007387 */ /* 0x000fe80000100800 */
[----:B------:R0:W-:Y:S02]  /*f4a0*/  STL [R1+0x550], R7 ;  /* 0x0005500701007387 */ /* 0x0001e40000100800 */
[----:B0-----:R-:W-:Y:S02]  /*f4b0*/  LEA.HI.X.SX32 R7, R2, c[0x0][0x16c], 0x1, P4 ;  /* 0x00005b0002077a11 */ /* 0x001fe400020f0eff */
[----:B------:R-:W2:Y:S01]  /*f4c0*/  LDL.LU R2, [R1+0x68] ;  /* 0x0000680001027983 */ /* 0x000ea20000300800 */
[----:B----4-:R-:W-:-:S05]  /*f4d0*/  LEA R21, P3, R16, c[0x0][0x168], 0x1 ;  /* 0x00005a0010157a11 */ /* 0x010fca00078608ff */
[----:B------:R-:W-:Y:S04]  /*f4e0*/  STL [R1+0x56c], R21 ;  /* 0x00056c1501007387 */ /* 0x000fe80000100800 */
[----:B------:R0:W-:Y:S04]  /*f4f0*/  STL [R1+0x3e4], R7 ;  /* 0x0003e40701007387 */ /* 0x0001e80000100800 */
[----:B0-----:R-:W4:Y:S01]  /*f500*/  LDL.LU R7, [R1+0x64] ;  /* 0x0000640001077983 */ /* 0x001f220000300800 */
[----:B------:R-:W-:Y:S02]  /*f510*/  LEA.HI.X.SX32 R22, R20, c[0x0][0x16c], 0x1, P5 ;  /* 0x00005b0014167a11 */ /* 0x000fe400028f0eff */
[----:B------:R-:W-:-:S02]  /*f520*/  LEA.HI.X.SX32 R20, R9, c[0x0][0x16c], 0x1, P6 ;  /* 0x00005b0009147a11 */ /* 0x000fc400030f0eff */
[----:B------:R-:W-:Y:S02]  /*f530*/  LEA.HI.X.SX32 R19, R19, c[0x0][0x16c], 0x1, P0 ;  /* 0x00005b0013137a11 */ /* 0x000fe400000f0eff */
[----:B---3--:R-:W-:-:S05]  /*f540*/  LEA R21, P4, R15, c[0x0][0x168], 0x1 ;  /* 0x00005a000f157a11 */ /* 0x008fca00078808ff */
[----:B------:R0:W-:Y:S04]  /*f550*/  STL [R1+0x6f0], R21 ;  /* 0x0006f01501007387 */ /* 0x0001e80000100800 */
[----:B------:R-:W-:Y:S04]  /*f560*/  STL [R1+0x558], R22 ;  /* 0x0005581601007387 */ /* 0x000fe80000100800 */
[----:B------:R-:W3:Y:S01]  /*f570*/  LDL.LU R9, [R1+0x60] ;  /* 0x0000600001097983 */ /* 0x000ee20000300800 */
[----:B0-----:R-:W-:-:S05]  /*f580*/  LEA R21, P5, R14, c[0x0][0x168], 0x1 ;  /* 0x00005a000e157a11 */ /* 0x001fca00078a08ff */
[----:B------:R0:W-:Y:S04]  /*f590*/  STL [R1+0x574], R21 ;  /* 0x0005741501007387 */ /* 0x0001e80000100800 */
[----:B------:R1:W-:Y:S01]  /*f5a0*/  STL [R1+0x3e8], R20 ;  /* 0x0003e81401007387 */ /* 0x0003e20000100800 */
[----:B0-----:R-:W-:-:S05]  /*f5b0*/  LEA R21, P6, R13, c[0x0][0x168], 0x1 ;  /* 0x00005a000d157a11 */ /* 0x001fca00078c08ff */
[----:B------:R-:W-:Y:S04]  /*f5c0*/  STL [R1+0x6f4], R21 ;  /* 0x0006f41501007387 */ /* 0x000fe80000100800 */
[----:B------:R-:W3:Y:S04]  /*f5d0*/  LDL.LU R23, [R1+0x5c] ;  /* 0x00005c0001177983 */ /* 0x000ee80000300800 */
[----:B------:R0:W-:Y:S01]  /*f5e0*/  STL [R1+0x560], R19 ;  /* 0x0005601301007387 */ /* 0x0001e20000100800 */
[----:B-1----:R-:W-:Y:S02]  /*f5f0*/  LEA R20, P0, R12, c[0x0][0x168], 0x1 ;  /* 0x00005a000c147a11 */ /* 0x002fe400078008ff */
[----:B0-----:R-:W-:-:S03]  /*f600*/  LEA.HI.X.SX32 R19, R18, c[0x0][0x16c], 0x1, P1 ;  /* 0x00005b0012137a11 */ /* 0x001fc600008f0eff */
[----:B------:R-:W-:Y:S04]  /*f610*/  STL [R1+0x57c], R20 ;  /* 0x00057c1401007387 */ /* 0x000fe80000100800 */
[----:B------:R-:W-:Y:S04]  /*f620*/  STL [R1+0x3ec], R19 ;  /* 0x0003ec1301007387 */ /* 0x000fe80000100800 */
[----:B------:R-:W3:Y:S01]  /*f630*/  LDL.LU R22, [R1+0x58] ;  /* 0x0000580001167983 */ /* 0x000ee20000300800 */
[----:B------:R-:W-:Y:S02]  /*f640*/  LEA R18, P1, R11, c[0x0][0x168], 0x1 ;  /* 0x00005a000b127a11 */ /* 0x000fe400078208ff */
[----:B------:R-:W-:-:S03]  /*f650*/  LEA.HI.X.SX32 R17, R17, c[0x0][0x16c], 0x1, P2 ;  /* 0x00005b0011117a11 */ /* 0x000fc600010f0eff */
[----:B------:R0:W-:Y:S04]  /*f660*/  STL [R1+0x6f8], R18 ;  /* 0x0006f81201007387 */ /* 0x0001e80000100800 */
[----:B------:R1:W-:Y:S01]  /*f670*/  STL [R1+0x568], R17 ;  /* 0x0005681101007387 */ /* 0x0003e20000100800 */
[----:B------:R-:W-:Y:S02]  /*f680*/  LEA.HI.X.SX32 R16, R16, c[0x0][0x16c], 0x1, P3 ;  /* 0x00005b0010107a11 */ /* 0x000fe400018f0eff */
        /* <DEDUP_REMOVED lines=9> */
[----:B------:R-:W-:Y:S02]  /*f720*/  LEA.HI.X.SX32 R14, R14, c[0x0][0x16c], 0x1, P5 ;  /* 0x00005b000e0e7a11 */ /* 0x000fe400028f0eff */
[----:B------:R-:W-:-:S05]  /*f730*/  LEA R15, P4, R6, c[0x0][0x168], 0x1 ;  /* 0x00005a00060f7a11 */ /* 0x000fca00078808ff */
        /* <DEDUP_REMOVED lines=14> */
[----:B------:R-:W-:Y:S04]  /*f820*/  STL [R1+0x704], R12 ;  /* 0x0007040c01007387 */ /* 0x000fe80000100800 */
[----:B------:R0:W-:Y:S01]  /*f830*/  STL [R1+0x580], R11 ;  /* 0x0005800b01007387 */ /* 0x0001e20000100800 */
[----:B------:R-:W-:Y:S02]  /*f840*/  LEA.HI.X.SX32 R8, R8, c[0x0][0x16c], 0x1, P3 ;  /* 0x00005b0008087a11 */ /* 0x000fe400018f0eff */
[----:B0-----:R-:W-:Y:S02]  /*f850*/  LEA.HI.X.SX32 R11, R10, c[0x0][0x16c], 0x1, P2 ;  /* 0x00005b000a0b7a11 */ /* 0x001fe400010f0eff */
[----:B--2---:R-:W-:-:S05]  /*f860*/  LEA R12, P1, R2, c[0x0][0x168], 0x1 ;  /* 0x00005a00020c7a11 */ /* 0x004fca00078208ff */
[----:B------:R-:W-:Y:S04]  /*f870*/  STL [R1+0x59c], R12 ;  /* 0x00059c0c01007387 */ /* 0x000fe80000100800 */
[----:B------:R-:W2:Y:S04]  /*f880*/  LDL.LU R17, [R1+0x44] ;  /* 0x0000440001117983 */ /* 0x000ea80000300800 */
[----:B------:R-:W-:Y:S01]  /*f890*/  STL [R1+0x3fc], R11 ;  /* 0x0003fc0b01007387 */ /* 0x000fe20000100800 */
[----:B----4-:R-:W-:-:S05]  /*f8a0*/  LEA R10, P2, R7, c[0x0][0x168], 0x1 ;  /* 0x00005a00070a7a11 */ /* 0x010fca00078408ff */
[----:B------:R-:W-:Y:S04]  /*f8b0*/  STL [R1+0x708], R10 ;  /* 0x0007080a01007387 */ /* 0x000fe80000100800 */
[----:B------:R-:W4:Y:S04]  /*f8c0*/  LDL.LU R16, [R1+0x40] ;  /* 0x0000400001107983 */ /* 0x000f280000300800 */
[----:B------:R0:W-:Y:S04]  /*f8d0*/  STL [R1+0x588], R8 ;  /* 0x0005880801007387 */ /* 0x0001e80000100800 */
[----:B------:R-:W4:Y:S01]  /*f8e0*/  LDL.LU R15, [R1+0x3c] ;  /* 0x00003c00010f7983 */ /* 0x000f220000300800 */
[----:B0-----:R-:W-:-:S02]  /*f8f0*/  LEA.HI.X.SX32 R8, R6, c[0x0][0x16c], 0x1, P4 ;  /* 0x00005b0006087a11 */ /* 0x001fc400020f0eff */
[----:B------:R-:W-:Y:S02]  /*f900*/  LEA.HI.X.SX32 R0, R0, c[0x0][0x16c], 0x1, P6 ;  /* 0x00005b0000007a11 */ /* 0x000fe400030f0eff */
[----:B---3--:R-:W-:-:S05]  /*f910*/  LEA R10, P3, R9, c[0x0][0x168], 0x1 ;  /* 0x00005a00090a7a11 */ /* 0x008fca00078608ff */
[----:B------:R-:W-:Y:S04]  /*f920*/  STL [R1+0x5a4], R10 ;  /* 0x0005a40a01007387 */ /* 0x000fe80000100800 */
[----:B------:R-:W3:Y:S04]  /*f930*/  LDL.LU R14, [R1+0x38] ;  /* 0x00003800010e7983 */ /* 0x000ee80000300800 */
[----:B------:R0:W-:Y:S04]  /*f940*/  STL [R1+0x400], R8 ;  /* 0x0004000801007387 */ /* 0x0001e80000100800 */
[----:B------:R-:W3:Y:S01]  /*f950*/  LDL.LU R13, [R1+0x34] ;  /* 0x00003400010d7983 */ /* 0x000ee20000300800 */
[----:B0-----:R-:W-:-:S02]  /*f960*/  LEA.HI.X.SX32 R8, R29, c[0x0][0x16c], 0x1, P5 ;  /* 0x00005b001d087a11 */ /* 0x001fc400028f0eff */
[----:B------:R-:W-:-:S05]  /*f970*/  LEA R6, P4, R23, c[0x0][0x168], 0x1 ;  /* 0x00005a0017067a11 */ /* 0x000fca00078808ff */
[----:B------:R0:W-:Y:S04]  /*f980*/  STL [R1+0x70c], R6 ;  /* 0x00070c0601007387 */ /* 0x0001e80000100800 */
[----:B------:R-:W3:Y:S04]  /*f990*/  LDL.LU R12, [R1+0x30] ;  /* 0x00003000010c7983 */ /* 0x000ee80000300800 */
[----:B------:R-:W-:Y:S04]  /*f9a0*/  STL [R1+0x590], R8 ;  /* 0x0005900801007387 */ /* 0x000fe80000100800 */
[----:B------:R-:W3:Y:S01]  /*f9b0*/  LDL.LU R11, [R1+0x2c] ;  /* 0x00002c00010b7983 */ /* 0x000ee20000300800 */
[----:B0-----:R-:W-:-:S05]  /*f9c0*/  LEA R6, P5, R22, c[0x0][0x168], 0x1 ;  /* 0x00005a0016067a11 */ /* 0x001fca00078a08ff */
[----:B------:R0:W-:Y:S04]  /*f9d0*/  STL [R1+0x5ac], R6 ;  /* 0x0005ac0601007387 */ /* 0x0001e80000100800 */
[----:B------:R-:W3:Y:S04]  /*f9e0*/  LDL.LU R10, [R1+0x28] ;  /* 0x00002800010a7983 */ /* 0x000ee80000300800 */
[----:B------:R1:W-:Y:S01]  /*f9f0*/  STL [R1+0x404], R0 ;  /* 0x0004040001007387 */ /* 0x0003e20000100800 */
[----:B0-----:R-:W-:-:S03]  /*fa00*/  LEA.HI.X.SX32 R6, R3, c[0x0][0x16c], 0x1, P0 ;  /* 0x00005b0003067a11 */ /* 0x001fc600000f0eff */
[----:B-1----:R-:W3:Y:S01]  /*fa10*/  LDL.LU R0, [R1+0x24] ;  /* 0x0000240001007983 */ /* 0x002ee20000300800 */
[----:B------:R-:W-:-:S05]  /*fa20*/  LEA R8, P6, R21, c[0x0][0x168], 0x1 ;  /* 0x00005a0015087a11 */ /* 0x000fca00078c08ff */
[----:B------:R0:W-:Y:S04]  /*fa30*/  STL [R1+0x710], R8 ;  /* 0x0007100801007387 */ /* 0x0001e80000100800 */
[----:B------:R-:W3:Y:S04]  /*fa40*/  LDL.LU R3, [R1+0x20] ;  /* 0x0000200001037983 */ /* 0x000ee80000300800 */
[----:B------:R1:W-:Y:S04]  /*fa50*/  STL [R1+0x598], R6 ;  /* 0x0005980601007387 */ /* 0x0003e80000100800 */
[----:B------:R-:W3:Y:S01]  /*fa60*/  LDL.LU R29, [R1+0x1c] ;  /* 0x00001c00011d7983 */ /* 0x000ee20000300800 */
[----:B0-----:R-:W-:-:S02]  /*fa70*/  LEA R8, P0, R20, c[0x0][0x168], 0x1 ;  /* 0x00005a0014087a11 */ /* 0x001fc400078008ff */
[----:B-1----:R-:W-:-:S03]  /*fa80*/  LEA.HI.X.SX32 R6, R2, c[0x0][0x16c], 0x1, P1 ;  /* 0x00005b0002067a11 */ /* 0x002fc600008f0eff */
[----:B------:R0:W-:Y:S04]  /*fa90*/  STL [R1+0x5b4], R8 ;  /* 0x0005b40801007387 */ /* 0x0001e80000100800 */
[----:B------:R-:W3:Y:S04]  /*faa0*/  LDL.LU R2, [R1+0x18] ;  /* 0x0000180001027983 */ /* 0x000ee80000300800 */
[----:B------:R1:W-:Y:S01]  /*fab0*/  STL [R1+0x408], R6 ;  /* 0x0004080601007387 */ /* 0x0003e20000100800 */
[----:B0-----:R-:W-:-:S03]  /*fac0*/  LEA.HI.X.SX32 R8, R7, c[0x0][0x16c], 0x1, P2 ;  /* 0x00005b0007087a11 */ /* 0x001fc600010f0eff */
[----:B-1----:R-:W3:Y:S01]  /*fad0*/  LDL.LU R6, [R1+0x14] ;  /* 0x0000140001067983 */ /* 0x002ee20000300800 */
[----:B------:R-:W-:-:S05]  /*fae0*/  LEA R24, P1, R19, c[0x0][0x168], 0x1 ;  /* 0x00005a0013187a11 */ /* 0x000fca00078208ff */
[----:B------:R-:W-:Y:S04]  /*faf0*/  STL [R1+0x714], R24 ;  /* 0x0007141801007387 */ /* 0x000fe80000100800 */
[----:B------:R-:W3:Y:S04]  /*fb00*/  LDL.LU R7, [R1+0x10] ;  /* 0x0000100001077983 */ /* 0x000ee80000300800 */
[----:B------:R0:W-:Y:S04]  /*fb10*/  STL [R1+0x5a0], R8 ;  /* 0x0005a00801007387 */ /* 0x0001e80000100800 */
[----:B0-----:R-:W3:Y:S01]  /*fb20*/  LDL.LU R8, [R1+0xc] ;  /* 0x00000c0001087983 */ /* 0x001ee20000300800 */
[----:B------:R-:W-:-:S05]  /*fb30*/  LEA R24, P2, R18, c[0x0][0x168], 0x1 ;  /* 0x00005a0012187a11 */ /* 0x000fca00078408ff */
[----:B------:R0:W-:Y:S02]  /*fb40*/  STL [R1+0x5bc], R24 ;  /* 0x0005bc1801007387 */ /* 0x0001e40000100800 */
[----:B0-----:R-:W-:Y:S02]  /*fb50*/  LEA.HI.X.SX32 R24, R9, c[0x0][0x16c], 0x1, P3 ;  /* 0x00005b0009187a11 */ /* 0x001fe400018f0eff */
[----:B------:R-:W3:Y:S01]  /*fb60*/  LDL.LU R9, [R1+0x8] ;  /* 0x0000080001097983 */ /* 0x000ee20000300800 */
[----:B------:R-:W-:-:S03]  /*fb70*/  LEA.HI.X.SX32 R23, R23, c[0x0][0x16c], 0x1, P4 ;  /* 0x00005b0017177a11 */ /* 0x000fc600020f0eff */
[----:B------:R2:W-:Y:S01]  /*fb80*/  STL [R1+0x40c], R24 ;  /* 0x00040c1801007387 */ /* 0x0005e20000100800 */
[----:B------:R-:W-:Y:S02]  /*fb90*/  LEA.HI.X.SX32 R22, R22, c[0x0][0x16c], 0x1, P5 ;  /* 0x00005b0016167a11 */ /* 0x000fe400028f0eff */
[----:B------:R-:W-:Y:S02]  /*fba0*/  LEA.HI.X.SX32 R21, R21, c[0x0][0x16c], 0x1, P6 ;  /* 0x00005b0015157a11 */ /* 0x000fe400030f0eff */
[----:B--2---:R-:W-:-:S05]  /*fbb0*/  LEA R24, P3, R17, c[0x0][0x168], 0x1 ;  /* 0x00005a0011187a11 */ /* 0x004fca00078608ff */
[----:B------:R0:W-:Y:S04]  /*fbc0*/  STL [R1+0x718], R24 ;  /* 0x0007181801007387 */ /* 0x0001e80000100800 */
[----:B0-----:R-:W2:Y:S04]  /*fbd0*/  LDL.LU R24, [R1+0xa6c] ;  /* 0x000a6c0001187983 */ /* 0x001ea80000300800 */
[----:B------:R4:W-:Y:S02]  /*fbe0*/  STL [R1+0x5a8], R23 ;  /* 0x0005a81701007387 */ /* 0x0009e40000100800 */
[----:B----4-:R-:W-:-:S05]  /*fbf0*/  LEA R23, P4, R16, c[0x0][0x168], 0x1 ;  /* 0x00005a0010177a11 */ /* 0x010fca00078808ff */
[----:B------:R0:W-:Y:S04]  /*fc00*/  STL [R1+0x5c4], R23 ;  /* 0x0005c41701007387 */ /* 0x0001e80000100800 */
[----:B0-----:R-:W4:Y:S04]  /*fc10*/  LDL.LU R23, [R1+0xa68] ;  /* 0x000a680001177983 */ /* 0x001f280000300800 */
[----:B------:R0:W-:Y:S02]  /*fc20*/  STL [R1+0x410], R22 ;  /* 0x0004101601007387 */ /* 0x0001e40000100800 */
[----:B0-----:R-:W-:-:S05]  /*fc30*/  LEA R22, P5, R15, c[0x0][0x168], 0x1 ;  /* 0x00005a000f167a11 */ /* 0x001fca00078a08ff */
[----:B------:R0:W-:Y:S01]  /*fc40*/  STL [R1+0x71c], R22 ;  /* 0x00071c1601007387 */ /* 0x0001e20000100800 */
[----:B------:R-:W-:-:S03]  /*fc50*/  LEA.HI.X.SX32 R20, R20, c[0x0][0x16c], 0x1, P0 ;  /* 0x00005b0014147a11 */ /* 0x000fc600000f0eff */
[----:B0-----:R-:W2:Y:S04]  /*fc60*/  LDL.LU R22, [R1+0xa64] ;  /* 0x000a640001167983 */ /* 0x001ea80000300800 */
[----:B------:R3:W-:Y:S02]  /*fc70*/  STL [R1+0x5b0], R21 ;  /* 0x0005b01501007387 */ /* 0x0007e40000100800 */
[----:B---3--:R-:W-:-:S05]  /*fc80*/  LEA R21, P6, R14, c[0x0][0x168], 0x1 ;  /* 0x00005a000e157a11 */ /* 0x008fca00078c08ff */
[----:B------:R0:W-:Y:S01]  /*fc90*/  STL [R1+0x5cc], R21 ;  /* 0x0005cc1501007387 */ /* 0x0001e20000100800 */
[----:B------:R-:W-:-:S03]  /*fca0*/  LEA.HI.X.SX32 R19, R19, c[0x0][0x16c], 0x1, P1 ;  /* 0x00005b0013137a11 */ /* 0x000fc600008f0eff */
[----:B0-----:R-:W3:Y:S04]  /*fcb0*/  LDL.LU R21, [R1+0xa60] ;  /* 0x000a600001157983 */ /* 0x001ee80000300800 */
[----:B------:R0:W-:Y:S02]  /*fcc0*/  STL [R1+0x414], R20 ;  /* 0x0004141401007387 */ /* 0x0001e40000100800 */
[----:B0-----:R-:W-:-:S05]  /*fcd0*/  LEA R20, P0, R13, c[0x0][0x168], 0x1 ;  /* 0x00005a000d147a11 */ /* 0x001fca00078008ff */
[----:B------:R0:W-:Y:S01]  /*fce0*/  STL [R1+0x720], R20 ;  /* 0x0007201401007387 */ /* 0x0001e20000100800 */
[----:B------:R-:W-:-:S03]  /*fcf0*/  LEA.HI.X.SX32 R18, R18, c[0x0][0x16c], 0x1, P2 ;  /* 0x00005b0012127a11 */ /* 0x000fc600010f0eff */
[----:B0-----:R-:W2:Y:S04]  /*fd00*/  LDL.LU R20, [R1+0xa5c] ;  /* 0x000a5c0001147983 */ /* 0x001ea80000300800 */
        /* <DEDUP_REMOVED lines=47> */
[----:B------:R0:W-:Y:S04]  /*10000*/  STL [R1+0x734], R10 ;  /* 0x0007340a01007387 */ /* 0x0001e80000100800 */
[----:B0-----:R-:W2:Y:S04]  /*10010*/  LDL.LU R10, [R1+0xa34] ;  /* 0x000a3400010a7983 */ /* 0x001ea80000300800 */
[----:B------:R0:W-:Y:S02]  /*10020*/  STL [R1+0x5e0], R0 ;  /* 0x0005e00001007387 */ /* 0x0001e40000100800 */
[----:B0-----:R-:W-:-:S05]  /*10030*/  LEA R0, P4, R9, c[0x0][0x168], 0x1 ;  /* 0x00005a0009007a11 */ /* 0x001fca00078808ff */
[----:B------:R0:W-:Y:S04]  /*10040*/  STL [R1+0x5fc], R0 ;  /* 0x0005fc0001007387 */ /* 0x0001e80000100800 */
[----:B0-----:R-:W2:Y:S01]  /*10050*/  LDL.LU R0, [R1+0xa30] ;  /* 0x000a300001007983 */ /* 0x001ea20000300800 */
[----:B------:R-:W-:-:S05]  /*10060*/  LEA.HI.X.SX32 R3, R3, c[0x0][0x16c], 0x1, P5 ;  /* 0x00005b0003037a11 */ /* 0x000fca00028f0eff */
[----:B------:R2:W-:Y:S02]  /*10070*/  STL [R1+0x42c], R3 ;  /* 0x00042c0301007387 */ /* 0x0005e40000100800 */
[----:B--2---:R-:W-:-:S05]  /*10080*/  LEA R3, P5, R0, c[0x0][0x168], 0x1 ;  /* 0x00005a0000037a11 */ /* 0x004fca00078a08ff */
        /* <DEDUP_REMOVED lines=32> */
[----:B------:R-:W-:Y:S02]  /*10290*/  LEA.HI.X.SX32 R0, R0, c[0x0][0x16c], 0x1, P5 ;  /* 0x00005b0000007a11 */ /* 0x000fe400028f0eff */
[----:B------:R-:W-:-:S03]  /*102a0*/  LEA.HI.X.SX32 R3, R3, c[0x0][0x16c], 0x1, P6 ;  /* 0x00005b0003037a11 */ /* 0x000fc600030f0eff */
[----:B------:R2:W-:Y:S01]  /*102b0*/  STL [R1+0x600], R0 ;  /* 0x0006000001007387 */ /* 0x0005e20000100800 */
[----:B------:R-:W-:Y:S02]  /*102c0*/  LEA.HI.X.SX32 R29, R29, c[0x0][0x16c], 0x1, P0 ;  /* 0x00005b001d1d7a11 */ /* 0x000fe400000f0eff */
[----:B--2---:R-:W-:-:S05]  /*102d0*/  LEA R0, P5, R9, c[0x0][0x168], 0x1 ;  /* 0x00005a0009007a11 */ /* 0x004fca00078a08ff */
[----:B------:R0:W-:Y:S04]  /*102e0*/  STL [R1+0x61c], R0 ;  /* 0x00061c0001007387 */ /* 0x0001e80000100800 */
[----:B0-----:R-:W2:Y:S04]  /*102f0*/  LDL.LU R0, [R1+0xa10] ;  /* 0x000a100001007983 */ /* 0x001ea80000300800 */
[----:B------:R0:W-:Y:S02]  /*10300*/  STL [R1+0x43c], R3 ;  /* 0x00043c0301007387 */ /* 0x0001e40000100800 */
[----:B0-----:R-:W-:-:S05]  /*10310*/  LEA R3, P6, R10, c[0x0][0x168], 0x1 ;  /* 0x00005a000a037a11 */ /* 0x001fca00078c08ff */
[----:B------:R0:W-:Y:S04]  /*10320*/  STL [R1+0x748], R3 ;  /* 0x0007480301007387 */ /* 0x0001e80000100800 */
[----:B0-----:R-:W2:Y:S04]  /*10330*/  LDL.LU R3, [R1+0xa0c] ;  /* 0x000a0c0001037983 */ /* 0x001ea80000300800 */
[----:B------:R0:W-:Y:S02]  /*10340*/  STL [R1+0x608], R29 ;  /* 0x0006081d01007387 */ /* 0x0001e40000100800 */
[----:B0-----:R-:W-:-:S05]  /*10350*/  LEA R29, P0, R11, c[0x0][0x168], 0x1 ;  /* 0x00005a000b1d7a11 */ /* 0x001fca00078008ff */
[----:B------:R0:W-:Y:S02]  /*10360*/  STL [R1+0x624], R29 ;  /* 0x0006241d01007387 */ /* 0x0001e40000100800 */
[----:B0-----:R-:W-:Y:S02]  /*10370*/  LEA.HI.X.SX32 R29, R2, c[0x0][0x16c], 0x1, P1 ;  /* 0x00005b00021d7a11 */ /* 0x001fe400008f0eff */
[----:B------:R0:W5:Y:S04]  /*10380*/  LDL.LU R2, [R1+0xa08] ;  /* 0x000a080001027983 */ /* 0x0001680000300800 */
[----:B------:R1:W-:Y:S02]  /*10390*/  STL [R1+0x440], R29 ;  /* 0x0004401d01007387 */ /* 0x0003e40000100800 */
[----:B-1----:R-:W-:-:S05]  /*103a0*/  LEA R29, P1, R12, c[0x0][0x168], 0x1 ;  /* 0x00005a000c1d7a11 */ /* 0x002fca00078208ff */
[----:B------:R1:W-:Y:S02]  /*103b0*/  STL [R1+0x74c], R29 ;  /* 0x00074c1d01007387 */ /* 0x0003e40000100800 */
[----:B-1----:R-:W-:Y:S02]  /*103c0*/  LEA.HI.X.SX32 R29, R6, c[0x0][0x16c], 0x1, P2 ;  /* 0x00005b00061d7a11 */ /* 0x002fe400010f0eff */
[----:B------:R-:W-:-:S03]  /*103d0*/  LEA R6, P2, R13, c[0x0][0x168], 0x1 ;  /* 0x00005a000d067a11 */ /* 0x000fc600078408ff */
[----:B------:R1:W-:Y:S04]  /*103e0*/  STL [R1+0x610], R29 ;  /* 0x0006101d01007387 */ /* 0x0003e80000100800 */
[----:B------:R0:W-:Y:S01]  /*103f0*/  STL [R1+0x62c], R6 ;  /* 0x00062c0601007387 */ /* 0x0001e20000100800 */
[----:B-1----:R-:W-:Y:S02]  /*10400*/  LEA.HI.X.SX32 R29, R7, c[0x0][0x16c], 0x1, P3 ;  /* 0x00005b00071d7a11 */ /* 0x002fe400018f0eff */
[----:B------:R-:W-:Y:S02]  /*10410*/  LEA R7, P3, R14, c[0x0][0x168], 0x1 ;  /* 0x00005a000e077a11 */ /* 0x000fe400078608ff */
[----:B0-----:R-:W-:Y:S01]  /*10420*/  LEA.HI.X.SX32 R6, R8, c[0x0][0x16c], 0x1, P4 ;  /* 0x00005b0008067a11 */ /* 0x001fe200020f0eff */
[----:B------:R-:W-:Y:S01]  /*10430*/  STL [R1+0x444], R29 ;  /* 0x0004441d01007387 */ /* 0x000fe20000100800 */
[----:B------:R-:W-:-:S03]  /*10440*/  LEA R8, P4, R15, c[0x0][0x168], 0x1 ;  /* 0x00005a000f087a11 */ /* 0x000fc600078808ff */
[----:B------:R0:W-:Y:S04]  /*10450*/  STL [R1+0x750], R7 ;  /* 0x0007500701007387 */ /* 0x0001e80000100800 */
[----:B------:R1:W-:Y:S01]  /*10460*/  STL [R1+0x618], R6 ;  /* 0x0006180601007387 */ /* 0x0003e20000100800 */
[----:B0-----:R-:W-:-:S03]  /*10470*/  LEA.HI.X.SX32 R7, R9, c[0x0][0x16c], 0x1, P5 ;  /* 0x00005b0009077a11 */ /* 0x001fc600028f0eff */
[----:B------:R0:W-:Y:S01]  /*10480*/  STL [R1+0x634], R8 ;  /* 0x0006340801007387 */ /* 0x0001e20000100800 */
[----:B-1----:R-:W-:-:S03]  /*10490*/  LEA R6, P5, R16, c[0x0][0x168], 0x1 ;  /* 0x00005a0010067a11 */ /* 0x002fc600078a08ff */
        /* <DEDUP_REMOVED lines=19> */
[----:B---3--:R-:W-:-:S03]  /*105d0*/  LEA R8, P3, R21, c[0x0][0x168], 0x1 ;  /* 0x00005a0015087a11 */ /* 0x008fc600078608ff */
[----:B------:R1:W-:Y:S01]  /*105e0*/  STL [R1+0x630], R6 ;  /* 0x0006300601007387 */ /* 0x0003e20000100800 */
[----:B0-----:R-:W-:-:S03]  /*105f0*/  LEA.HI.X.SX32 R7, R15, c[0x0][0x16c], 0x1, P4 ;  /* 0x00005b000f077a11 */ /* 0x001fc600020f0eff */
[----:B------:R0:W-:Y:S01]  /*10600*/  STL [R1+0x64c], R8 ;  /* 0x00064c0801007387 */ /* 0x0001e20000100800 */
[----:B-1----:R-:W-:-:S03]  /*10610*/  LEA R6, P4, R22, c[0x0][0x168], 0x1 ;  /* 0x00005a0016067a11 */ /* 0x002fc600078808ff */
[----:B------:R4:W-:Y:S01]  /*10620*/  STL [R1+0x454], R7 ;  /* 0x0004540701007387 */ /* 0x0009e20000100800 */
[----:B------:R-:W-:Y:S01]  /*10630*/  IMAD R25, R25, c[0x0][0x190], RZ ;  /* 0x0000640019197a24 */ /* 0x000fe200078e02ff */
[----:B0-----:R-:W-:Y:S02]  /*10640*/  LEA.HI.X.SX32 R8, R16, c[0x0][0x16c], 0x1, P5 ;  /* 0x00005b0010087a11 */ /* 0x001fe400028f0eff */
[----:B------:R0:W-:Y:S01]  /*10650*/  STL [R1+0x760], R6 ;  /* 0x0007600601007387 */ /* 0x0001e20000100800 */
[----:B----4-:R-:W-:-:S03]  /*10660*/  LEA R7, P5, R23, c[0x0][0x168], 0x1 ;  /* 0x00005a0017077a11 */ /* 0x010fc600078a08ff */
[----:B------:R1:W-:Y:S01]  /*10670*/  STL [R1+0x638], R8 ;  /* 0x0006380801007387 */ /* 0x0003e20000100800 */
[----:B------:R-:W-:Y:S01]  /*10680*/  IMAD R26, R26, c[0x0][0x190], RZ ;  /* 0x000064001a1a7a24 */ /* 0x000fe200078e02ff */
[----:B0-----:R-:W-:Y:S02]  /*10690*/  LEA.HI.X.SX32 R6, R17, c[0x0][0x16c], 0x1, P6 ;  /* 0x00005b0011067a11 */ /* 0x001fe400030f0eff */
[----:B------:R0:W-:Y:S01]  /*106a0*/  STL [R1+0x654], R7 ;  /* 0x0006540701007387 */ /* 0x0001e20000100800 */
[----:B-1----:R-:W-:-:S03]  /*106b0*/  LEA R8, P6, R24, c[0x0][0x168], 0x1 ;  /* 0x00005a0018087a11 */ /* 0x002fc600078c08ff */
        /* <DEDUP_REMOVED lines=18> */
[----:B------:R-:W-:Y:S01]  /*107e0*/  STL [R1+0x460], R7 ;  /* 0x0004600701007387 */ /* 0x000fe20000100800 */
[----:B0-----:R-:W-:-:S03]  /*107f0*/  LEA.HI.X.SX32 R8, R22, c[0x0][0x16c], 0x1, P4 ;  /* 0x00005b0016087a11 */ /* 0x001fc600020f0eff */
[----:B------:R0:W-:Y:S04]  /*10800*/  STL [R1+0x76c], R6 ;  /* 0x00076c0601007387 */ /* 0x0001e80000100800 */
[----:B------:R1:W-:Y:S01]  /*10810*/  STL [R1+0x650], R8 ;  /* 0x0006500801007387 */ /* 0x0003e20000100800 */
[----:B0-----:R-:W-:Y:S02]  /*10820*/  LEA.HI.X.SX32 R6, R23, c[0x0][0x16c], 0x1, P5 ;  /* 0x00005b0017067a11 */ /* 0x001fe400028f0eff */
[----:B-1----:R-:W-:Y:S02]  /*10830*/  LEA.HI.X.SX32 R8, R24, c[0x0][0x16c], 0x1, P6 ;  /* 0x00005b0018087a11 */ /* 0x002fe400030f0eff */
[----:B--2---:R-:W-:-:S05]  /*10840*/  LEA R7, P4, R3, c[0x0][0x168], 0x1 ;  /* 0x00005a0003077a11 */ /* 0x004fca00078808ff */
[----:B------:R0:W-:Y:S04]  /*10850*/  STL [R1+0x770], R7 ;  /* 0x0007700701007387 */ /* 0x0001e80000100800 */
[----:B------:R1:W-:Y:S01]  /*10860*/  STL [R1+0x464], R6 ;  /* 0x0004640601007387 */ /* 0x0003e20000100800 */
[----:B0-----:R-:W-:-:S03]  /*10870*/  LEA.HI.X.SX32 R7, R25, c[0x0][0x16c], 0x1, P0 ;  /* 0x00005b0019077a11 */ /* 0x001fc600000f0eff */
[----:B------:R0:W-:Y:S01]  /*10880*/  STL [R1+0x658], R8 ;  /* 0x0006580801007387 */ /* 0x0001e20000100800 */
[----:B-1----:R-:W-:-:S03]  /*10890*/  LEA.HI.X.SX32 R6, R26, c[0x0][0x16c], 0x1, P1 ;  /* 0x00005b001a067a11 */ /* 0x002fc600008f0eff */
[----:B------:R1:W-:Y:S01]  /*108a0*/  STL [R1+0x468], R7 ;  /* 0x0004680701007387 */ /* 0x0003e20000100800 */
[----:B0-----:R-:W-:-:S03]  /*108b0*/  LEA.HI.X.SX32 R8, R27, c[0x0][0x16c], 0x1, P2 ;  /* 0x00005b001b087a11 */ /* 0x001fc600010f0eff */
[----:B------:R0:W-:Y:S01]  /*108c0*/  STL [R1+0x660], R6 ;  /* 0x0006600601007387 */ /* 0x0001e20000100800 */
[----:B-1----:R-:W-:-:S03]  /*108d0*/  LEA.HI.X.SX32 R7, R28, c[0x0][0x16c], 0x1, P3 ;  /* 0x00005b001c077a11 */ /* 0x002fc600018f0eff */
[----:B------:R1:W-:Y:S01]  /*108e0*/  STL [R1+0x46c], R8 ;  /* 0x00046c0801007387 */ /* 0x0003e20000100800 */
[----:B0-----:R-:W-:-:S03]  /*108f0*/  LEA.HI.X.SX32 R6, R3, c[0x0][0x16c], 0x1, P4 ;  /* 0x00005b0003067a11 */ /* 0x001fc600020f0eff */
[----:B------:R-:W2:Y:S04]  /*10900*/  LDL.LU R3, [R1+0xa04] ;  /* 0x000a040001037983 */ /* 0x000ea80000300800 */
[----:B------:R-:W-:Y:S04]  /*10910*/  STL [R1+0x668], R7 ;  /* 0x0006680701007387 */ /* 0x000fe80000100800 */
[----:B------:R-:W-:Y:S04]  /*10920*/  STL [R1+0xa8], RZ ;  /* 0x0000a8ff01007387 */ /* 0x000fe80000100800 */
[----:B------:R0:W-:Y:S04]  /*10930*/  STL [R1+0x66c], R6 ;  /* 0x00066c0601007387 */ /* 0x0001e80000100800 */
[----:B------:R-:W-:Y:S04]  /*10940*/  STL [R1+0xac], RZ ;  /* 0x0000acff01007387 */ /* 0x000fe80000100800 */
[----:B------:R-:W3:Y:S04]  /*10950*/  LDL R29, [R1+0x358] ;  /* 0x00035800011d7983 */ /* 0x000ee80000100800 */
        /* <DEDUP_REMOVED lines=20> */
[----:B-1----:R-:W-:-:S03]  /*10aa0*/  LOP3.LUT R8, R0, 0x20, RZ, 0x3c, !PT ;  /* 0x0000002000087812 */ /* 0x002fc600078e3cff */
[----:B------:R-:W-:Y:S04]  /*10ab0*/  STL [R1+0x230], RZ ;  /* 0x000230ff01007387 */ /* 0x000fe80000100800 */
[----:B------:R-:W-:Y:S01]  /*10ac0*/  STL [R1+0x234], RZ ;  /* 0x000234ff01007387 */ /* 0x000fe20000100800 */
[----:B0-----:R-:W-:-:S03]  /*10ad0*/  LOP3.LUT R6, R0, 0x40, RZ, 0x3c, !PT ;  /* 0x0000004000067812 */ /* 0x001fc600078e3cff */
[----:B------:R-:W-:Y:S04]  /*10ae0*/  STL [R1+0x238], RZ ;  /* 0x000238ff01007387 */ /* 0x000fe80000100800 */
[----:B------:R-:W-:Y:S04]  /*10af0*/  STL [R1+0x23c], RZ ;  /* 0x00023cff01007387 */ /* 0x000fe80000100800 */
[----:B------:R-:W-:Y:S04]  /*10b00*/  STL [R1+0x220], RZ ;  /* 0x000220ff01007387 */ /* 0x000fe80000100800 */
[----:B------:R-:W-:Y:S04]  /*10b10*/  STL [R1+0x224], RZ ;  /* 0x000224ff01007387 */ /* 0x000fe80000100800 */
[----:B------:R-:W-:Y:S04]  /*10b20*/  STL [R1+0x228], RZ ;  /* 0x000228ff01007387 */ /* 0x000fe80000100800 */
[----:B------:R-:W-:Y:S04]  /*10b30*/  STL [R1+0x22c], RZ ;  /* 0x00022cff01007387 */ /* 0x000fe80000100800 */
[----:B------:R-:W-:Y:S01]  /*10b40*/  STL [R1+0x36c], R8 ;  /* 0x00036c0801007387 */ /* 0x000fe20000100800 */
[----:B--2---:R-:W-:-:S02]  /*10b50*/  LOP3.LUT R7, R3, 0x40, RZ, 0x3c, !PT ;  /* 0x0000004003077812 */ /* 0x004fc400078e3cff */
[----:B------:R-:W-:Y:S02]  /*10b60*/  LOP3.LUT R7, R0, 0x60, RZ, 0x3c, !PT ;  /* 0x0000006000077812 */ /* 0x000fe400078e3cff */
[----:B------:R0:W5:Y:S04]  /*10b70*/  LDL.LU R0, [R1+0xa00] ;  /* 0x000a000001007983 */ /* 0x0001680000300800 */
[----:B------:R3:W-:Y:S02]  /*10b80*/  STL [R1+0x368], R6 ;  /* 0x0003680601007387 */ /* 0x0007e40000100800 */
[----:B---3--:R-:W-:-:S05]  /*10b90*/  LOP3.LUT R6, R29, 0x40, RZ, 0x3c, !PT ;  /* 0x000000401d067812 */ /* 0x008fca00078e3cff */
[----:B------:R0:W-:Y:S04]  /*10ba0*/  STL [R1+0x354], R6 ;  /* 0x0003540601007387 */ /* 0x0001e80000100800 */
[----:B------:R0:W-:Y:S02]  /*10bb0*/  STL [R1+0x364], R7 ;  /* 0x0003640701007387 */ /* 0x0001e40000100800 */
.L_x_3:
[----:B------:R-:W1:Y:S01]  /*10bc0*/  S2R R14, SR_TID.X ;  /* 0x00000000000e7919 */ /* 0x000e620000002100 */
[----:B------:R-:W-:Y:S01]  /*10bd0*/  IMAD.MOV.U32 R29, RZ, RZ, R5 ;  /* 0x000000ffff1d7224 */ /* 0x000fe200078e0005 */
[----:B------:R-:W-:Y:S01]  /*10be0*/  PRMT R17, RZ, 0x7610, R17 ;  /* 0x00007610ff117816 */ /* 0x000fe20000000011 */
[----:B------:R-:W-:Y:S01]  /*10bf0*/  IMAD.MOV.U32 R28, RZ, RZ, R4 ;  /* 0x000000ffff1c7224 */ /* 0x000fe200078e0004 */
[----:B------:R-:W2:Y:S04]  /*10c00*/  S2R R5, SR_TID.X ;  /* 0x0000000000057919 */ /* 0x000ea80000002100 */
[----:B------:R3:W-:Y:S01]  /*10c10*/  STL [R1+0x1554], R16 ;  /* 0x0015541001007387 */ /* 0x0007e20000100800 */
[----:B------:R-:W-:-:S02]  /*10c20*/  PRMT R23, RZ, 0x7610, R23 ;  /* 0x00007610ff177816 */ /* 0x000fc40000000017 */
[----:B------:R-:W-:Y:S01]  /*10c30*/  PRMT R13, RZ, 0x7610, R13 ;  /* 0x00007610ff0d7816 */ /* 0x000fe2000000000d */
[----:B------:R4:W-:Y:S01]  /*10c40*/  STL [R1+0x1550], R22 ;  /* 0x0015501601007387 */ /* 0x0009e20000100800 */
[----:B-----5:R-:W-:Y:S02]  /*10c50*/  PRMT R24, RZ, 0x7610, R24 ;  /* 0x00007610ff187816 */ /* 0x020fe40000000018 */
[----:B------:R-:W-:Y:S01]  /*10c60*/  PRMT R12, RZ, 0x7610, R12 ;  /* 0x00007610ff0c7816 */ /* 0x000fe2000000000c */
[----:B------:R0:W-:Y:S01]  /*10c70*/  STL [R1+0x154c], R18 ;  /* 0x00154c1201007387 */ /* 0x0001e20000100800 */
[----:B-1----:R-:W-:-:S03]  /*10c80*/  SHF.R.U32.HI R15, RZ, 0x6, R14 ;  /* 0x00000006ff0f7819 */ /* 0x002fc6000001160e */
[----:B------:R1:W-:Y:S01]  /*10c90*/  STL [R1+0x1548], R20 ;  /* 0x0015481401007387 */ /* 0x0003e20000100800 */
[----:B--2---:R-:W-:-:S03]  /*10ca0*/  SHF.R.U32.HI R5, RZ, 0x6, R5 ;  /* 0x00000006ff057819 */ /* 0x004fc60000011605 */
[----:B------:R2:W-:Y:S01]  /*10cb0*/  STL [R1+0x1544], R6 ;  /* 0x0015440601007387 */ /* 0x0005e20000100800 */
[----:B------:R-:W-:Y:S02]  /*10cc0*/  SGXT.U32 R15, R15, 0x2 ;  /* 0x000000020f0f781a */ /* 0x000fe40000000000 */
[----:B------:R-:W-:Y:S01]  /*10cd0*/  SGXT.U32 R5, R5, 0x2 ;  /* 0x000000020505781a */ /* 0x000fe20000000000 */
[----:B------:R0:W-:Y:S01]  /*10ce0*/  STL [R1+0x1540], R21 ;  /* 0x0015401501007387 */ /* 0x0001e20000100800 */
[----:B------:R-:W-:Y:S02]  /*10cf0*/  ISETP.GE.AND P0, PT, R15, UR4, PT ;  /* 0x000000040f007c0c */ /* 0x000fe4000bf06270 */
[C---:B------:R-:W-:Y:S01]  /*10d00*/  LOP3.LUT R4, R5.reuse, 0x4, RZ, 0xfc, !PT ;  /* 0x0000000405047812 */ /* 0x040fe200078efcff */
[----:B------:R-:W-:Y:S01]  /*10d10*/  IMAD R5, R5, c[0x0][0x188], RZ ;  /* 0x0000620005057a24 */ /* 0x000fe200078e02ff */
[----:B---3--:R-:W-:Y:S01]  /*10d20*/  PRMT R16, RZ, 0x7610, R16 ;  /* 0x00007610ff107816 */ /* 0x008fe20000000010 */
[----:B------:R-:W-:Y:S01]  /*10d30*/  STL [R1+0x153c], R19 ;  /* 0x00153c1301007387 */ /* 0x000fe20000100800 */
[----:B------:R-:W-:Y:S01]  /*10d40*/  ISETP.GE.AND P1, PT, R4, UR4, PT ;  /* 0x0000000404007c0c */ /* 0x000fe2000bf26270 */
[----:B------:R-:W-:Y:S01]  /*10d50*/  IMAD.WIDE R4, R5, 0x2, R28 ;  /* 0x0000000205047825 */ /* 0x000fe200078e021c */
[----:B------:R-:W-:Y:S01]  /*10d60*/  PRMT R11, RZ, 0x7610, R11 ;  /* 0x00007610ff0b7816 */ /* 0x000fe2000000000b */
[----:B------:R-:W-:Y:S04]  /*10d70*/  STL [R1+0x1528], R3 ;  /* 0x0015280301007387 */ /* 0x000fe80000100800 */
[----:B------:R3:W2:Y:S01]  /*10d80*/  @!P0 LDG.E.U16 R17, [R4.64] ;  /* 0x0000000604118981 */ /* 0x0006a2000c1e1500 */
[----:B----4-:R-:W-:-:S02]  /*10d90*/  PRMT R22, RZ, 0x7610, R22 ;  /* 0x00007610ff167816 */ /* 0x010fc40000000016 */
[----:B------:R-:W-:Y:S01]  /*10da0*/  PRMT R10, RZ, 0x7610, R10 ;  /* 0x00007610ff0a7816 */ /* 0x000fe2000000000a */
[----:B------:R-:W-:Y:S01]  /*10db0*/  STL [R1+0x152c], R3 ;  /* 0x00152c0301007387 */ /* 0x000fe20000100800 */
[----:B0-----:R-:W-:Y:S02]  /*10dc0*/  PRMT R18, RZ, 0x7610, R18 ;  /* 0x00007610ff127816 */ /* 0x001fe40000000012 */
[----:B------:R-:W-:Y:S01]  /*10dd0*/  PRMT R9, RZ, 0x7610, R9 ;  /* 0x00007610ff097816 */ /* 0x000fe20000000009 */
[----:B------:R-:W-:Y:S04]  /*10de0*/  STL [R1+0x1530], R3 ;  /* 0x0015300301007387 */ /* 0x000fe80000100800 */
[----:B---3--:R-:W0:Y:S01]  /*10df0*/  S2R R5, SR_TID.X ;  /* 0x0000000000057919 */ /* 0x008e220000002100 */
[----:B------:R-:W-:-:S02]  /*10e00*/  PRMT R8, RZ, 0x7610, R8 ;  /* 0x00007610ff087816 */ /* 0x000fc40000000008 */
[----:B------:R-:W-:Y:S01]  /*10e10*/  SHF.R.U32.HI R14, RZ, 0x6, R14 ;  /* 0x00000006ff0e7819 */ /* 0x000fe2000001160e */
[----:B------:R-:W-:Y:S01]  /*10e20*/  STL [R1+0x1534], R3 ;  /* 0x0015340301007387 */ /* 0x000fe20000100800 */
[----:B0-----:R-:W-:-:S03]  /*10e30*/  SHF.R.U32.HI R5, RZ, 0x6, R5 ;  /* 0x00000006ff057819 */ /* 0x001fc60000011605 */
[----:B------:R-:W-:Y:S01]  /*10e40*/  STL [R1+0x1538], R3 ;  /* 0x0015380301007387 */ /* 0x000fe20000100800 */
[----:B------:R-:W-:-:S04]  /*10e50*/  SGXT.U32 R5, R5, 0x2 ;  /* 0x000000020505781a */ /* 0x000fc80000000000 */
[C---:B------:R-:W-:Y:S02]  /*10e60*/  LOP3.LUT R4, R5.reuse, 0x8, RZ, 0xfc, !PT ;  /* 0x0000000805047812 */ /* 0x040fe400078efcff */
[----:B------:R-:W-:Y:S02]  /*10e70*/  LOP3.LUT R5, R5, 0x4, RZ, 0xfc, !PT ;  /* 0x0000000405057812 */ /* 0x000fe400078efcff */
[----:B------:R-:W-:-:S03]  /*10e80*/  ISETP.GE.AND P0, PT, R4, UR4, PT ;  /* 0x0000000404007c0c */ /* 0x000fc6000bf06270 */
[----:B------:R-:W-:-:S04]  /*10e90*/  IMAD R5, R5, c[0x0][0x188], RZ ;  /* 0x0000620005057a24 */ /* 0x000fc800078e02ff */
[----:B------:R-:W-:-:S05]  /*10ea0*/  IMAD.WIDE R4, R5, 0x2, R28 ;  /* 0x0000000205047825 */ /* 0x000fca00078e021c */
[----:B------:R0:W3:Y:S04]  /*10eb0*/  @!P1 LDG.E.U16 R23, [R4.64] ;  /* 0x0000000604179981 */ /* 0x0000e8000c1e1500 */
[----:B0-----:R-:W0:Y:S02]  /*10ec0*/  S2R R5, SR_TID.X ;  /* 0x0000000000057919 */ /* 0x001e240000002100 */
[----:B0-----:R-:W-:-:S04]  /*10ed0*/  SHF.R.U32.HI R5, RZ, 0x6, R5 ;  /* 0x00000006ff057819 */ /* 0x001fc80000011605 */
[----:B------:R-:W-:-:S04]  /*10ee0*/  SGXT.U32 R5, R5, 0x2 ;  /* 0x000000020505781a */ /* 0x000fc80000000000 */
[C---:B------:R-:W-:Y:S02]  /*10ef0*/  LOP3.LUT R4, R5.reuse, 0xc, RZ, 0xfc, !PT ;  /* 0x0000000c05047812 */ /* 0x040fe400078efcff */
[----:B------:R-:W-:Y:S02]  /*10f00*/  LOP3.LUT R5, R5, 0x8, RZ, 0xfc, !PT ;  /* 0x0000000805057812 */ /* 0x000fe400078efcff */
[----:B------:R-:W-:-:S03]  /*10f10*/  ISETP.GE.AND P1, PT, R4, UR4, PT ;  /* 0x0000000404007c0c */ /* 0x000fc6000bf26270 */
[----:B------:R-:W-:-:S04]  /*10f20*/  IMAD R5, R5, c[0x0][0x188], RZ ;  /* 0x0000620005057a24 */ /* 0x000fc800078e02ff */
[----:B------:R-:W-:-:S05]  /*10f30*/  IMAD.WIDE R4, R5, 0x2, R28 ;  /* 0x0000000205047825 */ /* 0x000fca00078e021c */
[----:B------:R0:W4:Y:S04]  /*10f40*/  @!P0 LDG.E.U16 R13, [R4.64] ;  /* 0x00000006040d8981 */ /* 0x000128000c1e1500 */
        /* <DEDUP_REMOVED lines=8> */
[----:B------:R0:W2:Y:S04]  /*10fd0*/  @!P1 LDG.E.U16 R24, [R4.64] ;  /* 0x0000000604189981 */ /* 0x0000a8000c1e1500 */
        /* <DEDUP_REMOVED lines=72> */
[----:B0-----:R-:W0:Y:S01]  /*11460*/  S2R R5, SR_TID.X ;  /* 0x0000000000057919 */ /* 0x001e220000002100 */
[----:B-1----:R-:W-:Y:S02]  /*11470*/  PRMT R20, RZ, 0x7610, R20 ;  /* 0x00007610ff147816 */ /* 0x002fe40000000014 */
[----:B------:R-:W-:Y:S02]  /*11480*/  SGXT.U32 R14, R14, 0x2 ;  /* 0x000000020e0e781a */ /* 0x000fe40000000000 */
[--C-:B0-----:R-:W-:Y:S02]  /*11490*/  SHF.R.U32.HI R4, RZ, 0x6, R5.reuse ;  /* 0x00000006ff047819 */ /* 0x101fe40000011605 */
[----:B------:R-:W-:-:S04]  /*114a0*/  SHF.R.U32.HI R5, RZ, 0x6, R5 ;  /* 0x00000006ff057819 */ /* 0x000fc80000011605 */
[----:B------:R-:W-:Y:S02]  /*114b0*/  SGXT.U32 R5, R5, 0x2 ;  /* 0x000000020505781a */ /* 0x000fe40000000000 */
[----:B------:R-:W-:Y:S02]  /*114c0*/  SGXT.U32 R4, R4, 0x2 ;  /* 0x000000020404781a */ /* 0x000fe40000000000 */
[----:B------:R-:W-:Y:S02]  /*114d0*/  LOP3.LUT R5, R5, 0x2c, RZ, 0xfc, !PT ;  /* 0x0000002c05057812 */ /* 0x000fe400078efcff */
[----:B------:R-:W-:-:S03]  /*114e0*/  LOP3.LUT R4, R4, 0x38, RZ, 0xfc, !PT ;  /* 0x0000003804047812 */ /* 0x000fc600078efcff */
[----:B------:R-:W-:Y:S01]  /*114f0*/  IMAD R5, R5, c[0x0][0x188], RZ ;  /* 0x0000620005057a24 */ /* 0x000fe200078e02ff */
[----:B------:R-:W-:-:S03]  /*11500*/  ISETP.GE.AND P1, PT, R4, UR4, PT ;  /* 0x0000000404007c0c */ /* 0x000fc6000bf26270 */
[----:B------:R-:W-:-:S05]  /*11510*/  IMAD.WIDE R4, R5, 0x2, R28 ;  /* 0x0000000205047825 */ /* 0x000fca00078e021c */
[----:B------:R0:W4:Y:S01]  /*11520*/  @!P0 LDG.E.U16 R20, [R4.64] ;  /* 0x0000000604148981 */ /* 0x000122000c1e1500 */
[----:B------:R-:W-:Y:S02]  /*11530*/  PRMT R7, RZ, 0x7610, R7 ;  /* 0x00007610ff077816 */ /* 0x000fe40000000007 */
[C---:B0-----:R-:W-:Y:S02]  /*11540*/  LOP3.LUT R5, R14.reuse, 0x38, RZ, 0xfc, !PT ;  /* 0x000000380e057812 */ /* 0x041fe400078efcff */
[----:B------:R-:W-:-:S03]  /*11550*/  LOP3.LUT R4, R14, 0x34, RZ, 0xfc, !PT ;  /* 0x000000340e047812 */ /* 0x000fc600078efcff */
[----:B------:R-:W-:Y:S01]  /*11560*/  IMAD R5, R5, c[0x0][0x188], RZ ;  /* 0x0000620005057a24 */ /* 0x000fe200078e02ff */
[----:B------:R-:W-:-:S03]  /*11570*/  ISETP.GE.AND P0, PT, R4, UR4, PT ;  /* 0x0000000404007c0c */ /* 0x000fc6000bf06270 */
[----:B------:R-:W-:-:S05]  /*11580*/  IMAD.WIDE R4, R5, 0x2, R28 ;  /* 0x0000000205047825 */ /* 0x000fca00078e021c */
[----:B------:R0:W4:Y:S04]  /*11590*/  @!P1 LDG.E.U16 R7, [R4.64] ;  /* 0x0000000604079981 */ /* 0x000128000c1e1500 */
[----:B0-----:R-:W0:Y:S01]  /*115a0*/  S2R R5, SR_TID.X ;  /* 0x0000000000057919 */ /* 0x001e220000002100 */
[----:B--2---:R-:W-:Y:S02]  /*115b0*/  PRMT R6, RZ, 0x7610, R6 ;  /* 0x00007610ff067816 */ /* 0x004fe40000000006 */
[----:B0-----:R-:W-:-:S04]  /*115c0*/  SHF.R.U32.HI R5, RZ, 0x6, R5 ;  /* 0x00000006ff057819 */ /* 0x001fc80000011605 */
[----:B------:R-:W-:-:S04]  /*115d0*/  SGXT.U32 R5, R5, 0x2 ;  /* 0x000000020505781a */ /* 0x000fc80000000000 */
[----:B------:R-:W-:-:S04]  /*115e0*/  LOP3.LUT R5, R5, 0x3c, RZ, 0xfc, !PT ;  /* 0x0000003c05057812 */ /* 0x000fc800078efcff */
[----:B------:R-:W-:Y:S02]  /*115f0*/  ISETP.GE.AND P1, PT, R5, UR4, PT ;  /* 0x0000000405007c0c */ /* 0x000fe4000bf26270 */
[C---:B------:R-:W-:Y:S02]  /*11600*/  LOP3.LUT R5, R15.reuse, 0x34, RZ, 0xfc, !PT ;  /* 0x000000340f057812 */ /* 0x040fe400078efcff */
[----:B------:R-:W-:-:S03]  /*11610*/  LOP3.LUT R15, R15, 0x3c, RZ, 0xfc, !PT ;  /* 0x0000003c0f0f7812 */ /* 0x000fc600078efcff */
[----:B------:R-:W-:Y:S02]  /*11620*/  IMAD R5, R5, c[0x0][0x188], RZ ;  /* 0x0000620005057a24 */ /* 0x000fe400078e02ff */
[----:B------:R-:W-:Y:S02]  /*11630*/  IMAD R15, R15, c[0x0][0x188], RZ ;  /* 0x000062000f0f7a24 */ /* 0x000fe400078e02ff */
[----:B------:R-:W-:Y:S01]  /*11640*/  IMAD.WIDE R4, R5, 0x2, R28 ;  /* 0x0000000205047825 */ /* 0x000fe200078e021c */
[----:B------:R-:W-:-:S04]  /*11650*/  PRMT R21, RZ, 0x7610, R21 ;  /* 0x00007610ff157816 */ /* 0x000fc80000000015 */
[----:B------:R0:W2:Y:S02]  /*11660*/  @!P0 LDG.E.U16 R6, [R4.64] ;  /* 0x0000000604068981 */ /* 0x0000a4000c1e1500 */
[----:B0-----:R-:W-:-:S05]  /*11670*/  IMAD.WIDE R4, R15, 0x2, R28 ;  /* 0x000000020f047825 */ /* 0x001fca00078e021c */
[----:B------:R0:W2:Y:S04]  /*11680*/  @!P1 LDG.E.U16 R21, [R4.64] ;  /* 0x0000000604159981 */ /* 0x0000a8000c1e1500 */
[----:B---3--:R-:W-:Y:S04]  /*11690*/  STL [R1+0x1510], R23 ;  /* 0x0015101701007387 */ /* 0x008fe80000100800 */
[----:B0-----:R-:W0:Y:S04]  /*116a0*/  S2R R5, SR_TID.X ;  /* 0x0000000000057919 */ /* 0x001e280000002100 */
[----:B------:R-:W-:Y:S04]  /*116b0*/  STL [R1+0x1514], R23 ;  /* 0x0015141701007387 */ /* 0x000fe80000100800 */
[----:B------:R-:W-:Y:S04]  /*116c0*/  STL [R1+0x1518], R23 ;  /* 0x0015181701007387 */ /* 0x000fe80000100800 */
[----:B------:R-:W-:Y:S04]  /*116d0*/  STL [R1+0x151c], R23 ;  /* 0x00151c1701007387 */ /* 0x000fe80000100800 */
[----:B------:R-:W-:Y:S04]  /*116e0*/  STL [R1+0x1520], R23 ;  /* 0x0015201701007387 */ /* 0x000fe80000100800 */
[----:B------:R-:W-:Y:S04]  /*116f0*/  STL [R1+0x1524], R23 ;  /* 0x0015241701007387 */ /* 0x000fe80000100800 */
[----:B------:R-:W-:Y:S04]  /*11700*/  STL [R1+0x150c], R24 ;  /* 0x00150c1801007387 */ /* 0x000fe80000100800 */
[----:B------:R1:W-:Y:S04]  /*11710*/  STL [R1], R16 ;  /* 0x0000001001007387 */ /* 0x0003e80000100800 */
[----:B-1----:R-:W3:Y:S04]  /*11720*/  LDL.LU R16, [R1+0x1554] ;  /* 0x0015540001107983 */ /* 0x002ee80000300800 */
[----:B------:R1:W-:Y:S04]  /*11730*/  STL [R1+0x10], R22 ;  /* 0x0000101601007387 */ /* 0x0003e80000100800 */
[----:B-1----:R-:W3:Y:S04]  /*11740*/  LDL.LU R22, [R1+0x1550] ;  /* 0x0015500001167983 */ /* 0x002ee80000300800 */
[----:B----4-:R1:W-:Y:S04]  /*11750*/  STL [R1+0x14], R18 ;  /* 0x0000141201007387 */ /* 0x0103e80000100800 */
[----:B-1----:R-:W4:Y:S01]  /*11760*/  LDL.LU R18, [R1+0x154c] ;  /* 0x00154c0001127983 */ /* 0x002f220000300800 */
[----:B0-----:R-:W-:-:S03]  /*11770*/  LOP3.LUT R4, R5, 0x3f, RZ, 0xc0, !PT ;  /* 0x0000003f05047812 */ /* 0x001fc600078ec0ff */
[----:B------:R0:W-:Y:S04]  /*11780*/  STL [R1+0xc], R20 ;  /* 0x00000c1401007387 */ /* 0x0001e80000100800 */
[----:B0-----:R-:W3:Y:S04]  /*11790*/  LDL.LU R20, [R1+0x1548] ;  /* 0x0015480001147983 */ /* 0x001ee80000300800 */
[----:B------:R-:W3:Y:S04]  /*117a0*/  LDL R14, [R1+0x470] ;  /* 0x00047000010e7983 */ /* 0x000ee80000100800 */
[----:B--2---:R0:W-:Y:S04]  /*117b0*/  STL [R1+0x8], R6 ;  /* 0x0000080601007387 */ /* 0x0041e80000100800 */
[----:B0-----:R-:W2:Y:S04]  /*117c0*/  LDL.LU R6, [R1+0x1544] ;  /* 0x0015440001067983 */ /* 0x001ea80000300800 */
[----:B------:R-:W2:Y:S04]  /*117d0*/  LDL R15, [R1+0x46c] ;  /* 0x00046c00010f7983 */ /* 0x000ea80000100800 */
[----:B------:R-:W-:Y:S04]  /*117e0*/  STL [R1+0xa04], R28 ;  /* 0x000a041c01007387 */ /* 0x000fe80000100800 */
[----:B------:R-:W-:Y:S04]  /*117f0*/  STL [R1+0xa00], R29 ;  /* 0x000a001d01007387 */ /* 0x000fe80000100800 */
[----:B------:R0:W-:Y:S04]  /*11800*/  STL [R1+0x4], R21 ;  /* 0x0000041501007387 */ /* 0x0001e80000100800 */
[----:B0-----:R-:W2:Y:S04]  /*11810*/  LDL.LU R21, [R1+0x1540] ;  /* 0x0015400001157983 */ /* 0x001ea80000300800 */
[----:B------:R-:W2:Y:S01]  /*11820*/  LDL R5, [R1+0x670] ;  /* 0x0006700001057983 */ /* 0x000ea20000100800 */
[----:B------:R-:W-:-:S02]  /*11830*/  ISETP.GE.AND P0, PT, R4, UR4, PT ;  /* 0x0000000404007c0c */ /* 0x000fc4000bf06270 */
[----:B------:R-:W-:Y:S01]  /*11840*/  PRMT R19, RZ, 0x7610, R19 ;  /* 0x00007610ff137816 */ /* 0x000fe20000000013 */
[----:B------:R-:W-:Y:S01]  /*11850*/  BAR.SYNC.DEFER_BLOCKING 0x0 ;  /* 0x0000000000007b1d */ /* 0x000fe20000010000 */
[----:B--2--5:R-:W-:-:S05]  /*11860*/  IADD3 R4, P1, R5, R2, RZ ;  /* 0x0000000205047210 */ /* 0x024fca0007f3e0ff */
[----:B---3--:R-:W-:Y:S02]  /*11870*/  IMAD.X R5, R14, 0x1, R0, P1 ;  /* 0x000000010e057824 */ /* 0x008fe400008e0600 */
[----:B------:R-:W2:Y:S04]  /*11880*/  LDL R14, [R1+0x65c] ;  /* 0x00065c00010e7983 */ /* 0x000ea80000100800 */
[----:B------:R-:W3:Y:S04]  /*11890*/  @!P0 LDG.E.U16 R19, [R4.64] ;  /* 0x0000000604138981 */ /* 0x000ee8000c1e1500 */
[----:B---3--:R0:W-:Y:S04]  /*118a0*/  STL [R1+0x6c], R19 ;  /* 0x00006c1301007387 */ /* 0x0081e80000100800 */
[----:B0-----:R-:W3:Y:S04]  /*118b0*/  LDL.LU R19, [R1+0x153c] ;  /* 0x00153c0001137983 */ /* 0x001ee80000300800 */
[----:B------:R-:W2:Y:S02]  /*118c0*/  LDL R5, [R1+0x770] ;  /* 0x0007700001057983 */ /* 0x000ea40000100800 */
[----:B--2---:R-:W-:-:S02]  /*118d0*/  IADD3 R4, P1, R5, R2, RZ ;  /* 0x0000000205047210 */ /* 0x004fc40007f3e0ff */
[----:B------:R-:W2:Y:S01]  /*118e0*/  LDL R5, [R1+0x66c] ;  /* 0x00066c0001057983 */ /* 0x000ea20000100800 */
[----:B------:R-:W-:Y:S02]  /*118f0*/  PRMT R27, RZ, 0x7610, R27 ;  /* 0x00007610ff1b7816 */ /* 0x000fe4000000001b */
[----:B--2---:R-:W-:-:S05]  /*11900*/  IMAD.X R5, R5, 0x1, R0, P1 ;  /* 0x0000000105057824 */ /* 0x004fca00008e0600 */
[----:B------:R0:W2:Y:S04]  /*11910*/  @!P0 LDG.E.U16 R27, [R4.64] ;  /* 0x00000006041b8981 */ /* 0x0000a8000c1e1500 */
[----:B0-----:R-:W3:Y:S01]  /*11920*/  LDL R5, [R1+0x664] ;  /* 0x0006640001057983 */ /* 0x001ee20000100800 */
[----:B------:R-:W-:-:S03]  /*11930*/  PRMT R26, RZ, 0x7610, R26 ;  /* 0x00007610ff1a7816 */ /* 0x000fc6000000001a */
[----:B--2---:R-:W-:Y:S01]  /*11940*/  STL [R1+0x1500], R27 ;  /* 0x0015001b01007387 */ /* 0x004fe20000100800 */
[----:B---3--:R-:W-:-:S05]  /*11950*/  IADD3 R4, P1, R5, R2, RZ ;  /* 0x0000000205047210 */ /* 0x008fca0007f3e0ff */
[----:B------:R-:W-:Y:S01]  /*11960*/  IMAD.X R5, R15, 0x1, R0, P1 ;  /* 0x000000010f057824 */ /* 0x000fe200008e0600 */
[----:B------:R-:W-:Y:S04]  /*11970*/  STL [R1+0x1504], R27 ;  /* 0x0015041b01007387 */ /* 0x000fe80000100800 */
[----:B------:R0:W2:Y:S04]  /*11980*/  @!P0 LDG.E.U16 R26, [R4.64] ;  /* 0x00000006041a8981 */ /* 0x0000a8000c1e1500 */
[----:B0-----:R-:W3:Y:S04]  /*11990*/  LDL R4, [R1+0x468] ;  /* 0x0004680001047983 */ /* 0x001ee80000100800 */
[----:B------:R-:W4:Y:S01]  /*119a0*/  LDL R5, [R1+0x654] ;  /* 0x0006540001057983 */ /* 0x000f220000100800 */
[----:B------:R-:W-:-:S03]  /*119b0*/  IADD3 R14, P1, R14, R2, RZ ;  /* 0x000000020e0e7210 */ /* 0x000fc60007f3e0ff */
[----:B--2---:R-:W-:Y:S04]  /*119c0*/  STL [R1+0x14fc], R26 ;  /* 0x0014fc1a01007387 */ /* 0x004fe80000100800 */
[----:B------:R-:W-:Y:S01]  /*119d0*/  STL [R1+0x1508], R26 ;  /* 0x0015081a01007387 */ /* 0x000fe20000100800 */
[----:B---3--:R-:W-:Y:S01]  /*119e0*/  IMAD.X R15, R4, 0x1, R0, P1 ;  /* 0x00000001040f7824 */ /* 0x008fe200008e0600 */
[----:B----4-:R-:W-:Y:S02]  /*119f0*/  IADD3 R4, P1, R5, R2, RZ ;  /* 0x0000000205047210 */ /* 0x010fe40007f3e0ff */
[----:B------:R-:W2:Y:S01]  /*11a00*/  LDL R5, [R1+0x464] ;  /* 0x0004640001057983 */ /* 0x000ea20000100800 */
[----:B------:R-:W-:Y:S02]  /*11a10*/  PRMT R16, RZ, 0x7610, R16 ;  /* 0x00007610ff107816 */ /* 0x000fe40000000010 */
[----:B--2---:R-:W-:-:S05]  /*11a20*/  IMAD.X R5, R5, 0x1, R0, P1 ;  /* 0x0000000105057824 */ /* 0x004fca00008e0600 */
[----:B------:R0:W2:Y:S04]  /*11a30*/  @!P0 LDG.E.U16 R16, [R4.64] ;  /* 0x0000000604108981 */ /* 0x0000a8000c1e1500 */
[----:B0-----:R-:W3:Y:S01]  /*11a40*/  LDL R5, [R1+0x64c] ;  /* 0x00064c0001057983 */ /* 0x001ee20000100800 */
[----:B------:R-:W-:-:S06]  /*11a50*/  PRMT R25, RZ, 0x7610, R25 ;  /* 0x00007610ff197816 */ /* 0x000fcc0000000019 */
[----:B------:R0:W4:Y:S04]  /*11a60*/  @!P0 LDG.E.U16 R25, [R14.64] ;  /* 0x000000060e198981 */ /* 0x000128000c1e1500 */
[----:B0-----:R-:W4:Y:S04]  /*11a70*/  LDL R14, [R1+0x644] ;  /* 0x00064400010e7983 */ /* 0x001f280000100800 */
[----:B------:R-:W4:Y:S04]  /*11a80*/  LDL R15, [R1+0x45c] ;  /* 0x00045c00010f7983 */ /* 0x000f280000100800 */
[----:B--2---:R-:W-:Y:S01]  /*11a90*/  STL [R1+0x14f8], R16 ;  /* 0x0014f81001007387 */ /* 0x004fe20000100800 */
[----:B---3--:R-:W-:-:S03]  /*11aa0*/  IADD3 R4, P1, R5, R2, RZ ;  /* 0x0000000205047210 */ /* 0x008fc60007f3e0ff */
[----:B------:R-:W2:Y:S01]  /*11ab0*/  LDL R5, [R1+0x460] ;  /* 0x0004600001057983 */ /* 0x000ea20000100800 */
[----:B------:R-:W-:Y:S02]  /*11ac0*/  PRMT R22, RZ, 0x7610, R22 ;  /* 0x00007610ff167816 */ /* 0x000fe40000000016 */
[----:B------:R-:W-:Y:S01]  /*11ad0*/  PRMT R18, RZ, 0x7610, R18 ;  /* 0x00007610ff127816 */ /* 0x000fe20000000012 */
[----:B--2---:R-:W-:-:S05]  /*11ae0*/  IMAD.X R5, R5, 0x1, R0, P1 ;  /* 0x0000000105057824 */ /* 0x004fca00008e0600 */
[----:B------:R4:W2:Y:S02]  /*11af0*/  @!P0 LDG.E.U16 R22, [R4.64] ;  /* 0x0000000604168981 */ /* 0x0008a4000c1e1500 */
[-C--:B----4-:R-:W-:Y:S02]  /*11b00*/  IADD3 R4, P1, R14, R2.reuse, RZ ;  /* 0x000000020e047210 */ /* 0x090fe40007f3e0ff */
[----:B------:R-:W-:Y:S01]  /*11b10*/  PRMT R20, RZ, 0x7610, R20 ;  /* 0x00007610ff147816 */ /* 0x000fe20000000014 */
[----:B------:R-:W3:Y:S02]  /*11b20*/  LDL R14, [R1+0x61c] ;  /* 0x00061c00010e7983 */ /* 0x000ee40000100800 */
[----:B------:R-:W-:Y:S01]  /*11b30*/  IMAD.X R5, R15, 0x1, R0, P1 ;  /* 0x000000010f057824 */ /* 0x000fe200008e0600 */
[----:B------:R-:W-:Y:S01]  /*11b40*/  PRMT R6, RZ, 0x7610, R6 ;  /* 0x00007610ff067816 */ /* 0x000fe20000000006 */
[----:B------:R-:W4:Y:S04]  /*11b50*/  LDL R15, [R1+0x44c] ;  /* 0x00044c00010f7983 */ /* 0x000f280000100800 */
[----:B------:R0:W2:Y:S04]  /*11b60*/  @!P0 LDG.E.U16 R18, [R4.64] ;  /* 0x0000000604128981 */ /* 0x0000a8000c1e1500 */
[----:B0-----:R-:W2:Y:S02]  /*11b70*/  LDL R5, [R1+0x63c] ;  /* 0x00063c0001057983 */ /* 0x001ea40000100800 */
[----:B--2---:R-:W-:-:S02]  /*11b80*/  IADD3 R4, P1, R5, R2, RZ ;  /* 0x0000000205047210 */ /* 0x004fc40007f3e0ff */
[----:B------:R-:W2:Y:S03]  /*11b90*/  LDL R5, [R1+0x458] ;  /* 0x0004580001057983 */ /* 0x000ea60000100800 */
[----:B--2---:R-:W-:-:S05]  /*11ba0*/  IMAD.X R5, R5, 0x1, R0, P1 ;  /* 0x0000000105057824 */ /* 0x004fca00008e0600 */
[----:B------:R0:W2:Y:S04]  /*11bb0*/  @!P0 LDG.E.U16 R20, [R4.64] ;  /* 0x0000000604148981 */ /* 0x0000a8000c1e1500 */
[----:B0-----:R-:W2:Y:S02]  /*11bc0*/  LDL R5, [R1+0x634] ;  /* 0x0006340001057983 */ /* 0x001ea40000100800 */
[----:B--2---:R-:W-:Y:S02]  /*11bd0*/  IADD3 R4, P1, R5, R2, RZ ;  /* 0x0000000205047210 */ /* 0x004fe40007f3e0ff */
[----:B------:R-:W2:Y:S03]  /*11be0*/  LDL R5, [R1+0x454] ;  /* 0x0004540001057983 */ /* 0x000ea60000100800 */
[----:B--2---:R-:W-:-:S05]  /*11bf0*/  IMAD.X R5, R5, 0x1, R0, P1 ;  /* 0x0000000105057824 */ /* 0x004fca00008e0600 */
[----:B------:R0:W2:Y:S04]  /*11c00*/  @!P0 LDG.E.U16 R6, [R4.64] ;  /* 0x0000000604068981 */ /* 0x0000a8000c1e1500 */
[----:B0-----:R-:W2:Y:S02]  /*11c10*/  LDL R5, [R1+0x62c] ;  /* 0x00062c0001057983 */ /* 0x001ea40000100800 */
[----:B--2---:R-:W-:Y:S02]  /*11c20*/  IADD3 R4, P1, R5, R2, RZ ;  /* 0x0000000205047210 */ /* 0x004fe40007f3e0ff */
[----:B------:R-:W2:Y:S01]  /*11c30*/  LDL R5, [R1+0x450] ;  /* 0x0004500001057983 */ /* 0x000ea20000100800 */
[----:B------:R-:W-:Y:S02]  /*11c40*/  PRMT R21, RZ, 0x7610, R21 ;  /* 0x00007610ff157816 */ /* 0x000fe40000000015 */
[----:B--2---:R-:W-:-:S05]  /*11c50*/  IMAD.X R5, R5, 0x1, R0, P1 ;  /* 0x0000000105057824 */ /* 0x004fca00008e0600 */
[----:B------:R0:W2:Y:S04]  /*11c60*/  @!P0 LDG.E.U16 R21, [R4.64] ;  /* 0x0000000604158981 */ /* 0x0000a8000c1e1500 */
[----:B0-----:R-:W2:Y:S01]  /*11c70*/  LDL R5, [R1+0x624] ;  /* 0x0006240001057983 */ /* 0x001ea20000100800 */
[----:B------:R-:W-:Y:S02]  /*11c80*/  PRMT R19, RZ, 0x7610, R19 ;  /* 0x00007610ff137816 */ /* 0x000fe40000000013 */
[----:B--2---:R-:W-:-:S05]  /*11c90*/  IADD3 R4, P1, R5, R2, RZ ;  /* 0x0000000205047210 */ /* 0x004fca0007f3e0ff */
[----:B----4-:R-:W-:Y:S02]  /*11ca0*/  IMAD.X R5, R15, 0x1, R0, P1 ;  /* 0x000000010f057824 */ /* 0x010fe400008e0600 */
[----:B------:R-:W2:Y:S01]  /*11cb0*/  LDL R15, [R1+0x448] ;  /* 0x00044800010f7983 */ /* 0x000ea20000100800 */
[----:B---3--:R-:W-:-:S03]  /*11cc0*/  IADD3 R14, P1, R14, R2, RZ ;  /* 0x000000020e0e7210 */ /* 0x008fc60007f3e0ff */
[----:B------:R0:W3:Y:S02]  /*11cd0*/  @!P0 LDG.E.U16 R19, [R4.64] ;  /* 0x0000000604138981 */ /* 0x0000e4000c1e1500 */
[----:B0-----:R-:W-:Y:S01]  /*11ce0*/  PRMT R5, RZ, 0x7610, R5 ;  /* 0x00007610ff057816 */ /* 0x001fe20000000005 */
[----:B--2---:R-:W-:-:S05]  /*11cf0*/  IMAD.X R15, R15, 0x1, R0, P1 ;  /* 0x000000010f0f7824 */ /* 0x004fca00008e0600 */
[----:B------:R0:W2:Y:S04]  /*11d00*/  @!P0 LDG.E.U16 R5, [R14.64] ;  /* 0x000000060e058981 */ /* 0x0000a8000c1e1500 */
[----:B0-----:R-:W4:Y:S02]  /*11d10*/  LDL R15, [R1+0x614] ;  /* 0x00061400010f7983 */ /* 0x001f240000100800 */
[----:B----4-:R-:W-:Y:S02]  /*11d20*/  IADD3 R14, P1, R15, R2, RZ ;  /* 0x000000020f0e7210 */ /* 0x010fe40007f3e0ff */
[----:B------:R-:W4:Y:S01]  /*11d30*/  LDL R15, [R1+0x444] ;  /* 0x00044400010f7983 */ /* 0x000f220000100800 */
[----:B------:R-:W-:Y:S02]  /*11d40*/  PRMT R4, RZ, 0x7610, R4 ;  /* 0x00007610ff047816 */ /* 0x000fe40000000004 */
[----:B----4-:R-:W-:-:S05]  /*11d50*/  IMAD.X R15, R15, 0x1, R0, P1 ;  /* 0x000000010f0f7824 */ /* 0x010fca00008e0600 */
[----:B------:R0:W4:Y:S04]  /*11d60*/  @!P0 LDG.E.U16 R4, [R14.64] ;  /* 0x000000060e048981 */ /* 0x000128000c1e1500 */
[----:B0-----:R-:W2:Y:S02]  /*11d70*/  LDL R15, [R1+0x60c] ;  /* 0x00060c00010f7983 */ /* 0x001ea40000100800 */
[----:B--2---:R-:W-:Y:S02]  /*11d80*/  IADD3 R14, P1, R15, R2, RZ ;  /* 0x000000020f0e7210 */ /* 0x004fe40007f3e0ff */
[----:B------:R-:W2:Y:S01]  /*11d90*/  LDL R15, [R1+0x440] ;  /* 0x00044000010f7983 */ /* 0x000ea20000100800 */
[----:B------:R-:W-:Y:S02]  /*11da0*/  PRMT R3, RZ, 0x7610, R3 ;  /* 0x00007610ff037816 */ /* 0x000fe40000000003 */
[----:B--2---:R-:W-:-:S05]  /*11db0*/  IMAD.X R15, R15, 0x1, R0, P1 ;  /* 0x000000010f0f7824 */ /* 0x004fca00008e0600 */
[----:B------:R-:W2:Y:S04]  /*11dc0*/  @!P0 LDG.E.U16 R3, [R14.64] ;  /* 0x000000060e038981 */ /* 0x000ea8000c1e1500 */
[----:B--2---:R0:W-:Y:S04]  /*11dd0*/  STL [R1+0x1c], R3 ;  /* 0x00001c0301007387 */ /* 0x0041e80000100800 */
[----:B0-----:R-:W2:Y:S04]  /*11de0*/  LDL.LU R3, [R1+0x1538] ;  /* 0x0015380001037983 */ /* 0x001ea80000300800 */
[----:B------:R-:W2:Y:S02]  /*11df0*/  LDL R15, [R1+0x604] ;  /* 0x00060400010f7983 */ /* 0x000ea40000100800 */
[----:B--2---:R-:W-:-:S02]  /*11e00*/  IADD3 R14, P1, R15, R2, RZ ;  /* 0x000000020f0e7210 */ /* 0x004fc40007f3e0ff */
        /* <DEDUP_REMOVED lines=41> */
[----:B------:R-:W-:-:S03]  /*120a0*/  PRMT R23, RZ, 0x7610, R23 ;  /* 0x00007610ff177816 */ /* 0x000fc60000000017 */
[----:B------:R0:W-:Y:S04]  /*120b0*/  STS.U16 [R3+0x10400], R13 ;  /* 0x0104000d03007388 */ /* 0x0001e80000000400 */
[----:B0-----:R-:W3:Y:S01]  /*120c0*/  LDL R13, [R1+0x5d4] ;  /* 0x0005d400010d7983 */ /* 0x001ee20000100800 */
[----:B--2---:R-:W-:-:S05]  /*120d0*/  IMAD.X R15, R15, 0x1, R0, P1 ;  /* 0x000000010f0f7824 */ /* 0x004fca00008e0600 */
[----:B------:R-:W2:Y:S04]  /*120e0*/  @!P0 LDG.E.U16 R23, [R14.64] ;  /* 0x000000060e178981 */ /* 0x000ea8000c1e1500 */
[----:B------:R3:W-:Y:S02]  /*120f0*/  STS.U16 [R3+0x10800], R12 ;  /* 0x0108000c03007388 */ /* 0x0007e40000000400 */
[----:B---3--:R-:W-:Y:S02]  /*12100*/  IADD3 R12, P1, R13, R2, RZ ;  /* 0x000000020d0c7210 */ /* 0x008fe40007f3e0ff */
[----:B--2---:R0:W-:Y:S04]  /*12110*/  STL [R1+0x5c], R23 ;  /* 0x00005c1701007387 */ /* 0x0041e80000100800 */
[----:B0-----:R-:W2:Y:S04]  /*12120*/  LDL.LU R23, [R1+0x1520] ;  /* 0x0015200001177983 */ /* 0x001ea80000300800 */
[----:B------:R-:W3:Y:S01]  /*12130*/  LDL R13, [R1+0x424] ;  /* 0x00042400010d7983 */ /* 0x000ee20000100800 */
[----:B--2---:R-:W-:Y:S01]  /*12140*/  PRMT R23, RZ, 0x7610, R23 ;  /* 0x00007610ff177816 */ /* 0x004fe20000000017 */
[----:B---3--:R-:W-:-:S05]  /*12150*/  IMAD.X R13, R13, 0x1, R0, P1 ;  /* 0x000000010d0d7824 */ /* 0x008fca00008e0600 */
[----:B------:R-:W2:Y:S04]  /*12160*/  @!P0 LDG.E.U16 R23, [R12.64] ;  /* 0x000000060c178981 */ /* 0x000ea8000c1e1500 */
[----:B--2---:R0:W-:Y:S04]  /*12170*/  STL [R1+0x58], R23 ;  /* 0x0000581701007387 */ /* 0x0041e80000100800 */
[----:B0-----:R-:W2:Y:S04]  /*12180*/  LDL.LU R23, [R1+0x151c] ;  /* 0x00151c0001177983 */ /* 0x001ea80000300800 */
[----:B------:R-:W3:Y:S02]  /*12190*/  LDL R13, [R1+0x5cc] ;  /* 0x0005cc00010d7983 */ /* 0x000ee40000100800 */
[----:B---3--:R-:W-:-:S02]  /*121a0*/  IADD3 R12, P1, R13, R2, RZ ;  /* 0x000000020d0c7210 */ /* 0x008fc40007f3e0ff */
[----:B------:R-:W3:Y:S01]  /*121b0*/  LDL R13, [R1+0x420] ;  /* 0x00042000010d7983 */ /* 0x000ee20000100800 */
[----:B--2---:R-:W-:-:S03]  /*121c0*/  PRMT R23, RZ, 0x7610, R23 ;  /* 0x00007610ff177816 */ /* 0x004fc60000000017 */
[----:B------:R0:W-:Y:S04]  /*121d0*/  STS.U16 [R3+0x10c00], R11 ;  /* 0x010c000b03007388 */ /* 0x0001e80000000400 */
[----:B0-----:R-:W2:Y:S01]  /*121e0*/  LDL R11, [R1+0x5c4] ;  /* 0x0005c400010b7983 */ /* 0x001ea20000100800 */
[----:B---3--:R-:W-:-:S05]  /*121f0*/  IMAD.X R13, R13, 0x1, R0, P1 ;  /* 0x000000010d0d7824 */ /* 0x008fca00008e0600 */
[----:B------:R-:W3:Y:S04]  /*12200*/  @!P0 LDG.E.U16 R23, [R12.64] ;  /* 0x000000060c178981 */ /* 0x000ee8000c1e1500 */
[----:B------:R2:W-:Y:S02]  /*12210*/  STS.U16 [R3+0x11000], R10 ;  /* 0x0110000a03007388 */ /* 0x0005e40000000400 */
[----:B--2---:R-:W-:Y:S02]  /*12220*/  IADD3 R10, P1, R11, R2, RZ ;  /* 0x000000020b0a7210 */ /* 0x004fe40007f3e0ff */
[----:B---3--:R0:W-:Y:S04]  /*12230*/  STL [R1+0x54], R23 ;  /* 0x0000541701007387 */ /* 0x0081e80000100800 */
[----:B0-----:R-:W2:Y:S04]  /*12240*/  LDL.LU R23, [R1+0x1518] ;  /* 0x0015180001177983 */ /* 0x001ea80000300800 */
[----:B------:R-:W3:Y:S01]  /*12250*/  LDL R11, [R1+0x41c] ;  /* 0x00041c00010b7983 */ /* 0x000ee20000100800 */
[----:B------:R-:W-:Y:S01]  /*12260*/  PRMT R27, RZ, 0x7610, R27 ;  /* 0x00007610ff1b7816 */ /* 0x000fe2000000001b */
[----:B---3--:R-:W-:-:S05]  /*12270*/  IMAD.X R11, R11, 0x1, R0, P1 ;  /* 0x000000010b0b7824 */ /* 0x008fca00008e0600 */
[----:B------:R0:W3:Y:S04]  /*12280*/  @!P0 LDG.E.U16 R27, [R10.64] ;  /* 0x000000060a1b8981 */ /* 0x0000e8000c1e1500 */
[----:B0-----:R-:W2:Y:S04]  /*12290*/  LDL R11, [R1+0x5bc] ;  /* 0x0005bc00010b7983 */ /* 0x001ea80000100800 */
[----:B---3--:R0:W-:Y:S01]  /*122a0*/  STL [R1+0x50], R27 ;  /* 0x0000501b01007387 */ /* 0x0081e20000100800 */
[----:B--2---:R-:W-:-:S03]  /*122b0*/  IADD3 R10, P1, R11, R2, RZ ;  /* 0x000000020b0a7210 */ /* 0x004fc60007f3e0ff */
[----:B------:R1:W-:Y:S04]  /*122c0*/  STS.U16 [R3+0x11400], R9 ;  /* 0x0114000903007388 */ /* 0x0003e80000000400 */
[----:B------:R-:W2:Y:S01]  /*122d0*/  LDL R11, [R1+0x418] ;  /* 0x00041800010b7983 */ /* 0x000ea20000100800 */
[----:B------:R-:W-:-:S03]  /*122e0*/  PRMT R23, RZ, 0x7610, R23 ;  /* 0x00007610ff177816 */ /* 0x000fc60000000017 */
[----:B0-----:R-:W3:Y:S04]  /*122f0*/  LDL R27, [R1+0x5ac] ;  /* 0x0005ac00011b7983 */ /* 0x001ee80000100800 */
[----:B-1----:R-:W3:Y:S01]  /*12300*/  LDL R9, [R1+0x5b4] ;  /* 0x0005b40001097983 */ /* 0x002ee20000100800 */
[----:B--2---:R-:W-:-:S05]  /*12310*/  IMAD.X R11, R11, 0x1, R0, P1 ;  /* 0x000000010b0b7824 */ /* 0x004fca00008e0600 */
[----:B------:R-:W2:Y:S04]  /*12320*/  @!P0 LDG.E.U16 R23, [R10.64] ;  /* 0x000000060a178981 */ /* 0x000ea8000c1e1500 */
[----:B------:R3:W-:Y:S02]  /*12330*/  STS.U16 [R3+0x11800], R8 ;  /* 0x0118000803007388 */ /* 0x0007e40000000400 */
[----:B---3--:R-:W-:Y:S02]  /*12340*/  IADD3 R8, P1, R9, R2, RZ ;  /* 0x0000000209087210 */ /* 0x008fe40007f3e0ff */
[----:B--2---:R0:W-:Y:S04]  /*12350*/  STL [R1+0x4c], R23 ;  /* 0x00004c1701007387 */ /* 0x0041e80000100800 */
[----:B0-----:R-:W2:Y:S04]  /*12360*/  LDL.LU R23, [R1+0x1514] ;  /* 0x0015140001177983 */ /* 0x001ea80000300800 */
[----:B------:R-:W-:Y:S04]  /*12370*/  STL [R1+0x14e0], R10 ;  /* 0x0014e00a01007387 */ /* 0x000fe80000100800 */
[----:B------:R-:W-:Y:S04]  /*12380*/  STL [R1+0x14e4], R10 ;  /* 0x0014e40a01007387 */ /* 0x000fe80000100800 */
[----:B------:R-:W-:Y:S04]  /*12390*/  STL [R1+0x14e8], R10 ;  /* 0x0014e80a01007387 */ /* 0x000fe80000100800 */
[----:B------:R-:W-:Y:S04]  /*123a0*/  STL [R1+0x14ec], R10 ;  /* 0x0014ec0a01007387 */ /* 0x000fe80000100800 */
[----:B------:R-:W-:Y:S04]  /*123b0*/  STL [R1+0x14f0], R10 ;  /* 0x0014f00a01007387 */ /* 0x000fe80000100800 */
[----:B------:R-:W-:Y:S04]  /*123c0*/  STL [R1+0x14f4], R10 ;  /* 0x0014f40a01007387 */ /* 0x000fe80000100800 */
[----:B------:R-:W3:Y:S01]  /*123d0*/  LDL R9, [R1+0x414] ;  /* 0x0004140001097983 */ /* 0x000ee20000100800 */
[----:B--2---:R-:W-:Y:S01]  /*123e0*/  PRMT R23, RZ, 0x7610, R23 ;  /* 0x00007610ff177816 */ /* 0x004fe20000000017 */
[----:B---3--:R-:W-:-:S05]  /*123f0*/  IMAD.X R9, R9, 0x1, R0, P1 ;  /* 0x0000000109097824 */ /* 0x008fca00008e0600 */
[----:B------:R-:W2:Y:S04]  /*12400*/  @!P0 LDG.E.U16 R23, [R8.64] ;  /* 0x0000000608178981 */ /* 0x000ea8000c1e1500 */
[----:B--2---:R0:W-:Y:S04]  /*12410*/  STL [R1+0x48], R23 ;  /* 0x0000481701007387 */ /* 0x0041e80000100800 */
[----:B0-----:R-:W2:Y:S04]  /*12420*/  LDL.LU R23, [R1+0x1510] ;  /* 0x0015100001177983 */ /* 0x001ea80000300800 */
[----:B------:R-:W3:Y:S01]  /*12430*/  LDL R9, [R1+0x410] ;  /* 0x0004100001097983 */ /* 0x000ee20000100800 */
[----:B------:R-:W-:-:S02]  /*12440*/  IADD3 R8, P1, R27, R2, RZ ;  /* 0x000000021b087210 */ /* 0x000fc40007f3e0ff */
[----:B------:R-:W-:-:S03]  /*12450*/  PRMT R29, RZ, 0x7610, R29 ;  /* 0x00007610ff1d7816 */ /* 0x000fc6000000001d */
[----:B---3--:R-:W-:-:S05]  /*12460*/  IMAD.X R9, R9, 0x1, R0, P1 ;  /* 0x0000000109097824 */ /* 0x008fca00008e0600 */
[----:B------:R0:W3:Y:S04]  /*12470*/  @!P0 LDG.E.U16 R29, [R8.64] ;  /* 0x00000006081d8981 */ /* 0x0000e8000c1e1500 */
        /* <DEDUP_REMOVED lines=13> */
[----:B------:R0:W2:Y:S04]  /*12550*/  @!P0 LDG.E.U16 R15, [R8.64] ;  /* 0x00000006080f8981 */ /* 0x0000a8000c1e1500 */
[----:B0-----:R-:W2:Y:S04]  /*12560*/  LDL.LU R8, [R1] ;  /* 0x0000000001087983 */ /* 0x001ea80000300800 */
[----:B------:R-:W3:Y:S01]  /*12570*/  LDL R9, [R1+0x594] ;  /* 0x0005940001097983 */ /* 0x000ee20000100800 */
[----:B------:R-:W-:-:S03]  /*12580*/  LOP3.LUT R27, R3, 0x40, RZ, 0x3c, !PT ;  /* 0x00000040031b7812 */ /* 0x000fc600078e3cff */
[----:B------:R-:W-:Y:S04]  /*12590*/  STS.U16 [R3+0x10000], R17 ;  /* 0x0100001103007388 */ /* 0x000fe80000000400 */
[----:B------:R-:W-:Y:S04]  /*125a0*/  STS.U16 [R3+0x11c00], R7 ;  /* 0x011c000703007388 */ /* 0x000fe80000000400 */
[----:B------:R-:W-:Y:S04]  /*125b0*/  STS.U16 [R27+0x10200], R23 ;  /* 0x010200171b007388 */ /* 0x000fe80000000400 */
[----:B------:R-:W-:Y:S04]  /*125c0*/  STS.U16 [R27+0x10600], R24 ;  /* 0x010600181b007388 */ /* 0x000fe80000000400 */
[----:B--2---:R3:W-:Y:S02]  /*125d0*/  STS.U16 [R27+0x10a00], R8 ;  /* 0x010a00081b007388 */ /* 0x0047e40000000400 */
[----:B---3--:R-:W-:-:S02]  /*125e0*/  IADD3 R8, P1, R9, R2, RZ ;  /* 0x0000000209087210 */ /* 0x008fc40007f3e0ff */
[----:B------:R-:W2:Y:S01]  /*125f0*/  LDL R9, [R1+0x404] ;  /* 0x0004040001097983 */ /* 0x000ea20000100800 */
[----:B------:R-:W-:Y:S02]  /*12600*/  PRMT R14, RZ, 0x7610, R14 ;  /* 0x00007610ff0e7816 */ /* 0x000fe4000000000e */
[----:B--2---:R-:W-:-:S05]  /*12610*/  IMAD.X R9, R9, 0x1, R0, P1 ;  /* 0x0000000109097824 */ /* 0x004fca00008e0600 */
[----:B------:R0:W2:Y:S04]  /*12620*/  @!P0 LDG.E.U16 R14, [R8.64] ;  /* 0x00000006080e8981 */ /* 0x0000a8000c1e1500 */
[----:B0-----:R-:W3:Y:S04]  /*12630*/  LDL.LU R8, [R1+0x10] ;  /* 0x0000100001087983 */ /* 0x001ee80000300800 */
[----:B------:R-:W2:Y:S04]  /*12640*/  LDL R9, [R1+0x58c] ;  /* 0x00058c0001097983 */ /* 0x000ea80000100800 */
[----:B---3--:R2:W-:Y:S02]  /*12650*/  STS.U16 [R27+0x10e00], R8 ;  /* 0x010e00081b007388 */ /* 0x0085e40000000400 */
[----:B--2---:R-:W-:-:S02]  /*12660*/  IADD3 R8, P1, R9, R2, RZ ;  /* 0x0000000209087210 */ /* 0x004fc40007f3e0ff */
        /* <DEDUP_REMOVED lines=27> */
[----:B------:R-:W2:Y:S04]  /*12820*/  @!P0 LDG.E.U16 R26, [R8.64] ;  /* 0x00000006081a8981 */ /* 0x000ea8000c1e1500 */
[----:B--2---:R0:W-:Y:S04]  /*12830*/  STL [R1+0x38], R26 ;  /* 0x0000381a01007387 */ /* 0x0041e80000100800 */
[----:B0-----:R-:W2:Y:S04]  /*12840*/  LDL.LU R26, [R1+0x1508] ;  /* 0x00150800011a7983 */ /* 0x001ea80000300800 */
[----:B------:R-:W3:Y:S04]  /*12850*/  LDL.LU R8, [R1+0x4] ;  /* 0x0000040001087983 */ /* 0x000ee80000300800 */
[----:B------:R-:W2:Y:S04]  /*12860*/  LDL R9, [R1+0x56c] ;  /* 0x00056c0001097983 */ /* 0x000ea80000100800 */
[----:B---3--:R0:W-:Y:S04]  /*12870*/  STS.U16 [R27+0x11e00], R8 ;  /* 0x011e00081b007388 */ /* 0x0081e80000000400 */
[----:B0-----:R-:W3:Y:S01]  /*12880*/  LDL.LU R27, [R1+0x1504] ;  /* 0x00150400011b7983 */ /* 0x001ee20000300800 */
[----:B--2---:R-:W-:-:S03]  /*12890*/  IADD3 R8, P1, R9, R2, RZ ;  /* 0x0000000209087210 */ /* 0x004fc60007f3e0ff */
[----:B------:R-:W2:Y:S01]  /*128a0*/  LDL R9, [R1+0x3f0] ;  /* 0x0003f00001097983 */ /* 0x000ea20000100800 */
[----:B---3--:R-:W-:Y:S01]  /*128b0*/  PRMT R27, RZ, 0x7610, R27 ;  /* 0x00007610ff1b7816 */ /* 0x008fe2000000001b */
[----:B--2---:R-:W-:-:S05]  /*128c0*/  IMAD.X R9, R9, 0x1, R0, P1 ;  /* 0x0000000109097824 */ /* 0x004fca00008e0600 */
[----:B------:R-:W2:Y:S04]  /*128d0*/  @!P0 LDG.E.U16 R27, [R8.64] ;  /* 0x00000006081b8981 */ /* 0x000ea8000c1e1500 */
[----:B--2---:R0:W-:Y:S04]  /*128e0*/  STL [R1+0x30], R27 ;  /* 0x0000301b01007387 */ /* 0x0041e80000100800 */
[----:B0-----:R-:W2:Y:S04]  /*128f0*/  LDL.LU R27, [R1+0x1500] ;  /* 0x00150000011b7983 */ /* 0x001ea80000300800 */
[----:B------:R-:W3:Y:S02]  /*12900*/  LDL R9, [R1+0x564] ;  /* 0x0005640001097983 */ /* 0x000ee40000100800 */
[----:B---3--:R-:W-:-:S02]  /*12910*/  IADD3 R8, P1, R9, R2, RZ ;  /* 0x0000000209087210 */ /* 0x008fc40007f3e0ff */
[----:B------:R-:W3:Y:S01]  /*12920*/  LDL R9, [R1+0x3ec] ;  /* 0x0003ec0001097983 */ /* 0x000ee20000100800 */
[----:B------:R-:W-:Y:S02]  /*12930*/  PRMT R26, RZ, 0x7610, R26 ;  /* 0x00007610ff1a7816 */ /* 0x000fe4000000001a */
[----:B---3--:R-:W-:-:S05]  /*12940*/  IMAD.X R9, R9, 0x1, R0, P1 ;  /* 0x0000000109097824 */ /* 0x008fca00008e0600 */
        /* <DEDUP_REMOVED lines=9> */
[----:B0-----:R-:W3:Y:S04]  /*129e0*/  LDL R9, [R1+0x554] ;  /* 0x0005540001097983 */ /* 0x001ee80000100800 */
[----:B--2---:R0:W-:Y:S01]  /*129f0*/  STL [R1+0x20], R7 ;  /* 0x0000200701007387 */ /* 0x0041e20000100800 */
[----:B---3--:R-:W-:-:S03]  /*12a00*/  IADD3 R8, P1, R9, R2, RZ ;  /* 0x0000000209087210 */ /* 0x008fc60007f3e0ff */
[----:B0-----:R-:W2:Y:S04]  /*12a10*/  LDL R7, [R1+0x3dc] ;  /* 0x0003dc0001077983 */ /* 0x001ea80000100800 */
[----:B------:R-:W3:Y:S01]  /*12a20*/  LDL R9, [R1+0x3e4] ;  /* 0x0003e40001097983 */ /* 0x000ee20000100800 */
[----:B------:R-:W-:Y:S01]  /*12a30*/  PRMT R16, RZ, 0x7610, R16 ;  /* 0x00007610ff107816 */ /* 0x000fe20000000010 */
[----:B---3--:R-:W-:-:S05]  /*12a40*/  IMAD.X R9, R9, 0x1, R0, P1 ;  /* 0x0000000109097824 */ /* 0x008fca00008e0600 */
[----:B------:R-:W3:Y:S04]  /*12a50*/  @!P0 LDG.E.U16 R16, [R8.64] ;  /* 0x0000000608108981 */ /* 0x000ee8000c1e1500 */
[----:B---3--:R0:W-:Y:S04]  /*12a60*/  STL [R1+0x18], R16 ;  /* 0x0000181001007387 */ /* 0x0081e80000100800 */
[----:B0-----:R-:W3:Y:S04]  /*12a70*/  LDL.LU R16, [R1+0x14f8] ;  /* 0x0014f80001107983 */ /* 0x001ee80000300800 */
[----:B------:R-:W2:Y:S02]  /*12a80*/  LDL R9, [R1+0x54c] ;  /* 0x00054c0001097983 */ /* 0x000ea40000100800 */
[----:B--2---:R-:W-:-:S02]  /*12a90*/  IADD3 R8, P1, R9, R2, RZ ;  /* 0x0000000209087210 */ /* 0x004fc40007f3e0ff */
[----:B------:R-:W2:Y:S04]  /*12aa0*/  LDL R9, [R1+0x3e0] ;  /* 0x0003e00001097983 */ /* 0x000ea80000100800 */
[----:B---3--:R0:W-:Y:S02]  /*12ab0*/  STS.U16 [R3+0xc00], R16 ;  /* 0x000c001003007388 */ /* 0x0081e40000000400 */
[----:B0-----:R-:W-:Y:S01]  /*12ac0*/  PRMT R16, RZ, 0x7610, R16 ;  /* 0x00007610ff107816 */ /* 0x001fe20000000010 */
[----:B--2---:R-:W-:-:S05]  /*12ad0*/  IMAD.X R9, R9, 0x1, R0, P1 ;  /* 0x0000000109097824 */ /* 0x004fca00008e0600 */
[----:B------:R0:W2:Y:S04]  /*12ae0*/  @!P0 LDG.E.U16 R16, [R8.64] ;  /* 0x0000000608108981 */ /* 0x0000a8000c1e1500 */
[----:B0-----:R-:W3:Y:S01]  /*12af0*/  LDL R9, [R1+0x544] ;  /* 0x0005440001097983 */ /* 0x001ee20000100800 */
[----:B------:R-:W-:-:S03]  /*12b00*/  PRMT R13, RZ, 0x7610, R13 ;  /* 0x00007610ff0d7816 */ /* 0x000fc6000000000d */
[----:B--2---:R-:W-:Y:S01]  /*12b10*/  STL [R1+0x14cc], R16 ;  /* 0x0014cc1001007387 */ /* 0x004fe20000100800 */
[----:B---3--:R-:W-:-:S03]  /*12b20*/  IADD3 R8, P1, R9, R2, RZ ;  /* 0x0000000209087210 */ /* 0x008fc60007f3e0ff */
[----:B------:R-:W-:Y:S02]  /*12b30*/  STL [R1+0x14d0], R16 ;  /* 0x0014d01001007387 */ /* 0x000fe40000100800 */
[----:B------:R-:W-:Y:S02]  /*12b40*/  IMAD.X R9, R7, 0x1, R0, P1 ;  /* 0x0000000107097824 */ /* 0x000fe400008e0600 */
[----:B------:R-:W-:Y:S04]  /*12b50*/  STL [R1+0x14d4], R16 ;  /* 0x0014d41001007387 */ /* 0x000fe80000100800 */
[----:B------:R-:W-:Y:S04]  /*12b60*/  STL [R1+0x14d8], R16 ;  /* 0x0014d81001007387 */ /* 0x000fe80000100800 */
[----:B------:R-:W-:Y:S04]  /*12b70*/  STL [R1+0x14dc], R16 ;  /* 0x0014dc1001007387 */ /* 0x000fe80000100800 */
[----:B------:R0:W2:Y:S04]  /*12b80*/  @!P0 LDG.E.U16 R13, [R8.64] ;  /* 0x00000006080d8981 */ /* 0x0000a8000c1e1500 */
[----:B------:R-:W3:Y:S04]  /*12b90*/  LDL R7, [R1+0x52c] ;  /* 0x00052c0001077983 */ /* 0x000ee80000100800 */
[----:B0-----:R-:W3:Y:S04]  /*12ba0*/  LDL R9, [R1+0x53c] ;  /* 0x00053c0001097983 */ /* 0x001ee80000100800 */
[----:B--2---:R-:W-:Y:S01]  /*12bb0*/  STL [R1+0x14c8], R13 ;  /* 0x0014c80d01007387 */ /* 0x004fe20000100800 */
[----:B---3--:R-:W-:-:S03]  /*12bc0*/  IADD3 R8, P1, R9, R2, RZ ;  /* 0x0000000209087210 */ /* 0x008fc60007f3e0ff */
[----:B------:R-:W2:Y:S04]  /*12bd0*/  LDL R9, [R1+0x3d8] ;  /* 0x0003d80001097983 */ /* 0x000ea80000100800 */
[----:B------:R0:W-:Y:S02]  /*12be0*/  STS.U16 [R3+0x1400], R18 ;  /* 0x0014001203007388 */ /* 0x0001e40000000400 */
[----:B0-----:R-:W-:Y:S01]  /*12bf0*/  PRMT R18, RZ, 0x7610, R18 ;  /* 0x00007610ff127816 */ /* 0x001fe20000000012 */
[----:B--2---:R-:W-:-:S05]  /*12c00*/  IMAD.X R9, R9, 0x1, R0, P1 ;  /* 0x0000000109097824 */ /* 0x004fca00008e0600 */
[----:B------:R0:W2:Y:S04]  /*12c10*/  @!P0 LDG.E.U16 R18, [R8.64] ;  /* 0x0000000608128981 */ /* 0x0000a8000c1e1500 */
[----:B0-----:R-:W3:Y:S04]  /*12c20*/  LDL R9, [R1+0x534] ;  /* 0x0005340001097983 */ /* 0x001ee80000100800 */
[----:B--2---:R-:W-:Y:S01]  /*12c30*/  STL [R1+0x14c4], R18 ;  /* 0x0014c41201007387 */ /* 0x004fe20000100800 */
[----:B---3--:R-:W-:-:S03]  /*12c40*/  IADD3 R8, P1, R9, R2, RZ ;  /* 0x0000000209087210 */ /* 0x008fc60007f3e0ff */
[----:B------:R-:W2:Y:S04]  /*12c50*/  LDL R9, [R1+0x3d4] ;  /* 0x0003d40001097983 */ /* 0x000ea80000100800 */
[----:B------:R0:W-:Y:S02]  /*12c60*/  STS.U16 [R3+0x1800], R20 ;  /* 0x0018001403007388 */ /* 0x0001e40000000400 */
[----:B0-----:R-:W-:Y:S01]  /*12c70*/  PRMT R20, RZ, 0x7610, R20 ;  /* 0x00007610ff147816 */ /* 0x001fe20000000014 */
[----:B--2---:R-:W-:-:S05]  /*12c80*/  IMAD.X R9, R9, 0x1, R0, P1 ;  /* 0x0000000109097824 */ /* 0x004fca00008e0600 */
[----:B------:R-:W2:Y:S04]  /*12c90*/  @!P0 LDG.E.U16 R20, [R8.64] ;  /* 0x0000000608148981 */ /* 0x000ea8000c1e1500 */
[----:B------:R0:W-:Y:S02]  /*12ca0*/  STS.U16 [R3+0x1c00], R6 ;  /* 0x001c000603007388 */ /* 0x0001e40000000400 */
[----:B0-----:R-:W-:Y:S02]  /*12cb0*/  IADD3 R6, P1, R7, R2, RZ ;  /* 0x0000000207067210 */ /* 0x001fe40007f3e0ff */
[----:B--2---:R-:W-:Y:S04]  /*12cc0*/  STL [R1+0x14c0], R20 ;  /* 0x0014c01401007387 */ /* 0x004fe80000100800 */
[----:B------:R-:W2:Y:S01]  /*12cd0*/  LDL R7, [R1+0x3d0] ;  /* 0x0003d00001077983 */ /* 0x000ea20000100800 */
[----:B------:R-:W-:Y:S01]  /*12ce0*/  PRMT R11, RZ, 0x7610, R11 ;  /* 0x00007610ff0b7816 */ /* 0x000fe2000000000b */
[----:B--2---:R-:W-:-:S05]  /*12cf0*/  IMAD.X R7, R7, 0x1, R0, P1 ;  /* 0x0000000107077824 */ /* 0x004fca00008e0600 */
[----:B------:R0:W2:Y:S04]  /*12d00*/  @!P0 LDG.E.U16 R11, [R6.64] ;  /* 0x00000006060b8981 */ /* 0x0000a8000c1e1500 */
[----:B0-----:R-:W3:Y:S02]  /*12d10*/  LDL R7, [R1+0x524] ;  /* 0x0005240001077983 */ /* 0x001ee40000100800 */
[----:B---3--:R-:W-:Y:S02]  /*12d20*/  IADD3 R6, P1, R7, R2, RZ ;  /* 0x0000000207067210 */ /* 0x008fe40007f3e0ff */
[----:B------:R-:W3:Y:S04]  /*12d30*/  LDL R7, [R1+0x3cc] ;  /* 0x0003cc0001077983 */ /* 0x000ee80000100800 */
[----:B------:R0:W-:Y:S02]  /*12d40*/  STS.U16 [R3+0x2000], R21 ;  /* 0x0020001503007388 */ /* 0x0001e40000000400 */
[----:B0-----:R-:W-:Y:S01]  /*12d50*/  PRMT R21, RZ, 0x7610, R21 ;  /* 0x00007610ff157816 */ /* 0x001fe20000000015 */
[----:B---3--:R-:W-:-:S05]  /*12d60*/  IMAD.X R7, R7, 0x1, R0, P1 ;  /* 0x0000000107077824 */ /* 0x008fca00008e0600 */
[----:B------:R0:W3:Y:S04]  /*12d70*/  @!P0 LDG.E.U16 R21, [R6.64] ;  /* 0x0000000606158981 */ /* 0x0000e8000c1e1500 */
[----:B0-----:R-:W2:Y:S04]  /*12d80*/  LDL R7, [R1+0x51c] ;  /* 0x00051c0001077983 */ /* 0x001ea80000100800 */
[----:B---3--:R-:W-:Y:S01]  /*12d90*/  STL [R1+0x14bc], R21 ;  /* 0x0014bc1501007387 */ /* 0x008fe20000100800 */
[----:B--2---:R-:W-:-:S03]  /*12da0*/  IADD3 R6, P1, R7, R2, RZ ;  /* 0x0000000207067210 */ /* 0x004fc60007f3e0ff */
        /* <DEDUP_REMOVED lines=9> */
[----:B------:R0:W-:Y:S04]  /*12e40*/  STS.U16 [R3+0x1000], R22 ;  /* 0x0010001603007388 */ /* 0x0001e80000000400 */
[----:B------:R1:W-:Y:S01]  /*12e50*/  STS.U16 [R3+0x2800], R5 ;  /* 0x0028000503007388 */ /* 0x0003e20000000400 */
[----:B0-----:R-:W-:-:S03]  /*12e60*/  PRMT R22, RZ, 0x7610, R22 ;  /* 0x00007610ff167816 */ /* 0x001fc60000000016 */
[----:B-1----:R-:W3:Y:S01]  /*12e70*/  LDL R5, [R1+0x50c] ;  /* 0x00050c0001057983 */ /* 0x002ee20000100800 */
[----:B--2---:R-:W-:-:S05]  /*12e80*/  IMAD.X R7, R7, 0x1, R0, P1 ;  /* 0x0000000107077824 */ /* 0x004fca00008e0600 */
[----:B------:R-:W2:Y:S04]  /*12e90*/  @!P0 LDG.E.U16 R22, [R6.64] ;  /* 0x0000000606168981 */ /* 0x000ea8000c1e1500 */
[----:B----4-:R3:W-:Y:S02]  /*12ea0*/  STS.U16 [R3+0x2c00], R4 ;  /* 0x002c000403007388 */ /* 0x0107e40000000400 */
[----:B---3--:R-:W-:Y:S02]  /*12eb0*/  IADD3 R4, P1, R5, R2, RZ ;  /* 0x0000000205047210 */ /* 0x008fe40007f3e0ff */
[----:B--2---:R-:W-:Y:S04]  /*12ec0*/  STL [R1+0x14b4], R22 ;  /* 0x0014b41601007387 */ /* 0x004fe80000100800 */
[----:B------:R-:W2:Y:S01]  /*12ed0*/  LDL R5, [R1+0x3c0] ;  /* 0x0003c00001057983 */ /* 0x000ea20000100800 */
[----:B------:R-:W-:Y:S01]  /*12ee0*/  PRMT R23, RZ, 0x7610, R23 ;  /* 0x00007610ff177816 */ /* 0x000fe20000000017 */
[----:B--2---:R-:W-:-:S05]  /*12ef0*/  IMAD.X R5, R5, 0x1, R0, P1 ;  /* 0x0000000105057824 */ /* 0x004fca00008e0600 */
[----:B------:R0:W2:Y:S04]  /*12f00*/  @!P0 LDG.E.U16 R23, [R4.64] ;  /* 0x0000000604178981 */ /* 0x0000a8000c1e1500 */
[----:B0-----:R-:W3:Y:S04]  /*12f10*/  LDL.LU R4, [R1+0x1c] ;  /* 0x00001c0001047983 */ /* 0x001ee80000300800 */
[----:B------:R-:W4:Y:S04]  /*12f20*/  LDL R5, [R1+0x504] ;  /* 0x0005040001057983 */ /* 0x000f280000100800 */
[----:B---3--:R4:W-:Y:S02]  /*12f30*/  STS.U16 [R3+0x3000], R4 ;  /* 0x0030000403007388 */ /* 0x0089e40000000400 */
[----:B----4-:R-:W-:-:S02]  /*12f40*/  IADD3 R4, P1, R5, R2, RZ ;  /* 0x0000000205047210 */ /* 0x010fc40007f3e0ff */
[----:B------:R-:W3:Y:S01]  /*12f50*/  LDL R5, [R1+0x3bc] ;  /* 0x0003bc0001057983 */ /* 0x000ee20000100800 */
[----:B------:R-:W-:Y:S02]  /*12f60*/  PRMT R10, RZ, 0x7610, R10 ;  /* 0x00007610ff0a7816 */ /* 0x000fe4000000000a */
[----:B---3--:R-:W-:-:S05]  /*12f70*/  IMAD.X R5, R5, 0x1, R0, P1 ;  /* 0x0000000105057824 */ /* 0x008fca00008e0600 */
[----:B------:R-:W3:Y:S04]  /*12f80*/  @!P0 LDG.E.U16 R10, [R4.64] ;  /* 0x00000006040a8981 */ /* 0x000ee8000c1e1500 */
[----:B---3--:R0:W-:Y:S04]  /*12f90*/  STL [R1+0x14], R10 ;  /* 0x0000140a01007387 */ /* 0x0081e80000100800 */
[----:B0-----:R-:W3:Y:S04]  /*12fa0*/  LDL.LU R10, [R1+0x14f4] ;  /* 0x0014f400010a7983 */ /* 0x001ee80000300800 */
[----:B------:R-:W4:Y:S04]  /*12fb0*/  LDL.LU R4, [R1+0x24] ;  /* 0x0000240001047983 */ /* 0x000f280000300800 */
[----:B------:R-:W2:Y:S04]  /*12fc0*/  LDL R5, [R1+0x4fc] ;  /* 0x0004fc0001057983 */ /* 0x000ea80000100800 */
[----:B----4-:R2:W-:Y:S02]  /*12fd0*/  STS.U16 [R3+0x3400], R4 ;  /* 0x0034000403007388 */ /* 0x0105e40000000400 */
[----:B--2---:R-:W-:-:S02]  /*12fe0*/  IADD3 R4, P1, R5, R2, RZ ;  /* 0x0000000205047210 */ /* 0x004fc40007f3e0ff */
[----:B------:R-:W2:Y:S01]  /*12ff0*/  LDL R5, [R1+0x3b8] ;  /* 0x0003b80001057983 */ /* 0x000ea20000100800 */
[----:B---3--:R-:W-:Y:S02]  /*13000*/  PRMT R10, RZ, 0x7610, R10 ;  /* 0x00007610ff0a7816 */ /* 0x008fe4000000000a */
[----:B--2---:R-:W-:-:S05]  /*13010*/  IMAD.X R5, R5, 0x1, R0, P1 ;  /* 0x0000000105057824 */ /* 0x004fca00008e0600 */
[----:B------:R-:W2:Y:S04]  /*13020*/  @!P0 LDG.E.U16 R10, [R4.64] ;  /* 0x00000006040a8981 */ /* 0x000ea8000c1e1500 */
[----:B--2---:R0:W-:Y:S04]  /*13030*/  STL [R1+0x10], R10 ;  /* 0x0000100a01007387 */ /* 0x0041e80000100800 */
[----:B0-----:R-:W2:Y:S04]  /*13040*/  LDL.LU R10, [R1+0x14f0] ;  /* 0x0014f000010a7983 */ /* 0x001ea80000300800 */
[----:B------:R-:W3:Y:S04]  /*13050*/  LDL.LU R4, [R1+0x2c] ;  /* 0x00002c0001047983 */ /* 0x000ee80000300800 */
[----:B------:R-:W4:Y:S04]  /*13060*/  LDL R5, [R1+0x4f4] ;  /* 0x0004f40001057983 */ /* 0x000f280000100800 */
[----:B---3--:R4:W-:Y:S02]  /*13070*/  STS.U16 [R3+0x3800], R4 ;  /* 0x0038000403007388 */ /* 0x0089e40000000400 */
[----:B----4-:R-:W-:-:S02]  /*13080*/  IADD3 R4, P1, R5, R2, RZ ;  /* 0x0000000205047210 */ /* 0x010fc40007f3e0ff */
[----:B------:R-:W3:Y:S01]  /*13090*/  LDL R5, [R1+0x3b4] ;  /* 0x0003b40001057983 */ /* 0x000ee20000100800 */
[----:B--2---:R-:W-:Y:S02]  /*130a0*/  PRMT R10, RZ, 0x7610, R10 ;  /* 0x00007610ff0a7816 */ /* 0x004fe4000000000a */
[----:B---3--:R-:W-:-:S05]  /*130b0*/  IMAD.X R5, R5, 0x1, R0, P1 ;  /* 0x0000000105057824 */ /* 0x008fca00008e0600 */
        /* <DEDUP_REMOVED lines=31> */
[----:B--2---:R0:W-:Y:S04]  /*132b0*/  STL [R1], R10 ;  /* 0x0000000a01007387 */ /* 0x0041e80000100800 */
[----:B0-----:R-:W2:Y:S04]  /*132c0*/  LDL.LU R10, [R1+0x14e0] ;  /* 0x0014e000010a7983 */ /* 0x001ea80000300800 */
[----:B------:R-:W3:Y:S04]  /*132d0*/  LDL.LU R4, [R1+0x5c] ;  /* 0x00005c0001047983 */ /* 0x000ee80000300800 */
[----:B------:R-:W4:Y:S04]  /*132e0*/  LDL R5, [R1+0x4d4] ;  /* 0x0004d40001057983 */ /* 0x000f280000100800 */
[----:B---3--:R4:W-:Y:S02]  /*132f0*/  STS.U16 [R3+0x4800], R4 ;  /* 0x0048000403007388 */ /* 0x0089e40000000400 */
[----:B----4-:R-:W-:-:S02]  /*13300*/  IADD3 R4, P1, R5, R2, RZ ;  /* 0x0000000205047210 */ /* 0x010fc40007f3e0ff */
[----:B------:R-:W3:Y:S04]  /*13310*/  LDL R5, [R1+0x3a4] ;  /* 0x0003a40001057983 */ /* 0x000ee80000100800 */
[----:B------:R0:W-:Y:S02]  /*13320*/  STS.U16 [R3], R27 ;  /* 0x0000001b03007388 */ /* 0x0001e40000000400 */
[----:B0-----:R-:W-:Y:S01]  /*13330*/  PRMT R27, RZ, 0x7610, R27 ;  /* 0x00007610ff1b7816 */ /* 0x001fe2000000001b */
[----:B---3--:R-:W-:-:S05]  /*13340*/  IMAD.X R5, R5, 0x1, R0, P1 ;  /* 0x0000000105057824 */ /* 0x008fca00008e0600 */
[----:B------:R0:W3:Y:S04]  /*13350*/  @!P0 LDG.E.U16 R27, [R4.64] ;  /* 0x00000006041b8981 */ /* 0x0000e8000c1e1500 */
[----:B0-----:R-:W4:Y:S04]  /*13360*/  LDL.LU R4, [R1+0x58] ;  /* 0x0000580001047983 */ /* 0x001f280000300800 */
[----:B------:R-:W2:Y:S04]  /*13370*/  LDL R5, [R1+0x4cc] ;  /* 0x0004cc0001057983 */ /* 0x000ea80000100800 */
[----:B---3--:R-:W-:Y:S04]  /*13380*/  STL [R1+0x14a8], R27 ;  /* 0x0014a81b01007387 */ /* 0x008fe80000100800 */
[----:B------:R-:W-:Y:S04]  /*13390*/  STL [R1+0x14ac], R27 ;  /* 0x0014ac1b01007387 */ /* 0x000fe80000100800 */
[----:B------:R-:W-:Y:S04]  /*133a0*/  STL [R1+0x14b0], R27 ;  /* 0x0014b01b01007387 */ /* 0x000fe80000100800 */
[----:B----4-:R2:W-:Y:S02]  /*133b0*/  STS.U16 [R3+0x4c00], R4 ;  /* 0x004c000403007388 */ /* 0x0105e40000000400 */
[----:B--2---:R-:W-:-:S02]  /*133c0*/  IADD3 R4, P1, R5, R2, RZ ;  /* 0x0000000205047210 */ /* 0x004fc40007f3e0ff */
[----:B------:R-:W2:Y:S04]  /*133d0*/  LDL R5, [R1+0x3a0] ;  /* 0x0003a00001057983 */ /* 0x000ea80000100800 */
[----:B------:R0:W-:Y:S02]  /*133e0*/  STS.U16 [R3+0x400], R26 ;  /* 0x0004001a03007388 */ /* 0x0001e40000000400 */
[----:B0-----:R-:W-:Y:S01]  /*133f0*/  PRMT R26, RZ, 0x7610, R26 ;  /* 0x00007610ff1a7816 */ /* 0x001fe2000000001a */
[----:B--2---:R-:W-:-:S05]  /*13400*/  IMAD.X R5, R5, 0x1, R0, P1 ;  /* 0x0000000105057824 */ /* 0x004fca00008e0600 */
[----:B------:R0:W2:Y:S04]  /*13410*/  @!P0 LDG.E.U16 R26, [R4.64] ;  /* 0x00000006041a8981 */ /* 0x0000a8000c1e1500 */
[----:B0-----:R-:W3:Y:S04]  /*13420*/  LDL.LU R4, [R1+0x54] ;  /* 0x0000540001047983 */ /* 0x001ee80000300800 */
[----:B------:R-:W4:Y:S04]  /*13430*/  LDL R5, [R1+0x4c4] ;  /* 0x0004c40001057983 */ /* 0x000f280000100800 */
[----:B--2---:R-:W-:Y:S04]  /*13440*/  STL [R1+0x14a4], R26 ;  /* 0x0014a41a01007387 */ /* 0x004fe80000100800 */
[----:B---3--:R4:W-:Y:S02]  /*13450*/  STS.U16 [R3+0x5000], R4 ;  /* 0x0050000403007388 */ /* 0x0089e40000000400 */
[----:B----4-:R-:W-:-:S02]  /*13460*/  IADD3 R4, P1, R5, R2, RZ ;  /* 0x0000000205047210 */ /* 0x010fc40007f3e0ff */
[----:B------:R-:W2:Y:S04]  /*13470*/  LDL R5, [R1+0x39c] ;  /* 0x00039c0001057983 */ /* 0x000ea80000100800 */
[----:B------:R0:W-:Y:S02]  /*13480*/  STS.U16 [R3+0x800], R25 ;  /* 0x0008001903007388 */ /* 0x0001e40000000400 */
[----:B0-----:R-:W-:Y:S01]  /*13490*/  PRMT R25, RZ, 0x7610, R25 ;  /* 0x00007610ff197816 */ /* 0x001fe20000000019 */
        /* <DEDUP_REMOVED lines=9> */
[----:B------:R0:W3:Y:S04]  /*13530*/  @!P0 LDG.E.U16 R24, [R4.64] ;  /* 0x0000000604188981 */ /* 0x0000e8000c1e1500 */
[----:B0-----:R-:W4:Y:S04]  /*13540*/  LDL.LU R4, [R1+0x4c] ;  /* 0x00004c0001047983 */ /* 0x001f280000300800 */
[----:B------:R-:W2:Y:S04]  /*13550*/  LDL R5, [R1+0x4b4] ;  /* 0x0004b40001057983 */ /* 0x000ea80000100800 */
[----:B----4-:R2:W-:Y:S02]  /*13560*/  STS.U16 [R3+0x5800], R4 ;  /* 0x0058000403007388 */ /* 0x0105e40000000400 */
[----:B--2---:R-:W-:-:S02]  /*13570*/  IADD3 R4, P1, R5, R2, RZ ;  /* 0x0000000205047210 */ /* 0x004fc40007f3e0ff */
[----:B------:R-:W2:Y:S01]  /*13580*/  LDL R5, [R1+0x394] ;  /* 0x0003940001057983 */ /* 0x000ea20000100800 */
[----:B------:R-:W-:Y:S02]  /*13590*/  PRMT R10, RZ, 0x7610, R10 ;  /* 0x00007610ff0a7816 */ /* 0x000fe4000000000a */
[----:B--2---:R-:W-:-:S05]  /*135a0*/  IMAD.X R5, R5, 0x1, R0, P1 ;  /* 0x0000000105057824 */ /* 0x004fca00008e0600 */
[----:B------:R0:W2:Y:S04]  /*135b0*/  @!P0 LDG.E.U16 R10, [R4.64] ;  /* 0x00000006040a8981 */ /* 0x0000a8000c1e1500 */
        /* <DEDUP_REMOVED lines=8> */
[----:B0-----:R-:W4:Y:S02]  /*13640*/  LDL R5, [R1+0x4a4] ;  /* 0x0004a40001057983 */ /* 0x001f240000100800 */
[----:B----4-:R-:W-:Y:S02]  /*13650*/  IADD3 R4, P1, R5, R2, RZ ;  /* 0x0000000205047210 */ /* 0x010fe40007f3e0ff */
[----:B------:R-:W4:Y:S01]  /*13660*/  LDL R5, [R1+0x38c] ;  /* 0x00038c0001057983 */ /* 0x000f220000100800 */
[----:B------:R-:W-:-:S03]  /*13670*/  PRMT R8, RZ, 0x7610, R8 ;  /* 0x00007610ff087816 */ /* 0x000fc60000000008 */
[----:B------:R0:W-:Y:S04]  /*13680*/  STS.U16 [R3+0x6000], R29 ;  /* 0x0060001d03007388 */ /* 0x0001e80000000400 */
[----:B0-----:R-:W2:Y:S01]  /*13690*/  LDL R29, [R1+0x380] ;  /* 0x00038000011d7983 */ /* 0x001ea20000100800 */
[----:B----4-:R-:W-:-:S05]  /*136a0*/  IMAD.X R5, R5, 0x1, R0, P1 ;  /* 0x0000000105057824 */ /* 0x010fca00008e0600 */
[----:B------:R0:W4:Y:S04]  /*136b0*/  @!P0 LDG.E.U16 R8, [R4.64] ;  /* 0x0000000604088981 */ /* 0x000128000c1e1500 */
[----:B0-----:R-:W2:Y:S04]  /*136c0*/  LDL.LU R4, [R1+0x40] ;  /* 0x0000400001047983 */ /* 0x001ea80000300800 */
[----:B------:R-:W3:Y:S04]  /*136d0*/  LDL R5, [R1+0x49c] ;  /* 0x00049c0001057983 */ /* 0x000ee80000100800 */
[----:B--2---:R3:W-:Y:S02]  /*136e0*/  STS.U16 [R3+0x6400], R4 ;  /* 0x0064000403007388 */ /* 0x0047e40000000400 */
[----:B---3--:R-:W-:-:S02]  /*136f0*/  IADD3 R4, P1, R5, R2, RZ ;  /* 0x0000000205047210 */ /* 0x008fc40007f3e0ff */
[----:B------:R-:W2:Y:S01]  /*13700*/  LDL R5, [R1+0x388] ;  /* 0x0003880001057983 */ /* 0x000ea20000100800 */
[----:B------:R-:W-:Y:S02]  /*13710*/  PRMT R7, RZ, 0x7610, R7 ;  /* 0x00007610ff077816 */ /* 0x000fe40000000007 */
[----:B--2---:R-:W-:-:S05]  /*13720*/  IMAD.X R5, R5, 0x1, R0, P1 ;  /* 0x0000000105057824 */ /* 0x004fca00008e0600 */
[----:B------:R0:W2:Y:S04]  /*13730*/  @!P0 LDG.E.U16 R7, [R4.64] ;  /* 0x0000000604078981 */ /* 0x0000a8000c1e1500 */
[----:B0-----:R-:W3:Y:S04]  /*13740*/  LDL R5, [R1+0x494] ;  /* 0x0004940001057983 */ /* 0x001ee80000100800 */
[----:B------:R0:W-:Y:S04]  /*13750*/  STS.U16 [R3+0x6800], R15 ;  /* 0x0068000f03007388 */ /* 0x0001e80000000400 */
[----:B0-----:R-:W2:Y:S01]  /*13760*/  LDL R15, [R1+0x48c] ;  /* 0x00048c00010f7983 */ /* 0x001ea20000100800 */
[----:B---3--:R-:W-:-:S03]  /*13770*/  IADD3 R4, P1, R5, R2, RZ ;  /* 0x0000000205047210 */ /* 0x008fc60007f3e0ff */
[----:B------:R-:W3:Y:S01]  /*13780*/  LDL R5, [R1+0x384] ;  /* 0x0003840001057983 */ /* 0x000ee20000100800 */
[----:B------:R-:W-:-:S03]  /*13790*/  PRMT R6, RZ, 0x7610, R6 ;  /* 0x00007610ff067816 */ /* 0x000fc60000000006 */
[----:B------:R2:W-:Y:S01]  /*137a0*/  STS.U16 [R3+0x6c00], R14 ;  /* 0x006c000e03007388 */ /* 0x0005e20000000400 */
[----:B---3--:R-:W-:Y:S01]  /*137b0*/  IMAD.X R5, R5, 0x1, R0, P1 ;  /* 0x0000000105057824 */ /* 0x008fe200008e0600 */
[----:B--2---:R-:W-:-:S04]  /*137c0*/  IADD3 R14, P1, R15, R2, RZ ;  /* 0x000000020f0e7210 */ /* 0x004fc80007f3e0ff */
[----:B------:R0:W2:Y:S01]  /*137d0*/  @!P0 LDG.E.U16 R6, [R4.64] ;  /* 0x0000000604068981 */ /* 0x0000a2000c1e1500 */
[----:B------:R-:W-:Y:S01]  /*137e0*/  IMAD.X R15, R29, 0x1, R0, P1 ;  /* 0x000000011d0f7824 */ /* 0x000fe200008e0600 */
[----:B0-----:R-:W-:-:S06]  /*137f0*/  PRMT R5, RZ, 0x7610, R5 ;  /* 0x00007610ff057816 */ /* 0x001fcc0000000005 */
[----:B------:R0:W3:Y:S04]  /*13800*/  @!P0 LDG.E.U16 R5, [R14.64] ;  /* 0x000000060e058981 */ /* 0x0000e8000c1e1500 */
[----:B0-----:R-:W2:Y:S04]  /*13810*/  LDL R15, [R1+0x484] ;  /* 0x00048400010f7983 */ /* 0x001ea80000100800 */
[----:B------:R0:W-:Y:S04]  /*13820*/  STS.U16 [R3+0x7000], R28 ;  /* 0x0070001c03007388 */ /* 0x0001e80000000400 */
[----:B0-----:R-:W3:Y:S04]  /*13830*/  LDL.LU R28, [R1+0x668] ;  /* 0x00066800011c7983 */ /* 0x001ee80000300800 */
[----:B------:R-:W3:Y:S01]  /*13840*/  LDL.LU R29, [R1+0x76c] ;  /* 0x00076c00011d7983 */ /* 0x000ee20000300800 */
[----:B--2---:R-:W-:-:S03]  /*13850*/  IADD3 R14, P1, R15, R2, RZ ;  /* 0x000000020f0e7210 */ /* 0x004fc60007f3e0ff */
[----:B------:R-:W2:Y:S01]  /*13860*/  LDL R15, [R1+0x37c] ;  /* 0x00037c00010f7983 */ /* 0x000ea20000100800 */
[----:B------:R-:W-:Y:S01]  /*13870*/  PRMT R4, RZ, 0x7610, R4 ;  /* 0x00007610ff047816 */ /* 0x000fe20000000004 */
        /* <DEDUP_REMOVED lines=18> */
[----:B0-----:R-:W3:Y:S01]  /*139a0*/  LDL.LU R15, [R1+0x38] ;  /* 0x00003800010f7983 */ /* 0x001ee20000300800 */
[----:B------:R-:W-:Y:S02]  /*139b0*/  IADD3 R14, P1, R29, R2, RZ ;  /* 0x000000021d0e7210 */ /* 0x000fe40007f3e0ff */
[----:B------:R-:W-:Y:S01]  /*139c0*/  PRMT R16, RZ, 0x7610, R16 ;  /* 0x00007610ff107816 */ /* 0x000fe20000000010 */
[----:B---3--:R0:W-:Y:S02]  /*139d0*/  STS.U16 [R3+0x7c00], R15 ;  /* 0x007c000f03007388 */ /* 0x0081e40000000400 */
[----:B0-----:R-:W-:-:S05]  /*139e0*/  IMAD.X R15, R28, 0x1, R0, P1 ;  /* 0x000000011c0f7824 */ /* 0x001fca00008e0600 */
[----:B------:R-:W3:Y:S04]  /*139f0*/  @!P0 LDG.E.U16 R16, [R14.64] ;  /* 0x000000060e108981 */ /* 0x000ee8000c1e1500 */
[----:B--2---:R-:W-:Y:S04]  /*13a00*/  STL [R1+0x1498], R17 ;  /* 0x0014981101007387 */ /* 0x004fe80000100800 */
[----:B------:R0:W-:Y:S04]  /*13a10*/  STL [R1+0xa08], R29 ;  /* 0x000a081d01007387 */ /* 0x0001e80000100800 */
[----:B0-----:R-:W2:Y:S04]  /*13a20*/  LDL.LU R29, [R1+0x768] ;  /* 0x00076800011d7983 */ /* 0x001ea80000300800 */
[----:B------:R0:W-:Y:S04]  /*13a30*/  STL [R1+0xa0c], R28 ;  /* 0x000a0c1c01007387 */ /* 0x0001e80000100800 */
[----:B0-----:R-:W4:Y:S04]  /*13a40*/  LDL.LU R28, [R1+0x660] ;  /* 0x00066000011c7983 */ /* 0x001f280000300800 */
[----:B---3--:R0:W-:Y:S04]  /*13a50*/  STL [R1+0x1c], R16 ;  /* 0x00001c1001007387 */ /* 0x0081e80000100800 */
[----:B0-----:R-:W3:Y:S04]  /*13a60*/  LDL.LU R16, [R1+0x14dc] ;  /* 0x0014dc0001107983 */ /* 0x001ee80000300800 */
[----:B------:R-:W4:Y:S01]  /*13a70*/  LDL.LU R15, [R1+0x30] ;  /* 0x00003000010f7983 */ /* 0x000f220000300800 */
[----:B--2---:R-:W-:-:S02]  /*13a80*/  IADD3 R14, P1, R29, R2, RZ ;  /* 0x000000021d0e7210 */ /* 0x004fc40007f3e0ff */
[----:B---3--:R-:W-:Y:S01]  /*13a90*/  PRMT R16, RZ, 0x7610, R16 ;  /* 0x00007610ff107816 */ /* 0x008fe20000000010 */
[----:B----4-:R0:W-:Y:S02]  /*13aa0*/  STS.U16 [R3+0x8000], R15 ;  /* 0x0080000f03007388 */ /* 0x0101e40000000400 */
[----:B0-----:R-:W-:-:S05]  /*13ab0*/  IMAD.X R15, R28, 0x1, R0, P1 ;  /* 0x000000011c0f7824 */ /* 0x001fca00008e0600 */
[----:B------:R-:W2:Y:S04]  /*13ac0*/  @!P0 LDG.E.U16 R16, [R14.64] ;  /* 0x000000060e108981 */ /* 0x000ea8000c1e1500 */
[----:B------:R0:W-:Y:S04]  /*13ad0*/  STL [R1+0xa10], R29 ;  /* 0x000a101d01007387 */ /* 0x0001e80000100800 */
[----:B0-----:R-:W3:Y:S04]  /*13ae0*/  LDL.LU R29, [R1+0x764] ;  /* 0x00076400011d7983 */ /* 0x001ee80000300800 */
[----:B------:R0:W-:Y:S04]  /*13af0*/  STL [R1+0xa14], R28 ;  /* 0x000a141c01007387 */ /* 0x0001e80000100800 */
[----:B0-----:R-:W4:Y:S04]  /*13b00*/  LDL.LU R28, [R1+0x658] ;  /* 0x00065800011c7983 */ /* 0x001f280000300800 */
[----:B--2---:R0:W-:Y:S04]  /*13b10*/  STL [R1+0x68], R16 ;  /* 0x0000681001007387 */ /* 0x0041e80000100800 */
[----:B0-----:R-:W2:Y:S04]  /*13b20*/  LDL.LU R16, [R1+0x14d8] ;  /* 0x0014d80001107983 */ /* 0x001ea80000300800 */
[----:B------:R-:W4:Y:S01]  /*13b30*/  LDL.LU R15, [R1+0x28] ;  /* 0x00002800010f7983 */ /* 0x000f220000300800 */
[----:B---3--:R-:W-:-:S02]  /*13b40*/  IADD3 R14, P1, R29, R2, RZ ;  /* 0x000000021d0e7210 */ /* 0x008fc40007f3e0ff */
[----:B--2---:R-:W-:Y:S01]  /*13b50*/  PRMT R16, RZ, 0x7610, R16 ;  /* 0x00007610ff107816 */ /* 0x004fe20000000010 */
        /* <DEDUP_REMOVED lines=21> */
[----:B------:R-:W2:Y:S01]  /*13cb0*/  LDL.LU R15, [R1+0x18] ;  /* 0x00001800010f7983 */ /* 0x000ea20000300800 */
[----:B---3--:R-:W-:-:S03]  /*13cc0*/  IADD3 R14, P1, R29, R2, RZ ;  /* 0x000000021d0e7210 */ /* 0x008fc60007f3e0ff */
[----:B------:R0:W-:Y:S04]  /*13cd0*/  STL [R1+0xa28], R29 ;  /* 0x000a281d01007387 */ /* 0x0001e80000100800 */
[----:B0-----:R-:W3:Y:S04]  /*13ce0*/  LDL.LU R29, [R1+0x758] ;  /* 0x00075800011d7983 */ /* 0x001ee80000300800 */
[----:B----4-:R-:W-:Y:S01]  /*13cf0*/  STL [R1+0xa2c], R28 ;  /* 0x000a2c1c01007387 */ /* 0x010fe20000100800 */
[----:B--2---:R-:W-:-:S03]  /*13d00*/  PRMT R16, RZ, 0x7610, R16 ;  /* 0x00007610ff107816 */ /* 0x004fc60000000010 */
[----:B------:R0:W-:Y:S02]  /*13d10*/  STS.U16 [R3+0x8c00], R15 ;  /* 0x008c000f03007388 */ /* 0x0001e40000000400 */
[----:B0-----:R-:W-:Y:S02]  /*13d20*/  IMAD.X R15, R28, 0x1, R0, P1 ;  /* 0x000000011c0f7824 */ /* 0x001fe400008e0600 */
[----:B------:R-:W2:Y:S04]  /*13d30*/  LDL.LU R28, [R1+0x640] ;  /* 0x00064000011c7983 */ /* 0x000ea80000300800 */
[----:B------:R3:W4:Y:S01]  /*13d40*/  @!P0 LDG.E.U16 R16, [R14.64] ;  /* 0x000000060e108981 */ /* 0x000722000c1e1500 */
[----:B------:R-:W-:Y:S02]  /*13d50*/  PRMT R13, RZ, 0x7610, R13 ;  /* 0x00007610ff0d7816 */ /* 0x000fe4000000000d */
[----:B---3--:R-:W-:-:S05]  /*13d60*/  IADD3 R14, P1, R29, R2, RZ ;  /* 0x000000021d0e7210 */ /* 0x008fca0007f3e0ff */
[----:B--2---:R-:W-:Y:S01]  /*13d70*/  IMAD.X R15, R28, 0x1, R0, P1 ;  /* 0x000000011c0f7824 */ /* 0x004fe200008e0600 */
[----:B----4-:R0:W-:Y:S04]  /*13d80*/  STL [R1+0x5c], R16 ;  /* 0x00005c1001007387 */ /* 0x0101e80000100800 */
[----:B------:R-:W2:Y:S04]  /*13d90*/  @!P0 LDG.E.U16 R13, [R14.64] ;  /* 0x000000060e0d8981 */ /* 0x000ea8000c1e1500 */
[----:B0-----:R-:W3:Y:S04]  /*13da0*/  LDL.LU R16, [R1+0x14cc] ;  /* 0x0014cc0001107983 */ /* 0x001ee80000300800 */
[----:B------:R0:W-:Y:S04]  /*13db0*/  STL [R1+0xa30], R29 ;  /* 0x000a301d01007387 */ /* 0x0001e80000100800 */
[----:B0-----:R-:W4:Y:S04]  /*13dc0*/  LDL.LU R29, [R1+0x754] ;  /* 0x00075400011d7983 */ /* 0x001f280000300800 */
[----:B------:R0:W-:Y:S04]  /*13dd0*/  STL [R1+0xa34], R28 ;  /* 0x000a341c01007387 */ /* 0x0001e80000100800 */
[----:B0-----:R-:W3:Y:S01]  /*13de0*/  LDL.LU R28, [R1+0x638] ;  /* 0x00063800011c7983 */ /* 0x001ee20000300800 */
[----:B------:R-:W-:-:S03]  /*13df0*/  PRMT R18, RZ, 0x7610, R18 ;  /* 0x00007610ff127816 */ /* 0x000fc60000000012 */
[----:B--2---:R0:W-:Y:S04]  /*13e00*/  STL [R1+0x58], R13 ;  /* 0x0000580d01007387 */ /* 0x0041e80000100800 */
[----:B0-----:R-:W2:Y:S01]  /*13e10*/  LDL.LU R13, [R1+0x14c8] ;  /* 0x0014c800010d7983 */ /* 0x001ea20000300800 */
[----:B----4-:R-:W-:-:S03]  /*13e20*/  IADD3 R14, P1, R29, R2, RZ ;  /* 0x000000021d0e7210 */ /* 0x010fc60007f3e0ff */
[----:B------:R0:W-:Y:S04]  /*13e30*/  STL [R1+0xa38], R29 ;  /* 0x000a381d01007387 */ /* 0x0001e80000100800 */
[----:B0-----:R-:W4:Y:S01]  /*13e40*/  LDL.LU R29, [R1+0x750] ;  /* 0x00075000011d7983 */ /* 0x001f220000300800 */
[----:B---3--:R-:W-:-:S03]  /*13e50*/  IMAD.X R15, R28, 0x1, R0, P1 ;  /* 0x000000011c0f7824 */ /* 0x008fc600008e0600 */
[----:B------:R0:W-:Y:S04]  /*13e60*/  STL [R1+0xa3c], R28 ;  /* 0x000a3c1c01007387 */ /* 0x0001e80000100800 */
[----:B------:R4:W3:Y:S04]  /*13e70*/  @!P0 LDG.E.U16 R18, [R14.64] ;  /* 0x000000060e128981 */ /* 0x0008e8000c1e1500 */
[----:B0-----:R-:W2:Y:S01]  /*13e80*/  LDL.LU R28, [R1+0x630] ;  /* 0x00063000011c7983 */ /* 0x001ea20000300800 */
[----:B------:R-:W-:Y:S02]  /*13e90*/  PRMT R20, RZ, 0x7610, R20 ;  /* 0x00007610ff147816 */ /* 0x000fe40000000014 */
[-C--:B----4-:R-:W-:Y:S01]  /*13ea0*/  IADD3 R14, P1, R29, R2.reuse, RZ ;  /* 0x000000021d0e7210 */ /* 0x090fe20007f3e0ff */
[----:B---3--:R0:W-:Y:S04]  /*13eb0*/  STL [R1+0x54], R18 ;  /* 0x0000541201007387 */ /* 0x0081e80000100800 */
[----:B--2---:R-:W-:Y:S01]  /*13ec0*/  IMAD.X R15, R28, 0x1, R0, P1 ;  /* 0x000000011c0f7824 */ /* 0x004fe200008e0600 */
[----:B0-----:R-:W2:Y:S04]  /*13ed0*/  LDL.LU R18, [R1+0x14c4] ;  /* 0x0014c40001127983 */ /* 0x001ea80000300800 */
[----:B------:R-:W3:Y:S04]  /*13ee0*/  @!P0 LDG.E.U16 R20, [R14.64] ;  /* 0x000000060e148981 */ /* 0x000ee8000c1e1500 */
[----:B------:R0:W-:Y:S04]  /*13ef0*/  STL [R1+0xa40], R29 ;  /* 0x000a401d01007387 */ /* 0x0001e80000100800 */
[----:B0-----:R-:W4:Y:S04]  /*13f00*/  LDL.LU R29, [R1+0x74c] ;  /* 0x00074c00011d7983 */ /* 0x001f280000300800 */
[----:B------:R0:W-:Y:S04]  /*13f10*/  STL [R1+0xa44], R28 ;  /* 0x000a441c01007387 */ /* 0x0001e80000100800 */
[----:B0-----:R-:W2:Y:S04]  /*13f20*/  LDL.LU R28, [R1+0x628] ;  /* 0x00062800011c7983 */ /* 0x001ea80000300800 */
[----:B---3--:R0:W-:Y:S04]  /*13f30*/  STL [R1+0x50], R20 ;  /* 0x0000501401007387 */ /* 0x0081e80000100800 */
[----:B0-----:R-:W3:Y:S01]  /*13f40*/  LDL.LU R20, [R1+0x14c0] ;  /* 0x0014c00001147983 */ /* 0x001ee20000300800 */
[----:B----4-:R-:W-:-:S03]  /*13f50*/  IADD3 R14, P1, R29, R2, RZ ;  /* 0x000000021d0e7210 */ /* 0x010fc60007f3e0ff */
[----:B------:R0:W-:Y:S04]  /*13f60*/  STL [R1+0xa48], R29 ;  /* 0x000a481d01007387 */ /* 0x0001e80000100800 */
[----:B0-----:R-:W4:Y:S01]  /*13f70*/  LDL.LU R29, [R1+0x748] ;  /* 0x00074800011d7983 */ /* 0x001f220000300800 */
[----:B--2---:R-:W-:-:S03]  /*13f80*/  IMAD.X R15, R28, 0x1, R0, P1 ;  /* 0x000000011c0f7824 */ /* 0x004fc600008e0600 */
[----:B------:R0:W-:Y:S04]  /*13f90*/  STL [R1+0xa4c], R28 ;  /* 0x000a4c1c01007387 */ /* 0x0001e80000100800 */
[----:B0-----:R-:W2:Y:S01]  /*13fa0*/  LDL.LU R28, [R1+0x620] ;  /* 0x00062000011c7983 */ /* 0x001ea20000300800 */
[----:B------:R-:W-:-:S06]  /*13fb0*/  PRMT R12, RZ, 0x7610, R12 ;  /* 0x00007610ff0c7816 */ /* 0x000fcc000000000c */
[----:B------:R4:W3:Y:S01]  /*13fc0*/  @!P0 LDG.E.U16 R12, [R14.64] ;  /* 0x000000060e0c8981 */ /* 0x0008e2000c1e1500 */
[----:B------:R-:W-:Y:S02]  /*13fd0*/  PRMT R21, RZ, 0x7610, R21 ;  /* 0x00007610ff157816 */ /* 0x000fe40000000015 */
[----:B----4-:R-:W-:Y:S01]  /*13fe0*/  IADD3 R14, P1, R29, R2, RZ ;  /* 0x000000021d0e7210 */ /* 0x010fe20007f3e0ff */
[----:B------:R0:W-:Y:S04]  /*13ff0*/  STL [R1+0xa50], R29 ;  /* 0x000a501d01007387 */ /* 0x0001e80000100800 */
[----:B0-----:R-:W4:Y:S01]  /*14000*/  LDL.LU R29, [R1+0x744] ;  /* 0x00074400011d7983 */ /* 0x001f220000300800 */
[----:B--2---:R-:W-:-:S03]  /*14010*/  IMAD.X R15, R28, 0x1, R0, P1 ;  /* 0x000000011c0f7824 */ /* 0x004fc600008e0600 */
[----:B------:R0:W-:Y:S04]  /*14020*/  STL [R1+0xa54], R28 ;  /* 0x000a541c01007387 */ /* 0x0001e80000100800 */
[----:B------:R4:W2:Y:S04]  /*14030*/  @!P0 LDG.E.U16 R21, [R14.64] ;  /* 0x000000060e158981 */ /* 0x0008a8000c1e1500 */
[----:B0-----:R-:W3:Y:S01]  /*14040*/  LDL.LU R28, [R1+0x618] ;  /* 0x00061800011c7983 */ /* 0x001ee20000300800 */
[----:B------:R-:W-:Y:S02]  /*14050*/  PRMT R19, RZ, 0x7610, R19 ;  /* 0x00007610ff137816 */ /* 0x000fe40000000013 */
[----:B----4-:R-:W-:Y:S01]  /*14060*/  IADD3 R14, P1, R29, R2, RZ ;  /* 0x000000021d0e7210 */ /* 0x010fe20007f3e0ff */
[----:B--2---:R0:W-:Y:S04]  /*14070*/  STL [R1+0x48], R21 ;  /* 0x0000481501007387 */ /* 0x0041e80000100800 */
[----:B---3--:R-:W-:Y:S01]  /*14080*/  IMAD.X R15, R28, 0x1, R0, P1 ;  /* 0x000000011c0f7824 */ /* 0x008fe200008e0600 */
[----:B0-----:R-:W2:Y:S04]  /*14090*/  LDL.LU R21, [R1+0x14bc] ;  /* 0x0014bc0001157983 */ /* 0x001ea80000300800 */
[----:B------:R0:W-:Y:S04]  /*140a0*/  STL [R1+0xa58], R29 ;  /* 0x000a581d01007387 */ /* 0x0001e80000100800 */
[----:B------:R-:W3:Y:S04]  /*140b0*/  @!P0 LDG.E.U16 R19, [R14.64] ;  /* 0x000000060e138981 */ /* 0x000ee8000c1e1500 */
[----:B0-----:R-:W4:Y:S04]  /*140c0*/  LDL.LU R29, [R1+0x740] ;  /* 0x00074000011d7983 */ /* 0x001f280000300800 */
[----:B------:R0:W-:Y:S04]  /*140d0*/  STL [R1+0xa5c], R28 ;  /* 0x000a5c1c01007387 */ /* 0x0001e80000100800 */
[----:B0-----:R-:W2:Y:S01]  /*140e0*/  LDL.LU R28, [R1+0x610] ;  /* 0x00061000011c7983 */ /* 0x001ea20000300800 */
[----:B------:R-:W-:-:S03]  /*140f0*/  PRMT R22, RZ, 0x7610, R22 ;  /* 0x00007610ff167816 */ /* 0x000fc60000000016 */
[----:B---3--:R0:W-:Y:S01]  /*14100*/  STL [R1+0x44], R19 ;  /* 0x0000441301007387 */ /* 0x0081e20000100800 */
[----:B----4-:R-:W-:-:S03]  /*14110*/  IADD3 R14, P1, R29, R2, RZ ;  /* 0x000000021d0e7210 */ /* 0x010fc60007f3e0ff */
[----:B0-----:R-:W3:Y:S04]  /*14120*/  LDL.LU R19, [R1+0x14b8] ;  /* 0x0014b80001137983 */ /* 0x001ee80000300800 */
[----:B------:R0:W-:Y:S01]  /*14130*/  STL [R1+0xa60], R29 ;  /* 0x000a601d01007387 */ /* 0x0001e20000100800 */
[----:B--2---:R-:W-:-:S03]  /*14140*/  IMAD.X R15, R28, 0x1, R0, P1 ;  /* 0x000000011c0f7824 */ /* 0x004fc600008e0600 */
[----:B0-----:R-:W2:Y:S04]  /*14150*/  LDL.LU R29, [R1+0x73c] ;  /* 0x00073c00011d7983 */ /* 0x001ea80000300800 */
[----:B------:R0:W-:Y:S04]  /*14160*/  STL [R1+0xa64], R28 ;  /* 0x000a641c01007387 */ /* 0x0001e80000100800 */
[----:B------:R2:W4:Y:S04]  /*14170*/  @!P0 LDG.E.U16 R22, [R14.64] ;  /* 0x000000060e168981 */ /* 0x000528000c1e1500 */
[----:B0-----:R-:W3:Y:S04]  /*14180*/  LDL.LU R28, [R1+0x608] ;  /* 0x00060800011c7983 */ /* 0x001ee80000300800 */
[----:B------:R0:W-:Y:S02]  /*14190*/  STS.U16 [R3+0xa400], R21 ;  /* 0x00a4001503007388 */ /* 0x0001e40000000400 */
[----:B0-----:R-:W-:-:S02]  /*141a0*/  PRMT R21, RZ, 0x7610, R21 ;  /* 0x00007610ff157816 */ /* 0x001fc40000000015 */
[----:B--2---:R-:W-:Y:S01]  /*141b0*/  IADD3 R14, P1, R29, R2, RZ ;  /* 0x000000021d0e7210 */ /* 0x004fe20007f3e0ff */
[----:B----4-:R0:W-:Y:S04]  /*141c0*/  STL [R1+0x40], R22 ;  /* 0x0000401601007387 */ /* 0x0101e80000100800 */
[----:B---3--:R-:W-:Y:S01]  /*141d0*/  IMAD.X R15, R28, 0x1, R0, P1 ;  /* 0x000000011c0f7824 */ /* 0x008fe200008e0600 */
[----:B0-----:R-:W2:Y:S04]  /*141e0*/  LDL.LU R22, [R1+0x14b4] ;  /* 0x0014b40001167983 */ /* 0x001ea80000300800 */
[----:B------:R0:W-:Y:S04]  /*141f0*/  STL [R1+0xa68], R29 ;  /* 0x000a681d01007387 */ /* 0x0001e80000100800 */
[----:B------:R1:W3:Y:S04]  /*14200*/  @!P0 LDG.E.U16 R21, [R14.64] ;  /* 0x000000060e158981 */ /* 0x0002e8000c1e1500 */
[----:B0-----:R-:W4:Y:S04]  /*14210*/  LDL.LU R29, [R1+0x600] ;  /* 0x00060000011d7983 */ /* 0x001f280000300800 */
[----:B------:R0:W-:Y:S04]  /*14220*/  STL [R1+0xa6c], R28 ;  /* 0x000a6c1c01007387 */ /* 0x0001e80000100800 */
[----:B0-----:R-:W2:Y:S04]  /*14230*/  LDL.LU R28, [R1+0x734] ;  /* 0x00073400011c7983 */ /* 0x001ea80000300800 */
[----:B-1----:R-:W2:Y:S04]  /*14240*/  LDL R15, [R1+0x738] ;  /* 0x00073800010f7983 */ /* 0x002ea80000100800 */
[----:B------:R0:W-:Y:S02]  /*14250*/  STS.U16 [R3+0x9c00], R20 ;  /* 0x009c001403007388 */ /* 0x0001e40000000400 */
[----:B0-----:R-:W-:-:S02]  /*14260*/  PRMT R20, RZ, 0x7610, R20 ;  /* 0x00007610ff147816 */ /* 0x001fc40000000014 */
[----:B---3--:R-:W-:Y:S04]  /*14270*/  STL [R1+0x1474], R21 ;  /* 0x0014741501007387 */ /* 0x008fe80000100800 */
[----:B------:R-:W-:Y:S04]  /*14280*/  STL [R1+0x1478], R21 ;  /* 0x0014781501007387 */ /* 0x000fe80000100800 */
[----:B------:R-:W-:Y:S04]  /*14290*/  STL [R1+0x147c], R21 ;  /* 0x00147c1501007387 */ /* 0x000fe80000100800 */
[----:B------:R-:W-:Y:S04]  /*142a0*/  STL [R1+0x1480], R21 ;  /* 0x0014801501007387 */ /* 0x000fe80000100800 */
[----:B------:R-:W-:Y:S01]  /*142b0*/  STL [R1+0x1484], R21 ;  /* 0x0014841501007387 */ /* 0x000fe20000100800 */
[----:B--2---:R-:W-:-:S03]  /*142c0*/  IADD3 R14, P1, R15, R2, RZ ;  /* 0x000000020f0e7210 */ /* 0x004fc60007f3e0ff */
[----:B------:R-:W-:Y:S02]  /*142d0*/  STL [R1+0x1488], R21 ;  /* 0x0014881501007387 */ /* 0x000fe40000100800 */
[----:B----4-:R-:W-:Y:S02]  /*142e0*/  IMAD.X R15, R29, 0x1, R0, P1 ;  /* 0x000000011d0f7824 */ /* 0x010fe400008e0600 */
[----:B------:R-:W-:Y:S04]  /*142f0*/  STL [R1+0x148c], R21 ;  /* 0x00148c1501007387 */ /* 0x000fe80000100800 */
[----:B------:R-:W-:Y:S04]  /*14300*/  STL [R1+0x1490], R21 ;  /* 0x0014901501007387 */ /* 0x000fe80000100800 */
[----:B------:R-:W-:Y:S04]  /*14310*/  STL [R1+0x1494], R21 ;  /* 0x0014941501007387 */ /* 0x000fe80000100800 */
[----:B------:R0:W-:Y:S04]  /*14320*/  STL [R1+0xa70], R29 ;  /* 0x000a701d01007387 */ /* 0x0001e80000100800 */
[----:B------:R1:W2:Y:S04]  /*14330*/  @!P0 LDG.E.U16 R20, [R14.64] ;  /* 0x000000060e148981 */ /* 0x0002a8000c1e1500 */
[----:B0-----:R-:W3:Y:S04]  /*14340*/  LDL.LU R29, [R1+0x730] ;  /* 0x00073000011d7983 */ /* 0x001ee80000300800 */
[----:B-1----:R-:W4:Y:S01]  /*14350*/  LDL.LU R15, [R1+0x14] ;  /* 0x00001400010f7983 */ /* 0x002f220000300800 */
[----:B------:R-:W-:-:S03]  /*14360*/  IADD3 R14, P1, R28, R2, RZ ;  /* 0x000000021c0e7210 */ /* 0x000fc60007f3e0ff */
[----:B----4-:R0:W-:Y:S04]  /*14370*/  STS.U16 [R3+0xb400], R15 ;  /* 0x00b4000f03007388 */ /* 0x0101e80000000400 */
[----:B0-----:R-:W4:Y:S04]  /*14380*/  LDL R15, [R1+0x5f8] ;  /* 0x0005f800010f7983 */ /* 0x001f280000100800 */
[----:B------:R0:W-:Y:S04]  /*14390*/  STS.U16 [R3+0x9000], R16 ;  /* 0x0090001003007388 */ /* 0x0001e80000000400 */
[----:B------:R1:W-:Y:S01]  /*143a0*/  STL [R1+0xa74], R28 ;  /* 0x000a741c01007387 */ /* 0x0003e20000100800 */
[----:B0-----:R-:W-:-:S03]  /*143b0*/  PRMT R16, RZ, 0x7610, R16 ;  /* 0x00007610ff107816 */ /* 0x001fc60000000010 */
[----:B-1----:R-:W2:Y:S01]  /*143c0*/  LDL.LU R28, [R1+0x5f0] ;  /* 0x0005f000011c7983 */ /* 0x002ea20000300800 */
[----:B----4-:R-:W-:-:S05]  /*143d0*/  IMAD.X R15, R15, 0x1, R0, P1 ;  /* 0x000000010f0f7824 */ /* 0x010fca00008e0600 */
[----:B------:R0:W4:Y:S04]  /*143e0*/  @!P0 LDG.E.U16 R16, [R14.64] ;  /* 0x000000060e108981 */ /* 0x000128000c1e1500 */
[----:B0-----:R-:W4:Y:S01]  /*143f0*/  LDL.LU R15, [R1+0x10] ;  /* 0x00001000010f7983 */ /* 0x001f220000300800 */
[----:B---3--:R-:W-:-:S03]  /*14400*/  IADD3 R14, P1, R29, R2, RZ ;  /* 0x000000021d0e7210 */ /* 0x008fc60007f3e0ff */
[----:B------:R0:W-:Y:S04]  /*14410*/  STS.U16 [R3+0x9400], R13 ;  /* 0x0094000d03007388 */ /* 0x0001e80000000400 */
[----:B------:R1:W-:Y:S01]  /*14420*/  STL [R1+0xa78], R29 ;  /* 0x000a781d01007387 */ /* 0x0003e20000100800 */
[----:B0-----:R-:W-:-:S03]  /*14430*/  PRMT R13, RZ, 0x7610, R13 ;  /* 0x00007610ff0d7816 */ /* 0x001fc6000000000d */
[----:B-1----:R-:W3:Y:S04]  /*14440*/  LDL.LU R29, [R1+0x5e8] ;  /* 0x0005e800011d7983 */ /* 0x002ee80000300800 */
[----:B--2---:R-:W-:Y:S04]  /*14450*/  STL [R1+0xa7c], R28 ;  /* 0x000a7c1c01007387 */ /* 0x004fe80000100800 */
[----:B----4-:R0:W-:Y:S02]  /*14460*/  STS.U16 [R3+0xb800], R15 ;  /* 0x00b8000f03007388 */ /* 0x0101e40000000400 */
[----:B0-----:R-:W-:-:S02]  /*14470*/  IMAD.X R15, R28, 0x1, R0, P1 ;  /* 0x000000011c0f7824 */ /* 0x001fc400008e0600 */
[----:B------:R-:W2:Y:S04]  /*14480*/  LDL.LU R28, [R1+0x728] ;  /* 0x00072800011c7983 */ /* 0x000ea80000300800 */
[----:B------:R0:W4:Y:S04]  /*14490*/  @!P0 LDG.E.U16 R13, [R14.64] ;  /* 0x000000060e0d8981 */ /* 0x000128000c1e1500 */
[----:B0-----:R-:W2:Y:S04]  /*144a0*/  LDL.LU R14, [R1+0xc] ;  /* 0x00000c00010e7983 */ /* 0x001ea80000300800 */
[----:B------:R-:W3:Y:S01]  /*144b0*/  LDL R15, [R1+0x72c] ;  /* 0x00072c00010f7983 */ /* 0x000ee20000100800 */
[----:B------:R-:W-:-:S03]  /*144c0*/  PRMT R27, RZ, 0x7610, R27 ;  /* 0x00007610ff1b7816 */ /* 0x000fc6000000001b */
[----:B--2---:R3:W-:Y:S02]  /*144d0*/  STS.U16 [R3+0xbc00], R14 ;  /* 0x00bc000e03007388 */ /* 0x0047e40000000400 */
[----:B---3--:R-:W-:-:S05]  /*144e0*/  IADD3 R14, P1, R15, R2, RZ ;  /* 0x000000020f0e7210 */ /* 0x008fca0007f3e0ff */
[----:B------:R-:W-:-:S05]  /*144f0*/  IMAD.X R15, R29, 0x1, R0, P1 ;  /* 0x000000011d0f7824 */ /* 0x000fca00008e0600 */
[----:B------:R-:W2:Y:S04]  /*14500*/  @!P0 LDG.E.U16 R27, [R14.64] ;  /* 0x000000060e1b8981 */ /* 0x000ea8000c1e1500 */
[----:B------:R0:W-:Y:S04]  /*14510*/  STL [R1+0xa80], R29 ;  /* 0x000a801d01007387 */ /* 0x0001e80000100800 */
[----:B0-----:R-:W3:Y:S04]  /*14520*/  LDL.LU R29, [R1+0x5e0] ;  /* 0x0005e000011d7983 */ /* 0x001ee80000300800 */
[----:B--2---:R0:W-:Y:S04]  /*14530*/  STL [R1+0x3c], R27 ;  /* 0x00003c1b01007387 */ /* 0x0041e80000100800 */
[----:B0-----:R-:W2:Y:S04]  /*14540*/  LDL.LU R27, [R1+0x14b0] ;  /* 0x0014b000011b7983 */ /* 0x001ea80000300800 */
[----:B------:R-:W2:Y:S01]  /*14550*/  LDL.LU R15, [R1+0x8] ;  /* 0x00000800010f7983 */ /* 0x000ea20000300800 */
[----:B------:R-:W-:-:S03]  /*14560*/  IADD3 R14, P1, R28, R2, RZ ;  /* 0x000000021c0e7210 */ /* 0x000fc60007f3e0ff */
[----:B------:R0:W-:Y:S04]  /*14570*/  STS.U16 [R3+0xa000], R11 ;  /* 0x00a0000b03007388 */ /* 0x0001e80000000400 */
[----:B------:R1:W-:Y:S01]  /*14580*/  STL [R1+0xa84], R28 ;  /* 0x000a841c01007387 */ /* 0x0003e20000100800 */
[----:B0-----:R-:W-:-:S03]  /*14590*/  PRMT R11, RZ, 0x7610, R11 ;  /* 0x00007610ff0b7816 */ /* 0x001fc6000000000b */
[----:B-1----:R-:W4:Y:S04]  /*145a0*/  LDL.LU R28, [R1+0x5d8] ;  /* 0x0005d800011c7983 */ /* 0x002f280000300800 */
[----:B---3--:R-:W-:Y:S04]  /*145b0*/  STL [R1+0xa88], R29 ;  /* 0x000a881d01007387 */ /* 0x008fe80000100800 */
[----:B--2---:R0:W-:Y:S02]  /*145c0*/  STS.U16 [R3+0xc000], R15 ;  /* 0x00c0000f03007388 */ /* 0x0041e40000000400 */
[----:B0-----:R-:W-:-:S02]  /*145d0*/  IMAD.X R15, R29, 0x1, R0, P1 ;  /* 0x000000011d0f7824 */ /* 0x001fc400008e0600 */
[----:B------:R-:W2:Y:S04]  /*145e0*/  LDL.LU R29, [R1+0x720] ;  /* 0x00072000011d7983 */ /* 0x000ea80000300800 */
[----:B------:R0:W3:Y:S04]  /*145f0*/  @!P0 LDG.E.U16 R11, [R14.64] ;  /* 0x000000060e0b8981 */ /* 0x0000e8000c1e1500 */
[----:B0-----:R-:W2:Y:S04]  /*14600*/  LDL.LU R14, [R1+0x4] ;  /* 0x00000400010e7983 */ /* 0x001ea80000300800 */
[----:B------:R-:W3:Y:S01]  /*14610*/  LDL R15, [R1+0x724] ;  /* 0x00072400010f7983 */ /* 0x000ee20000100800 */
[----:B------:R-:W-:-:S03]  /*14620*/  PRMT R27, RZ, 0x7610, R27 ;  /* 0x00007610ff1b7816 */ /* 0x000fc6000000001b */
[----:B--2---:R3:W-:Y:S02]  /*14630*/  STS.U16 [R3+0xc400], R14 ;  /* 0x00c4000e03007388 */ /* 0x0047e40000000400 */
[----:B---3--:R-:W-:-:S05]  /*14640*/  IADD3 R14, P1, R15, R2, RZ ;  /* 0x000000020f0e7210 */ /* 0x008fca0007f3e0ff */
[----:B----4-:R-:W-:-:S05]  /*14650*/  IMAD.X R15, R28, 0x1, R0, P1 ;  /* 0x000000011c0f7824 */ /* 0x010fca00008e0600 */
[----:B------:R-:W2:Y:S04]  /*14660*/  @!P0 LDG.E.U16 R27, [R14.64] ;  /* 0x000000060e1b8981 */ /* 0x000ea8000c1e1500 */
[----:B------:R0:W-:Y:S04]  /*14670*/  STL [R1+0xa8c], R28 ;  /* 0x000a8c1c01007387 */ /* 0x0001e80000100800 */
[----:B0-----:R-:W3:Y:S04]  /*14680*/  LDL.LU R28, [R1+0x5d0] ;  /* 0x0005d000011c7983 */ /* 0x001ee80000300800 */
[----:B--2---:R0:W-:Y:S04]  /*14690*/  STL [R1+0x38], R27 ;  /* 0x0000381b01007387 */ /* 0x0041e80000100800 */
[----:B0-----:R-:W2:Y:S04]  /*146a0*/  LDL.LU R27, [R1+0x14ac] ;  /* 0x0014ac00011b7983 */ /* 0x001ea80000300800 */
[----:B------:R-:W4:Y:S01]  /*146b0*/  LDL.LU R15, [R1] ;  /* 0x00000000010f7983 */ /* 0x000f220000300800 */
[----:B------:R-:W-:-:S03]  /*146c0*/  IADD3 R14, P1, R29, R2, RZ ;  /* 0x000000021d0e7210 */ /* 0x000fc60007f3e0ff */
[----:B------:R0:W-:Y:S04]  /*146d0*/  STL [R1+0xa90], R29 ;  /* 0x000a901d01007387 */ /* 0x0001e80000100800 */
[----:B0-----:R-:W4:Y:S04]  /*146e0*/  LDL.LU R29, [R1+0x71c] ;  /* 0x00071c00011d7983 */ /* 0x001f280000300800 */
[----:B---3--:R-:W-:Y:S01]  /*146f0*/  STL [R1+0xa94], R28 ;  /* 0x000a941c01007387 */ /* 0x008fe20000100800 */
[----:B--2---:R-:W-:-:S03]  /*14700*/  PRMT R27, RZ, 0x7610, R27 ;  /* 0x00007610ff1b7816 */ /* 0x004fc6000000001b */
[----:B----4-:R0:W-:Y:S02]  /*14710*/  STS.U16 [R3+0xc800], R15 ;  /* 0x00c8000f03007388 */ /* 0x0101e40000000400 */
[----:B0-----:R-:W-:Y:S02]  /*14720*/  IMAD.X R15, R28, 0x1, R0, P1 ;  /* 0x000000011c0f7824 */ /* 0x001fe400008e0600 */
[----:B------:R-:W2:Y:S04]  /*14730*/  LDL.LU R28, [R1+0x5c8] ;  /* 0x0005c800011c7983 */ /* 0x000ea80000300800 */
[----:B------:R0:W3:Y:S01]  /*14740*/  @!P0 LDG.E.U16 R27, [R14.64] ;  /* 0x000000060e1b8981 */ /* 0x0000e2000c1e1500 */
[----:B------:R-:W-:Y:S02]  /*14750*/  PRMT R26, RZ, 0x7610, R26 ;  /* 0x00007610ff1a7816 */ /* 0x000fe4000000001a */
[----:B0-----:R-:W-:-:S05]  /*14760*/  IADD3 R14, P1, R29, R2, RZ ;  /* 0x000000021d0e7210 */ /* 0x001fca0007f3e0ff */
[----:B--2---:R-:W-:Y:S01]  /*14770*/  IMAD.X R15, R28, 0x1, R0, P1 ;  /* 0x000000011c0f7824 */ /* 0x004fe200008e0600 */
[----:B---3--:R0:W-:Y:S04]  /*14780*/  STL [R1+0x34], R27 ;  /* 0x0000341b01007387 */ /* 0x0081e80000100800 */
[----:B------:R-:W2:Y:S04]  /*14790*/  @!P0 LDG.E.U16 R26, [R14.64] ;  /* 0x000000060e1a8981 */ /* 0x000ea8000c1e1500 */
[----:B0-----:R-:W3:Y:S04]  /*147a0*/  LDL.LU R27, [R1+0x14a8] ;  /* 0x0014a800011b7983 */ /* 0x001ee80000300800 */
[----:B------:R0:W-:Y:S04]  /*147b0*/  STL [R1+0xa98], R29 ;  /* 0x000a981d01007387 */ /* 0x0001e80000100800 */
[----:B0-----:R-:W4:Y:S04]  /*147c0*/  LDL.LU R29, [R1+0x718] ;  /* 0x00071800011d7983 */ /* 0x001f280000300800 */
[----:B------:R0:W-:Y:S04]  /*147d0*/  STL [R1+0xa9c], R28 ;  /* 0x000a9c1c01007387 */ /* 0x0001e80000100800 */
[----:B0-----:R-:W3:Y:S04]  /*147e0*/  LDL.LU R28, [R1+0x5c0] ;  /* 0x0005c000011c7983 */ /* 0x001ee80000300800 */
[----:B------:R0:W-:Y:S02]  /*147f0*/  STS.U16 [R3+0xac00], R22 ;  /* 0x00ac001603007388 */ /* 0x0001e40000000400 */
[----:B0-----:R-:W-:-:S02]  /*14800*/  PRMT R22, RZ, 0x7610, R22 ;  /* 0x00007610ff167816 */ /* 0x001fc40000000016 */
        /* <DEDUP_REMOVED lines=8> */
[----:B0-----:R-:W2:Y:S04]  /*14890*/  LDL.LU R28, [R1+0x710] ;  /* 0x00071000011c7983 */ /* 0x001ea80000300800 */
[----:B-1----:R-:W2:Y:S04]  /*148a0*/  LDL R15, [R1+0x714] ;  /* 0x00071400010f7983 */ /* 0x002ea80000100800 */
[----:B------:R0:W-:Y:S02]  /*148b0*/  STS.U16 [R3+0x9800], R18 ;  /* 0x0098001203007388 */ /* 0x0001e40000000400 */
[----:B0-----:R-:W-:-:S02]  /*148c0*/  PRMT R18, RZ, 0x7610, R18 ;  /* 0x00007610ff127816 */ /* 0x001fc40000000012 */
[----:B----4-:R0:W-:Y:S01]  /*148d0*/  STL [R1+0xaa8], R29 ;  /* 0x000aa81d01007387 */ /* 0x0101e20000100800 */
[----:B--2---:R-:W-:-:S05]  /*148e0*/  IADD3 R14, P1, R15, R2, RZ ;  /* 0x000000020f0e7210 */ /* 0x004fca0007f3e0ff */
[----:B------:R-:W-:Y:S02]  /*148f0*/  IMAD.X R15, R29, 0x1, R0, P1 ;  /* 0x000000011d0f7824 */ /* 0x000fe400008e0600 */
[----:B0-----:R-:W2:Y:S04]  /*14900*/  LDL.LU R29, [R1+0x70c] ;  /* 0x00070c00011d7983 */ /* 0x001ea80000300800 */
[----:B------:R0:W4:Y:S04]  /*14910*/  @!P0 LDG.E.U16 R18, [R14.64] ;  /* 0x000000060e128981 */ /* 0x000128000c1e1500 */
[----:B0-----:R-:W3:Y:S01]  /*14920*/  LDL R15, [R1+0x5b0] ;  /* 0x0005b000010f7983 */ /* 0x001ee20000100800 */
[----:B------:R-:W-:-:S03]  /*14930*/  IADD3 R14, P1, R28, R2, RZ ;  /* 0x000000021c0e7210 */ /* 0x000fc60007f3e0ff */
[----:B------:R0:W-:Y:S04]  /*14940*/  STL [R1+0xaac], R28 ;  /* 0x000aac1c01007387 */ /* 0x0001e80000100800 */
[----:B0-----:R-:W4:Y:S04]  /*14950*/  LDL.LU R28, [R1+0x5a8] ;  /* 0x0005a800011c7983 */ /* 0x001f280000300800 */
[----:B------:R0:W-:Y:S02]  /*14960*/  STS.U16 [R3+0xa800], R19 ;  /* 0x00a8001303007388 */ /* 0x0001e40000000400 */
[----:B0-----:R-:W-:-:S02]  /*14970*/  PRMT R19, RZ, 0x7610, R19 ;  /* 0x00007610ff137816 */ /* 0x001fc40000000013 */
[----:B------:R0:W-:Y:S02]  /*14980*/  STS.U16 [R3+0xdc00], R10 ;  /* 0x00dc000a03007388 */ /* 0x0001e40000000400 */
[----:B0-----:R-:W-:Y:S02]  /*14990*/  PRMT R10, RZ, 0x7610, R10 ;  /* 0x00007610ff0a7816 */ /* 0x001fe4000000000a */
[----:B--2---:R0:W-:Y:S01]  /*149a0*/  STL [R1+0xab0], R29 ;  /* 0x000ab01d01007387 */ /* 0x0041e20000100800 */
[----:B---3--:R-:W-:-:S05]  /*149b0*/  IMAD.X R15, R15, 0x1, R0, P1 ;  /* 0x000000010f0f7824 */ /* 0x008fca00008e0600 */
[----:B------:R1:W2:Y:S02]  /*149c0*/  @!P0 LDG.E.U16 R19, [R14.64] ;  /* 0x000000060e138981 */ /* 0x0002a4000c1e1500 */
[----:B-1----:R-:W-:Y:S02]  /*149d0*/  IADD3 R14, P1, R29, R2, RZ ;  /* 0x000000021d0e7210 */ /* 0x002fe40007f3e0ff */
[----:B0-----:R-:W3:Y:S03]  /*149e0*/  LDL.LU R29, [R1+0x5a0] ;  /* 0x0005a000011d7983 */ /* 0x001ee60000300800 */
[----:B----4-:R-:W-:Y:S01]  /*149f0*/  IMAD.X R15, R28, 0x1, R0, P1 ;  /* 0x000000011c0f7824 */ /* 0x010fe200008e0600 */
[----:B------:R0:W-:Y:S04]  /*14a00*/  STL [R1+0xab4], R28 ;  /* 0x000ab41c01007387 */ /* 0x0001e80000100800 */
[----:B------:R1:W4:Y:S04]  /*14a10*/  @!P0 LDG.E.U16 R10, [R14.64] ;  /* 0x000000060e0a8981 */ /* 0x000328000c1e1500 */
[----:B0-----:R-:W2:Y:S04]  /*14a20*/  LDL.LU R28, [R1+0x704] ;  /* 0x00070400011c7983 */ /* 0x001ea80000300800 */
[----:B-1----:R-:W2:Y:S04]  /*14a30*/  LDL R15, [R1+0x708] ;  /* 0x00070800010f7983 */ /* 0x002ea80000100800 */
[----:B------:R0:W-:Y:S02]  /*14a40*/  STS.U16 [R3+0xe000], R9 ;  /* 0x00e0000903007388 */ /* 0x0001e40000000400 */
[----:B0-----:R-:W-:-:S02]  /*14a50*/  PRMT R9, RZ, 0x7610, R9 ;  /* 0x00007610ff097816 */ /* 0x001fc40000000009 */
[----:B---3--:R0:W-:Y:S01]  /*14a60*/  STL [R1+0xab8], R29 ;  /* 0x000ab81d01007387 */ /* 0x0081e20000100800 */
[----:B--2---:R-:W-:-:S05]  /*14a70*/  IADD3 R14, P1, R15, R2, RZ ;  /* 0x000000020f0e7210 */ /* 0x004fca0007f3e0ff */
[----:B------:R-:W-:Y:S02]  /*14a80*/  IMAD.X R15, R29, 0x1, R0, P1 ;  /* 0x000000011d0f7824 */ /* 0x000fe400008e0600 */
[----:B0-----:R-:W2:Y:S04]  /*14a90*/  LDL.LU R29, [R1+0x700] ;  /* 0x00070000011d7983 */ /* 0x001ea80000300800 */
[----:B------:R0:W3:Y:S04]  /*14aa0*/  @!P0 LDG.E.U16 R9, [R14.64] ;  /* 0x000000060e098981 */ /* 0x0000e8000c1e1500 */
        /* <DEDUP_REMOVED lines=20> */
[----:B------:R-:W-:Y:S04]  /*14bf0*/  STS.U16 [R3+0xf000], R5 ;  /* 0x00f0000503007388 */ /* 0x000fe80000000400 */
[----:B---3--:R0:W-:Y:S01]  /*14c00*/  STL [R1+0xac8], R29 ;  /* 0x000ac81d01007387 */ /* 0x0081e20000100800 */
[----:B--2---:R-:W-:-:S05]  /*14c10*/  IADD3 R14, P1, R15, R2, RZ ;  /* 0x000000020f0e7210 */ /* 0x004fca0007f3e0ff */
[----:B------:R-:W-:Y:S02]  /*14c20*/  IMAD.X R15, R29, 0x1, R0, P1 ;  /* 0x000000011d0f7824 */ /* 0x000fe400008e0600 */
[----:B0-----:R-:W2:Y:S04]  /*14c30*/  LDL.LU R29, [R1+0x6f4] ;  /* 0x0006f400011d7983 */ /* 0x001ea80000300800 */
[----:B------:R0:W3:Y:S02]  /*14c40*/  @!P0 LDG.E.U16 R26, [R14.64] ;  /* 0x000000060e1a8981 */ /* 0x0000e4000c1e1500 */
[----:B0-----:R-:W-:Y:S02]  /*14c50*/  IMAD.MOV.U32 R15, RZ, RZ, R12 ;  /* 0x000000ffff0f7224 */ /* 0x001fe400078e000c */
[----:B------:R-:W2:Y:S02]  /*14c60*/  LDL.LU R12, [R1+0x14a0] ;  /* 0x0014a000010c7983 */ /* 0x000ea40000300800 */
[----:B------:R-:W-:-:S02]  /*14c70*/  IMAD.MOV.U32 R5, RZ, RZ, R15 ;  /* 0x000000ffff057224 */ /* 0x000fc400078e000f */
[----:B------:R-:W2:Y:S01]  /*14c80*/  LDL R15, [R1+0x580] ;  /* 0x00058000010f7983 */ /* 0x000ea20000100800 */
[----:B------:R-:W-:Y:S02]  /*14c90*/  IADD3 R14, P1, R28, R2, RZ ;  /* 0x000000021c0e7210 */ /* 0x000fe40007f3e0ff */
[----:B------:R-:W-:-:S03]  /*14ca0*/  PRMT R4, RZ, 0x7610, R4 ;  /* 0x00007610ff047816 */ /* 0x000fc60000000004 */
[----:B--2---:R-:W-:-:S05]  /*14cb0*/  IMAD.X R15, R15, 0x1, R0, P1 ;  /* 0x000000010f0f7824 */ /* 0x004fca00008e0600 */
[----:B------:R-:W2:Y:S04]  /*14cc0*/  @!P0 LDG.E.U16 R4, [R14.64] ;  /* 0x000000060e048981 */ /* 0x000ea8000c1e1500 */
[----:B------:R0:W-:Y:S04]  /*14cd0*/  STL [R1+0xacc], R28 ;  /* 0x000acc1c01007387 */ /* 0x0001e80000100800 */
[----:B0-----:R-:W3:Y:S04]  /*14ce0*/  LDL.LU R28, [R1+0x578] ;  /* 0x00057800011c7983 */ /* 0x001ee80000300800 */
[----:B--2---:R0:W-:Y:S04]  /*14cf0*/  STL [R1+0x24], R4 ;  /* 0x0000240401007387 */ /* 0x0041e80000100800 */
[----:B0-----:R-:W2:Y:S04]  /*14d00*/  LDL.LU R4, [R1+0x149c] ;  /* 0x00149c0001047983 */ /* 0x001ea80000300800 */
[----:B------:R-:W-:Y:S01]  /*14d10*/  STL [R1+0xad0], R29 ;  /* 0x000ad01d01007387 */ /* 0x000fe20000100800 */
[----:B------:R-:W-:-:S03]  /*14d20*/  IMAD.MOV.U32 R15, RZ, RZ, R5 ;  /* 0x000000ffff0f7224 */ /* 0x000fc600078e0005 */
[----:B--2---:R0:W-:Y:S02]  /*14d30*/  STS.U16 [R3+0xf400], R4 ;  /* 0x00f4000403007388 */ /* 0x0041e40000000400 */
[----:B0-----:R-:W-:Y:S02]  /*14d40*/  IADD3 R4, P1, R29, R2, RZ ;  /* 0x000000021d047210 */ /* 0x001fe40007f3e0ff */
[----:B------:R-:W2:Y:S03]  /*14d50*/  LDL.LU R29, [R1+0x6f0] ;  /* 0x0006f000011d7983 */ /* 0x000ea60000300800 */
[----:B---3--:R-:W-:Y:S01]  /*14d60*/  IMAD.X R5, R28, 0x1, R0, P1 ;  /* 0x000000011c057824 */ /* 0x008fe200008e0600 */
[----:B------:R0:W-:Y:S04]  /*14d70*/  STL [R1+0xad4], R28 ;  /* 0x000ad41c01007387 */ /* 0x0001e80000100800 */
[----:B0-----:R-:W3:Y:S01]  /*14d80*/  LDL.LU R28, [R1+0x570] ;  /* 0x00057000011c7983 */ /* 0x001ee20000300800 */
[----:B------:R-:W-:-:S06]  /*14d90*/  PRMT R14, RZ, 0x7610, R14 ;  /* 0x00007610ff0e7816 */ /* 0x000fcc000000000e */
[----:B------:R2:W4:Y:S01]  /*14da0*/  @!P0 LDG.E.U16 R14, [R4.64] ;  /* 0x00000006040e8981 */ /* 0x000522000c1e1500 */
[----:B------:R-:W-:Y:S02]  /*14db0*/  PRMT R17, RZ, 0x7610, R17 ;  /* 0x00007610ff117816 */ /* 0x000fe40000000011 */
[----:B--2---:R-:W-:-:S05]  /*14dc0*/  IADD3 R4, P1, R29, R2, RZ ;  /* 0x000000021d047210 */ /* 0x004fca0007f3e0ff */
[----:B---3--:R-:W-:-:S05]  /*14dd0*/  IMAD.X R5, R28, 0x1, R0, P1 ;  /* 0x000000011c057824 */ /* 0x008fca00008e0600 */
[----:B------:R-:W2:Y:S04]  /*14de0*/  @!P0 LDG.E.U16 R17, [R4.64] ;  /* 0x0000000604118981 */ /* 0x000ea8000c1e1500 */
[----:B------:R0:W-:Y:S04]  /*14df0*/  STL [R1+0xad8], R29 ;  /* 0x000ad81d01007387 */ /* 0x0001e80000100800 */
[----:B0-----:R-:W3:Y:S04]  /*14e00*/  LDL.LU R29, [R1+0x6ec] ;  /* 0x0006ec00011d7983 */ /* 0x001ee80000300800 */
[----:B------:R0:W-:Y:S04]  /*14e10*/  STL [R1+0xadc], R28 ;  /* 0x000adc1c01007387 */ /* 0x0001e80000100800 */
[----:B0-----:R-:W3:Y:S04]  /*14e20*/  LDL.LU R28, [R1+0x568] ;  /* 0x00056800011c7983 */ /* 0x001ee80000300800 */
[----:B----4-:R-:W-:Y:S01]  /*14e30*/  STL [R1+0x2c], R14 ;  /* 0x00002c0e01007387 */ /* 0x010fe20000100800 */
[----:B------:R-:W-:-:S03]  /*14e40*/  PRMT R21, RZ, 0x7610, R21 ;  /* 0x00007610ff157816 */ /* 0x000fc60000000015 */
[----:B--2---:R0:W-:Y:S04]  /*14e50*/  STL [R1+0x28], R17 ;  /* 0x0000281101007387 */ /* 0x0041e80000100800 */
[----:B0-----:R-:W2:Y:S01]  /*14e60*/  LDL.LU R17, [R1+0x1498] ;  /* 0x0014980001117983 */ /* 0x001ea20000300800 */
[----:B---3--:R-:W-:-:S05]  /*14e70*/  IADD3 R4, P1, R29, R2, RZ ;  /* 0x000000021d047210 */ /* 0x008fca0007f3e0ff */
[----:B------:R-:W-:-:S05]  /*14e80*/  IMAD.X R5, R28, 0x1, R0, P1 ;  /* 0x000000011c057824 */ /* 0x000fca00008e0600 */
[----:B------:R-:W3:Y:S04]  /*14e90*/  @!P0 LDG.E.U16 R21, [R4.64] ;  /* 0x0000000604158981 */ /* 0x000ee8000c1e1500 */
[----:B------:R-:W-:Y:S04]  /*14ea0*/  STS.U16 [R3+0xb000], R23 ;  /* 0x00b0001703007388 */ /* 0x000fe80000000400 */
[----:B------:R-:W-:Y:S04]  /*14eb0*/  STS.U16 [R3+0xcc00], R27 ;  /* 0x00cc001b03007388 */ /* 0x000fe80000000400 */
[----:B------:R-:W-:Y:S04]  /*14ec0*/  STS.U16 [R3+0xd400], R25 ;  /* 0x00d4001903007388 */ /* 0x000fe80000000400 */
[----:B------:R-:W-:Y:S04]  /*14ed0*/  STS.U16 [R3+0xd800], R24 ;  /* 0x00d8001803007388 */ /* 0x000fe80000000400 */
[----:B------:R-:W-:Y:S04]  /*14ee0*/  STS.U16 [R3+0xec00], R6 ;  /* 0x00ec000603007388 */ /* 0x000fe80000000400 */
[----:B------:R-:W-:Y:S04]  /*14ef0*/  STS.U16 [R3+0xf800], R12 ;  /* 0x00f8000c03007388 */ /* 0x000fe80000000400 */
[----:B------:R-:W-:Y:S04]  /*14f00*/  STL [R1+0xae0], R3 ;  /* 0x000ae00301007387 */ /* 0x000fe80000100800 */
[----:B------:R-:W0:Y:S02]  /*14f10*/  S2R R14, SR_TID.X ;  /* 0x00000000000e7919 */ /* 0x000e240000002100 */
[----:B0-----:R-:W-:-:S04]  /*14f20*/  LOP3.LUT R14, R14, 0xc0, RZ, 0xc0, !PT ;  /* 0x000000c00e0e7812 */ /* 0x001fc800078ec0ff */
[----:B------:R-:W-:Y:S01]  /*14f30*/  SHF.R.U32.HI R14, RZ, 0x2, R14 ;  /* 0x00000002ff0e7819 */ /* 0x000fe2000001160e */
[----:B--2---:R0:W-:Y:S04]  /*14f40*/  STS.U16 [R3+0xfc00], R17 ;  /* 0x00fc001103007388 */ /* 0x0041e80000000400 */
[----:B0-----:R-:W2:Y:S04]  /*14f50*/  LDL.LU R3, [R1+0x6e8] ;  /* 0x0006e80001037983 */ /* 0x001ea80000300800 */
[----:B------:R0:W-:Y:S04]  /*14f60*/  STL [R1+0xae4], R29 ;  /* 0x000ae41d01007387 */ /* 0x0001e80000100800 */
[----:B0-----:R-:W4:Y:S04]  /*14f70*/  LDL.LU R29, [R1+0x560] ;  /* 0x00056000011d7983 */ /* 0x001f280000300800 */
[----:B------:R0:W-:Y:S04]  /*14f80*/  STL [R1+0xae8], R28 ;  /* 0x000ae81c01007387 */ /* 0x0001e80000100800 */
[----:B0-----:R-:W0:Y:S02]  /*14f90*/  S2R R28, SR_TID.X ;  /* 0x00000000001c7919 */ /* 0x001e240000002100 */
[----:B0-----:R-:W-:-:S05]  /*14fa0*/  IMAD.SHL.U32 R28, R28, 0x2, RZ ;  /* 0x000000021c1c7824 */ /* 0x001fca00078e00ff */
[----:B------:R-:W-:Y:S02]  /*14fb0*/  LOP3.LUT R14, R14, 0x1fe, R28, 0x78, !PT ;  /* 0x000001fe0e0e7812 */ /* 0x000fe400078e781c */
[----:B------:R-:W4:Y:S04]  /*14fc0*/  LDL.LU R28, [R1+0x6e4] ;  /* 0x0006e400011c7983 */ /* 0x000f280000300800 */
[----:B---3--:R0:W-:Y:S04]  /*14fd0*/  STL [R1+0x20], R21 ;  /* 0x0000201501007387 */ /* 0x0081e80000100800 */
[----:B0-----:R-:W3:Y:S04]  /*14fe0*/  LDL.LU R21, [R1+0x1494] ;  /* 0x0014940001157983 */ /* 0x001ee80000300800 */
[----:B------:R-:W4:Y:S01]  /*14ff0*/  LDL.LU R5, [R1+0x1c] ;  /* 0x00001c0001057983 */ /* 0x000f220000300800 */
[----:B------:R-:W-:-:S02]  /*15000*/  LOP3.LUT R14, R14, 0x40, RZ, 0x3c, !PT ;  /* 0x000000400e0e7812 */ /* 0x000fc400078e3cff */
[----:B--2---:R-:W-:Y:S02]  /*15010*/  IADD3 R4, P1, R3, R2, RZ ;  /* 0x0000000203047210 */ /* 0x004fe40007f3e0ff */
        /* <DEDUP_REMOVED lines=10> */
[----:B------:R-:W3:Y:S01]  /*150c0*/  LDL.LU R5, [R1+0x68] ;  /* 0x0000680001057983 */ /* 0x000ee20000300800 */
[----:B------:R-:W-:-:S02]  /*150d0*/  IADD3 R4, P1, R28, R2, RZ ;  /* 0x000000021c047210 */ /* 0x000fc40007f3e0ff */
[----:B--2---:R-:W-:Y:S01]  /*150e0*/  PRMT R21, RZ, 0x7610, R21 ;  /* 0x00007610ff157816 */ /* 0x004fe20000000015 */
[----:B---3--:R0:W-:Y:S02]  /*150f0*/  STS.U16 [R14+0x600], R5 ;  /* 0x000600050e007388 */ /* 0x0081e40000000400 */
[----:B0-----:R-:W-:-:S05]  /*15100*/  IMAD.X R5, R3, 0x1, R0, P1 ;  /* 0x0000000103057824 */ /* 0x001fca00008e0600 */
[----:B------:R-:W2:Y:S04]  /*15110*/  @!P0 LDG.E.U16 R21, [R4.64] ;  /* 0x0000000604158981 */ /* 0x000ea8000c1e1500 */
[----:B------:R0:W-:Y:S04]  /*15120*/  STL [R1+0xaf4], R28 ;  /* 0x000af41c01007387 */ /* 0x0001e80000100800 */
[----:B0-----:R-:W3:Y:S04]  /*15130*/  LDL.LU R28, [R1+0x550] ;  /* 0x00055000011c7983 */ /* 0x001ee80000300800 */
[----:B------:R0:W-:Y:S04]  /*15140*/  STL [R1+0xaf8], R3 ;  /* 0x000af80301007387 */ /* 0x0001e80000100800 */
[----:B0-----:R-:W3:Y:S04]  /*15150*/  LDL.LU R3, [R1+0x6dc] ;  /* 0x0006dc0001037983 */ /* 0x001ee80000300800 */
[----:B--2---:R0:W-:Y:S04]  /*15160*/  STL [R1+0x18], R21 ;  /* 0x0000181501007387 */ /* 0x0041e80000100800 */
[----:B0-----:R-:W2:Y:S04]  /*15170*/  LDL.LU R21, [R1+0x148c] ;  /* 0x00148c0001157983 */ /* 0x001ea80000300800 */
[----:B------:R-:W3:Y:S01]  /*15180*/  LDL.LU R5, [R1+0x64] ;  /* 0x0000640001057983 */ /* 0x000ee20000300800 */
[----:B----4-:R-:W-:-:S02]  /*15190*/  IADD3 R4, P1, R29, R2, RZ ;  /* 0x000000021d047210 */ /* 0x010fc40007f3e0ff */
[----:B--2---:R-:W-:Y:S01]  /*151a0*/  PRMT R21, RZ, 0x7610, R21 ;  /* 0x00007610ff157816 */ /* 0x004fe20000000015 */
[----:B---3--:R0:W-:Y:S02]  /*151b0*/  STS.U16 [R14+0xa00], R5 ;  /* 0x000a00050e007388 */ /* 0x0081e40000000400 */
        /* <DEDUP_REMOVED lines=49> */
[----:B------:R0:W2:Y:S04]  /*154d0*/  @!P0 LDG.E.U16 R21, [R4.64] ;  /* 0x0000000604158981 */ /* 0x0000a8000c1e1500 */
[----:B------:R1:W-:Y:S04]  /*154e0*/  STL [R1+0xb1c], R3 ;  /* 0x000b1c0301007387 */ /* 0x0003e80000100800 */
[----:B-1----:R-:W3:Y:S04]  /*154f0*/  LDL.LU R3, [R1+0x528] ;  /* 0x0005280001037983 */ /* 0x002ee80000300800 */
[----:B------:R1:W-:Y:S04]  /*15500*/  STL [R1+0xb20], R29 ;  /* 0x000b201d01007387 */ /* 0x0003e80000100800 */
[----:B-1----:R-:W4:Y:S01]  /*15510*/  LDL.LU R29, [R1+0x6c8] ;  /* 0x0006c800011d7983 */ /* 0x002f220000300800 */
[----:B0-----:R-:W-:-:S03]  /*15520*/  IADD3 R4, P1, R28, R2, RZ ;  /* 0x000000021c047210 */ /* 0x001fc60007f3e0ff */
[----:B--2---:R0:W-:Y:S04]  /*15530*/  STL [R1+0x4], R21 ;  /* 0x0000041501007387 */ /* 0x0041e80000100800 */
[----:B0-----:R-:W2:Y:S04]  /*15540*/  LDL.LU R21, [R1+0x1478] ;  /* 0x0014780001157983 */ /* 0x001ea80000300800 */
[----:B------:R-:W3:Y:S04]  /*15550*/  LDL.LU R5, [R1+0x50] ;  /* 0x0000500001057983 */ /* 0x000ee80000300800 */
[----:B------:R0:W-:Y:S04]  /*15560*/  STL [R1+0xb24], R28 ;  /* 0x000b241c01007387 */ /* 0x0001e80000100800 */
[----:B0-----:R-:W4:Y:S01]  /*15570*/  LDL.LU R28, [R1+0x520] ;  /* 0x00052000011c7983 */ /* 0x001f220000300800 */
[----:B------:R-:W-:-:S02]  /*15580*/  PRMT R27, RZ, 0x7610, R27 ;  /* 0x00007610ff1b7816 */ /* 0x000fc4000000001b */
[----:B--2---:R-:W-:Y:S01]  /*15590*/  PRMT R21, RZ, 0x7610, R21 ;  /* 0x00007610ff157816 */ /* 0x004fe20000000015 */
[----:B---3--:R0:W-:Y:S02]  /*155a0*/  STS.U16 [R14+0x1e00], R5 ;  /* 0x001e00050e007388 */ /* 0x0081e40000000400 */
[----:B0-----:R-:W-:-:S05]  /*155b0*/  IMAD.X R5, R3, 0x1, R0, P1 ;  /* 0x0000000103057824 */ /* 0x001fca00008e0600 */
[----:B------:R4:W2:Y:S02]  /*155c0*/  @!P0 LDG.E.U16 R21, [R4.64] ;  /* 0x0000000604158981 */ /* 0x0008a4000c1e1500 */
[----:B----4-:R-:W-:-:S05]  /*155d0*/  IADD3 R4, P1, R29, R2, RZ ;  /* 0x000000021d047210 */ /* 0x010fca0007f3e0ff */
[----:B------:R-:W-:-:S05]  /*155e0*/  IMAD.X R5, R28, 0x1, R0, P1 ;  /* 0x000000011c057824 */ /* 0x000fca00008e0600 */
[----:B------:R0:W3:Y:S04]  /*155f0*/  @!P0 LDG.E.U16 R27, [R4.64] ;  /* 0x00000006041b8981 */ /* 0x0000e8000c1e1500 */
[----:B0-----:R-:W0:Y:S04]  /*15600*/  S2R R5, SR_TID.X ;  /* 0x0000000000057919 */ /* 0x001e280000002100 */
[----:B------:R1:W-:Y:S04]  /*15610*/  STL [R1+0xb28], R3 ;  /* 0x000b280301007387 */ /* 0x0003e80000100800 */
[----:B------:R-:W-:Y:S04]  /*15620*/  STS.U16 [R14+0x2200], R15 ;  /* 0x0022000f0e007388 */ /* 0x000fe80000000400 */
[----:B-1----:R-:W4:Y:S01]  /*15630*/  LDL.LU R3, [R1+0x6c4] ;  /* 0x0006c40001037983 */ /* 0x002f220000300800 */
[----:B0-----:R-:W-:-:S04]  /*15640*/  LOP3.LUT R5, R5, 0xc0, RZ, 0xc0, !PT ;  /* 0x000000c005057812 */ /* 0x001fc800078ec0ff */
[----:B------:R-:W-:Y:S01]  /*15650*/  SHF.R.U32.HI R4, RZ, 0x2, R5 ;  /* 0x00000002ff047819 */ /* 0x000fe20000011605 */
[----:B--2---:R0:W-:Y:S04]  /*15660*/  STL [R1], R21 ;  /* 0x0000001501007387 */ /* 0x0041e80000100800 */
[----:B0-----:R-:W2:Y:S04]  /*15670*/  LDL.LU R21, [R1+0x1474] ;  /* 0x0014740001157983 */ /* 0x001ea80000300800 */
[----:B------:R-:W2:Y:S04]  /*15680*/  LDL R15, [R1+0x518] ;  /* 0x00051800010f7983 */ /* 0x000ea80000100800 */
[----:B------:R-:W2:Y:S04]  /*15690*/  LDL.LU R14, [R1+0x40] ;  /* 0x00004000010e7983 */ /* 0x000ea80000300800 */
[----:B------:R0:W-:Y:S04]  /*156a0*/  STL [R1+0xb2c], R29 ;  /* 0x000b2c1d01007387 */ /* 0x0001e80000100800 */
[----:B0-----:R-:W2:Y:S04]  /*156b0*/  LDL.LU R29, [R1+0x6c0] ;  /* 0x0006c000011d7983 */ /* 0x001ea80000300800 */
[----:B------:R0:W-:Y:S04]  /*156c0*/  STL [R1+0xb30], R28 ;  /* 0x000b301c01007387 */ /* 0x0001e80000100800 */
[----:B0-----:R-:W2:Y:S04]  /*156d0*/  LDL.LU R28, [R1+0x510] ;  /* 0x00051000011c7983 */ /* 0x001ea80000300800 */
[----:B------:R-:W2:Y:S04]  /*156e0*/  LDL.LU R5, [R1+0x48] ;  /* 0x0000480001057983 */ /* 0x000ea80000300800 */
[----:B---3--:R0:W-:Y:S04]  /*156f0*/  STL [R1+0x1458], R27 ;  /* 0x0014581b01007387 */ /* 0x0081e80000100800 */
[----:B0-----:R-:W0:Y:S01]  /*15700*/  S2R R27, SR_TID.X ;  /* 0x00000000001b7919 */ /* 0x001e220000002100 */
[----:B------:R-:W-:-:S03]  /*15710*/  PRMT R25, RZ, 0x7610, R25 ;  /* 0x00007610ff197816 */ /* 0x000fc60000000019 */
[----:B----4-:R1:W-:Y:S01]  /*15720*/  STL [R1+0xb34], R3 ;  /* 0x000b340301007387 */ /* 0x0103e20000100800 */
[----:B0-----:R-:W-:-:S05]  /*15730*/  IMAD.SHL.U32 R27, R27, 0x2, RZ ;  /* 0x000000021b1b7824 */ /* 0x001fca00078e00ff */
[----:B------:R-:W-:Y:S02]  /*15740*/  LOP3.LUT R27, R4, 0x1fe, R27, 0x78, !PT ;  /* 0x000001fe041b7812 */ /* 0x000fe400078e781b */
[----:B------:R-:W-:Y:S02]  /*15750*/  IADD3 R4, P1, R3, R2, RZ ;  /* 0x0000000203047210 */ /* 0x000fe40007f3e0ff */
[----:B------:R-:W-:Y:S01]  /*15760*/  LOP3.LUT R27, R27, 0x40, RZ, 0x3c, !PT ;  /* 0x000000401b1b7812 */ /* 0x000fe200078e3cff */
[----:B-1----:R-:W3:Y:S04]  /*15770*/  LDL.LU R3, [R1+0x6bc] ;  /* 0x0006bc0001037983 */ /* 0x002ee80000300800 */
[----:B--2---:R0:W-:Y:S02]  /*15780*/  STS.U16 [R27+0x2600], R5 ;  /* 0x002600051b007388 */ /* 0x0041e40000000400 */
[----:B0-----:R-:W-:-:S02]  /*15790*/  IMAD.X R5, R15, 0x1, R0, P1 ;  /* 0x000000010f057824 */ /* 0x001fc400008e0600 */
[----:B------:R-:W2:Y:S04]  /*157a0*/  LDL R15, [R1+0x508] ;  /* 0x00050800010f7983 */ /* 0x000ea80000100800 */
[----:B------:R0:W4:Y:S04]  /*157b0*/  @!P0 LDG.E.U16 R25, [R4.64] ;  /* 0x0000000604198981 */ /* 0x000128000c1e1500 */
[----:B0-----:R-:W2:Y:S01]  /*157c0*/  LDL.LU R5, [R1+0x44] ;  /* 0x0000440001057983 */ /* 0x001ea20000300800 */
[----:B------:R-:W-:Y:S02]  /*157d0*/  IADD3 R4, P1, R29, R2, RZ ;  /* 0x000000021d047210 */ /* 0x000fe40007f3e0ff */
[----:B------:R-:W-:-:S02]  /*157e0*/  PRMT R24, RZ, 0x7610, R24 ;  /* 0x00007610ff187816 */ /* 0x000fc40000000018 */
[----:B------:R-:W-:Y:S01]  /*157f0*/  PRMT R23, RZ, 0x7610, R23 ;  /* 0x00007610ff177816 */ /* 0x000fe20000000017 */
[----:B--2---:R0:W-:Y:S02]  /*15800*/  STS.U16 [R27+0x2a00], R5 ;  /* 0x002a00051b007388 */ /* 0x0041e40000000400 */
[----:B0-----:R-:W-:-:S05]  /*15810*/  IMAD.X R5, R28, 0x1, R0, P1 ;  /* 0x000000011c057824 */ /* 0x001fca00008e0600 */
[----:B------:R3:W2:Y:S02]  /*15820*/  @!P0 LDG.E.U16 R24, [R4.64] ;  /* 0x0000000604188981 */ /* 0x0006a4000c1e1500 */
[-C--:B---3--:R-:W-:Y:S02]  /*15830*/  IADD3 R4, P1, R3, R2.reuse, RZ ;  /* 0x0000000203047210 */ /* 0x088fe40007f3e0ff */
[----:B----4-:R-:W-:Y:S03]  /*15840*/  STL [R1+0x145c], R25 ;  /* 0x00145c1901007387 */ /* 0x010fe60000100800 */
[----:B------:R-:W-:Y:S01]  /*15850*/  IMAD.X R5, R15, 0x1, R0, P1 ;  /* 0x000000010f057824 */ /* 0x000fe200008e0600 */
[----:B------:R0:W-:Y:S04]  /*15860*/  STL [R1+0xb38], R29 ;  /* 0x000b381d01007387 */ /* 0x0001e80000100800 */
[----:B------:R1:W3:Y:S04]  /*15870*/  @!P0 LDG.E.U16 R23, [R4.64] ;  /* 0x0000000604178981 */ /* 0x0002e8000c1e1500 */
[----:B0-----:R-:W1:Y:S04]  /*15880*/  LDL.LU R29, [R1+0x6b8] ;  /* 0x0006b800011d7983 */ /* 0x001e680000300800 */
[----:B------:R0:W-:Y:S04]  /*15890*/  STL [R1+0xb3c], R28 ;  /* 0x000b3c1c01007387 */ /* 0x0001e80000100800 */
[----:B0-----:R-:W4:Y:S04]  /*158a0*/  LDL.LU R28, [R1+0x500] ;  /* 0x00050000011c7983 */ /* 0x001f280000300800 */
[----:B------:R0:W-:Y:S04]  /*158b0*/  STS.U16 [R27+0x2e00], R14 ;  /* 0x002e000e1b007388 */ /* 0x0001e80000000400 */
[----:B------:R-:W-:Y:S04]  /*158c0*/  STS.U16 [R27+0x3200], R21 ;  /* 0x003200151b007388 */ /* 0x000fe80000000400 */
[----:B--2---:R-:W-:Y:S04]  /*158d0*/  STL [R1+0x1460], R24 ;  /* 0x0014601801007387 */ /* 0x004fe80000100800 */
[----:B0-----:R-:W2:Y:S04]  /*158e0*/  LDL R14, [R1+0x4f8] ;  /* 0x0004f800010e7983 */ /* 0x001ea80000100800 */
[----:B------:R0:W-:Y:S04]  /*158f0*/  STL [R1+0xb40], R3 ;  /* 0x000b400301007387 */ /* 0x0001e80000100800 */
[----:B0-----:R-:W2:Y:S04]  /*15900*/  LDL.LU R3, [R1+0x6b4] ;  /* 0x0006b40001037983 */ /* 0x001ea80000300800 */
[----:B------:R-:W2:Y:S04]  /*15910*/  LDL R15, [R1+0x4e8] ;  /* 0x0004e800010f7983 */ /* 0x000ea80000100800 */
[----:B------:R-:W2:Y:S01]  /*15920*/  LDL.LU R25, [R1+0x3c] ;  /* 0x00003c0001197983 */ /* 0x000ea20000300800 */
[----:B-1----:R-:W-:-:S03]  /*15930*/  IADD3 R4, P1, R29, R2, RZ ;  /* 0x000000021d047210 */ /* 0x002fc60007f3e0ff */
[----:B---3--:R-:W-:Y:S04]  /*15940*/  STL [R1+0x1464], R23 ;  /* 0x0014641701007387 */ /* 0x008fe80000100800 */
[----:B------:R0:W-:Y:S01]  /*15950*/  STL [R1+0xb44], R29 ;  /* 0x000b441d01007387 */ /* 0x0001e20000100800 */
[----:B------:R-:W-:Y:S01]  /*15960*/  PRMT R21, RZ, 0x7610, R21 ;  /* 0x00007610ff157816 */ /* 0x000fe20000000015 */
[----:B----4-:R-:W-:Y:S02]  /*15970*/  IMAD.X R5, R28, 0x1, R0, P1 ;  /* 0x000000011c057824 */ /* 0x010fe400008e0600 */
[----:B0-----:R-:W3:Y:S04]  /*15980*/  LDL.LU R29, [R1+0x6b0] ;  /* 0x0006b000011d7983 */ /* 0x001ee80000300800 */
[----:B------:R0:W-:Y:S04]  /*15990*/  STL [R1+0xb48], R28 ;  /* 0x000b481c01007387 */ /* 0x0001e80000100800 */
[----:B------:R2:W4:Y:S04]  /*159a0*/  @!P0 LDG.E.U16 R21, [R4.64] ;  /* 0x0000000604158981 */ /* 0x000528000c1e1500 */
[----:B0-----:R-:W4:Y:S04]  /*159b0*/  LDL.LU R28, [R1+0x4f0] ;  /* 0x0004f000011c7983 */ /* 0x001f280000300800 */
[----:B------:R0:W-:Y:S02]  /*159c0*/  STS.U16 [R27+0x3600], R20 ;  /* 0x003600141b007388 */ /* 0x0001e40000000400 */
[----:B0-----:R-:W-:-:S02]  /*159d0*/  PRMT R20, RZ, 0x7610, R20 ;  /* 0x00007610ff147816 */ /* 0x001fc40000000014 */
[----:B--2---:R-:W-:-:S05]  /*159e0*/  IADD3 R4, P1, R3, R2, RZ ;  /* 0x0000000203047210 */ /* 0x004fca0007f3e0ff */
[----:B------:R-:W-:-:S05]  /*159f0*/  IMAD.X R5, R14, 0x1, R0, P1 ;  /* 0x000000010e057824 */ /* 0x000fca00008e0600 */
[----:B------:R3:W2:Y:S04]  /*15a00*/  @!P0 LDG.E.U16 R20, [R4.64] ;  /* 0x0000000604148981 */ /* 0x0006a8000c1e1500 */
[----:B------:R0:W-:Y:S01]  /*15a10*/  STS.U16 [R27+0x3a00], R16 ;  /* 0x003a00101b007388 */ /* 0x0001e20000000400 */
[----:B---3--:R-:W-:Y:S02]  /*15a20*/  IADD3 R4, P1, R29, R2, RZ ;  /* 0x000000021d047210 */ /* 0x008fe40007f3e0ff */
[----:B0-----:R-:W-:Y:S01]  /*15a30*/  PRMT R16, RZ, 0x7610, R16 ;  /* 0x00007610ff107816 */ /* 0x001fe20000000010 */
[----:B----4-:R-:W-:Y:S02]  /*15a40*/  STL [R1+0x1468], R21 ;  /* 0x0014681501007387 */ /* 0x010fe40000100800 */
[----:B------:R-:W-:-:S02]  /*15a50*/  IMAD.X R5, R28, 0x1, R0, P1 ;  /* 0x000000011c057824 */ /* 0x000fc400008e0600 */
[----:B------:R0:W-:Y:S04]  /*15a60*/  STL [R1+0xb4c], R3 ;  /* 0x000b4c0301007387 */ /* 0x0001e80000100800 */
[----:B------:R-:W3:Y:S04]  /*15a70*/  @!P0 LDG.E.U16 R16, [R4.64] ;  /* 0x0000000604108981 */ /* 0x000ee8000c1e1500 */
[----:B0-----:R-:W4:Y:S04]  /*15a80*/  LDL.LU R3, [R1+0x6ac] ;  /* 0x0006ac0001037983 */ /* 0x001f280000300800 */
[----:B------:R-:W4:Y:S04]  /*15a90*/  LDL R21, [R1+0x4d8] ;  /* 0x0004d80001157983 */ /* 0x000f280000100800 */
[----:B------:R-:W4:Y:S04]  /*15aa0*/  LDL.LU R14, [R1+0x38] ;  /* 0x00003800010e7983 */ /* 0x000f280000300800 */
[----:B--2---:R-:W-:Y:S04]  /*15ab0*/  STL [R1+0x146c], R20 ;  /* 0x00146c1401007387 */ /* 0x004fe80000100800 */
[----:B------:R0:W-:Y:S04]  /*15ac0*/  STL [R1+0xb50], R29 ;  /* 0x000b501d01007387 */ /* 0x0001e80000100800 */
[----:B0-----:R-:W2:Y:S04]  /*15ad0*/  LDL.LU R29, [R1+0x6a8] ;  /* 0x0006a800011d7983 */ /* 0x001ea80000300800 */
[----:B------:R0:W-:Y:S04]  /*15ae0*/  STL [R1+0xb54], R28 ;  /* 0x000b541c01007387 */ /* 0x0001e80000100800 */
[----:B0-----:R-:W2:Y:S04]  /*15af0*/  LDL.LU R28, [R1+0x4e0] ;  /* 0x0004e000011c7983 */ /* 0x001ea80000300800 */
[----:B---3--:R-:W-:Y:S01]  /*15b00*/  STL [R1+0x1470], R16 ;  /* 0x0014701001007387 */ /* 0x008fe20000100800 */
[----:B----4-:R-:W-:-:S03]  /*15b10*/  IADD3 R4, P1, R3, R2, RZ ;  /* 0x0000000203047210 */ /* 0x010fc60007f3e0ff */
[----:B------:R0:W-:Y:S04]  /*15b20*/  STL [R1+0xb58], R3 ;  /* 0x000b580301007387 */ /* 0x0001e80000100800 */
[----:B0-----:R-:W3:Y:S01]  /*15b30*/  LDL.LU R3, [R1+0x6a4] ;  /* 0x0006a40001037983 */ /* 0x001ee20000300800 */
[----:B------:R-:W-:-:S03]  /*15b40*/  IMAD.X R5, R15, 0x1, R0, P1 ;  /* 0x000000010f057824 */ /* 0x000fc600008e0600 */
[----:B------:R0:W-:Y:S04]  /*15b50*/  STS.U16 [R27+0x3e00], R13 ;  /* 0x003e000d1b007388 */ /* 0x0001e80000000400 */
[----:B------:R-:W4:Y:S01]  /*15b60*/  LDL.LU R15, [R1+0x34] ;  /* 0x00003400010f7983 */ /* 0x000f220000300800 */
[----:B0-----:R-:W-:-:S03]  /*15b70*/  PRMT R13, RZ, 0x7610, R13 ;  /* 0x00007610ff0d7816 */ /* 0x001fc6000000000d */
[----:B------:R0:W-:Y:S04]  /*15b80*/  STS.U16 [R27+0x4200], R25 ;  /* 0x004200191b007388 */ /* 0x0001e80000000400 */
[----:B------:R-:W4:Y:S04]  /*15b90*/  LDL R16, [R1+0x4c8] ;  /* 0x0004c80001107983 */ /* 0x000f280000100800 */
[----:B------:R2:W4:Y:S04]  /*15ba0*/  @!P0 LDG.E.U16 R13, [R4.64] ;  /* 0x00000006040d8981 */ /* 0x000528000c1e1500 */
[----:B0-----:R-:W4:Y:S01]  /*15bb0*/  LDL.LU R25, [R1+0x30] ;  /* 0x0000300001197983 */ /* 0x001f220000300800 */
[----:B--2---:R-:W-:-:S03]  /*15bc0*/  IADD3 R4, P1, R29, R2, RZ ;  /* 0x000000021d047210 */ /* 0x004fc60007f3e0ff */
[----:B------:R0:W-:Y:S04]  /*15bd0*/  STL [R1+0xb5c], R29 ;  /* 0x000b5c1d01007387 */ /* 0x0001e80000100800 */
[----:B0-----:R-:W2:Y:S01]  /*15be0*/  LDL.LU R29, [R1+0x6a0] ;  /* 0x0006a000011d7983 */ /* 0x001ea20000300800 */
[----:B------:R-:W-:-:S03]  /*15bf0*/  IMAD.X R5, R28, 0x1, R0, P1 ;  /* 0x000000011c057824 */ /* 0x000fc600008e0600 */
[----:B------:R0:W-:Y:S04]  /*15c00*/  STL [R1+0xb60], R28 ;  /* 0x000b601c01007387 */ /* 0x0001e80000100800 */
[----:B0-----:R-:W4:Y:S01]  /*15c10*/  LDL.LU R28, [R1+0x4d0] ;  /* 0x0004d000011c7983 */ /* 0x001f220000300800 */
[----:B------:R-:W-:-:S06]  /*15c20*/  PRMT R12, RZ, 0x7610, R12 ;  /* 0x00007610ff0c7816 */ /* 0x000fcc000000000c */
[----:B------:R0:W4:Y:S04]  /*15c30*/  @!P0 LDG.E.U16 R12, [R4.64] ;  /* 0x00000006040c8981 */ /* 0x000128000c1e1500 */
[----:B---3--:R1:W-:Y:S01]  /*15c40*/  STL [R1+0xb64], R3 ;  /* 0x000b640301007387 */ /* 0x0083e20000100800 */
[----:B0-----:R-:W-:-:S03]  /*15c50*/  IADD3 R4, P1, R3, R2, RZ ;  /* 0x0000000203047210 */ /* 0x001fc60007f3e0ff */
[----:B-1----:R-:W3:Y:S02]  /*15c60*/  LDL.LU R3, [R1+0x69c] ;  /* 0x00069c0001037983 */ /* 0x002ee40000300800 */
[----:B------:R-:W-:Y:S02]  /*15c70*/  IMAD.X R5, R21, 0x1, R0, P1 ;  /* 0x0000000115057824 */ /* 0x000fe400008e0600 */
[----:B------:R0:W-:Y:S04]  /*15c80*/  STS.U16 [R27+0x4600], R11 ;  /* 0x0046000b1b007388 */ /* 0x0001e80000000400 */
[----:B------:R-:W3:Y:S01]  /*15c90*/  LDL R20, [R1+0x4b8] ;  /* 0x0004b80001147983 */ /* 0x000ee20000100800 */
[----:B0-----:R-:W-:-:S06]  /*15ca0*/  PRMT R11, RZ, 0x7610, R11 ;  /* 0x00007610ff0b7816 */ /* 0x001fcc000000000b */
[----:B------:R2:W3:Y:S02]  /*15cb0*/  @!P0 LDG.E.U16 R11, [R4.64] ;  /* 0x00000006040b8981 */ /* 0x0004e4000c1e1500 */
[----:B--2---:R-:W-:Y:S02]  /*15cc0*/  IADD3 R4, P1, R29, R2, RZ ;  /* 0x000000021d047210 */ /* 0x004fe40007f3e0ff */
[----:B------:R0:W-:Y:S04]  /*15cd0*/  STL [R1+0xb68], R29 ;  /* 0x000b681d01007387 */ /* 0x0001e80000100800 */
[----:B0-----:R-:W2:Y:S01]  /*15ce0*/  LDL.LU R29, [R1+0x698] ;  /* 0x00069800011d7983 */ /* 0x001ea20000300800 */
[----:B----4-:R-:W-:-:S03]  /*15cf0*/  IMAD.X R5, R28, 0x1, R0, P1 ;  /* 0x000000011c057824 */ /* 0x010fc600008e0600 */
[----:B------:R0:W-:Y:S04]  /*15d00*/  STL [R1+0xb6c], R28 ;  /* 0x000b6c1c01007387 */ /* 0x0001e80000100800 */
[----:B0-----:R-:W4:Y:S04]  /*15d10*/  LDL.LU R28, [R1+0x4c0] ;  /* 0x0004c000011c7983 */ /* 0x001f280000300800 */
[----:B------:R0:W-:Y:S04]  /*15d20*/  STS.U16 [R27+0x4a00], R14 ;  /* 0x004a000e1b007388 */ /* 0x0001e80000000400 */
[----:B---3--:R1:W-:Y:S01]  /*15d30*/  STL [R1+0xb70], R3 ;  /* 0x000b700301007387 */ /* 0x0083e20000100800 */
[----:B0-----:R-:W-:-:S03]  /*15d40*/  IADD3 R14, P1, R3, R2, RZ ;  /* 0x00000002030e7210 */ /* 0x001fc60007f3e0ff */
[----:B-1----:R-:W3:Y:S01]  /*15d50*/  LDL.LU R3, [R1+0x694] ;  /* 0x0006940001037983 */ /* 0x002ee20000300800 */
[----:B------:R-:W-:-:S03]  /*15d60*/  PRMT R6, RZ, 0x7610, R6 ;  /* 0x00007610ff067816 */ /* 0x000fc60000000006 */
[----:B------:R0:W-:Y:S04]  /*15d70*/  STS.U16 [R27+0x4e00], R15 ;  /* 0x004e000f1b007388 */ /* 0x0001e80000000400 */
[----:B------:R1:W3:Y:S01]  /*15d80*/  @!P0 LDG.E.U16 R6, [R4.64] ;  /* 0x0000000604068981 */ /* 0x0002e2000c1e1500 */
[----:B0-----:R-:W-:-:S03]  /*15d90*/  IMAD.X R15, R16, 0x1, R0, P1 ;  /* 0x00000001100f7824 */ /* 0x001fc600008e0600 */
[----:B------:R-:W3:Y:S01]  /*15da0*/  LDL R16, [R1+0x4a8] ;  /* 0x0004a80001107983 */ /* 0x000ee20000100800 */
[----:B-1----:R-:W-:-:S06]  /*15db0*/  PRMT R5, RZ, 0x7610, R5 ;  /* 0x00007610ff057816 */ /* 0x002fcc0000000005 */
[----:B------:R2:W3:Y:S02]  /*15dc0*/  @!P0 LDG.E.U16 R5, [R14.64] ;  /* 0x000000060e058981 */ /* 0x0004e4000c1e1500 */
[----:B--2---:R-:W-:Y:S02]  /*15dd0*/  IADD3 R14, P1, R29, R2, RZ ;  /* 0x000000021d0e7210 */ /* 0x004fe40007f3e0ff */
[----:B------:R0:W-:Y:S04]  /*15de0*/  STL [R1+0xb74], R29 ;  /* 0x000b741d01007387 */ /* 0x0001e80000100800 */
[----:B0-----:R-:W2:Y:S01]  /*15df0*/  LDL.LU R29, [R1+0x690] ;  /* 0x00069000011d7983 */ /* 0x001ea20000300800 */
[----:B----4-:R-:W-:-:S03]  /*15e00*/  IMAD.X R15, R28, 0x1, R0, P1 ;  /* 0x000000011c0f7824 */ /* 0x010fc600008e0600 */
[----:B------:R0:W-:Y:S04]  /*15e10*/  STL [R1+0xb78], R28 ;  /* 0x000b781c01007387 */ /* 0x0001e80000100800 */
[----:B0-----:R-:W4:Y:S01]  /*15e20*/  LDL.LU R28, [R1+0x4b0] ;  /* 0x0004b000011c7983 */ /* 0x001f220000300800 */
[----:B------:R-:W-:-:S06]  /*15e30*/  PRMT R4, RZ, 0x7610, R4 ;  /* 0x00007610ff047816 */ /* 0x000fcc0000000004 */
[----:B------:R0:W4:Y:S04]  /*15e40*/  @!P0 LDG.E.U16 R4, [R14.64] ;  /* 0x000000060e048981 */ /* 0x000128000c1e1500 */
[----:B---3--:R1:W-:Y:S01]  /*15e50*/  STL [R1+0xb7c], R3 ;  /* 0x000b7c0301007387 */ /* 0x0083e20000100800 */
[----:B0-----:R-:W-:-:S03]  /*15e60*/  IADD3 R14, P1, R3, R2, RZ ;  /* 0x00000002030e7210 */ /* 0x001fc60007f3e0ff */
[----:B-1----:R-:W3:Y:S01]  /*15e70*/  LDL.LU R3, [R1+0x68c] ;  /* 0x00068c0001037983 */ /* 0x002ee20000300800 */
[----:B------:R-:W-:Y:S01]  /*15e80*/  PRMT R17, RZ, 0x7610, R17 ;  /* 0x00007610ff117816 */ /* 0x000fe20000000011 */
[----:B------:R-:W-:Y:S02]  /*15e90*/  IMAD.X R15, R20, 0x1, R0, P1 ;  /* 0x00000001140f7824 */ /* 0x000fe400008e0600 */
[----:B------:R-:W3:Y:S04]  /*15ea0*/  LDL R20, [R1+0x498] ;  /* 0x0004980001147983 */ /* 0x000ee80000100800 */
[----:B------:R2:W3:Y:S04]  /*15eb0*/  @!P0 LDG.E.U16 R17, [R14.64] ;  /* 0x000000060e118981 */ /* 0x0004e8000c1e1500 */
[----:B------:R-:W-:Y:S04]  /*15ec0*/  STS.U16 [R27+0x5200], R25 ;  /* 0x005200191b007388 */ /* 0x000fe80000000400 */
[----:B------:R-:W-:Y:S04]  /*15ed0*/  STS.U16 [R27+0x5600], R22 ;  /* 0x005600161b007388 */ /* 0x000fe80000000400 */
[----:B------:R-:W-:Y:S01]  /*15ee0*/  STS.U16 [R27+0x5a00], R18 ;  /* 0x005a00121b007388 */ /* 0x000fe20000000400 */
[----:B--2---:R-:W-:-:S03]  /*15ef0*/  IADD3 R14, P1, R29, R2, RZ ;  /* 0x000000021d0e7210 */ /* 0x004fc60007f3e0ff */
        /* <DEDUP_REMOVED lines=14> */
[----:B------:R2:W3:Y:S04]  /*15fe0*/  @!P0 LDG.E.U16 R19, [R14.64] ;  /* 0x000000060e138981 */ /* 0x0004e8000c1e1500 */
        /* <DEDUP_REMOVED lines=13> */
[----:B------:R-:W-:Y:S04]  /*160c0*/  STS.U16 [R27+0x6600], R9 ;  /* 0x006600091b007388 */ /* 0x000fe80000000400 */
[----:B------:R2:W-:Y:S01]  /*160d0*/  STS.U16 [R27+0x6a00], R8 ;  /* 0x006a00081b007388 */ /* 0x0005e20000000400 */
[----:B------:R-:W-:-:S06]  /*160e0*/  PRMT R22, RZ, 0x7610, R22 ;  /* 0x00007610ff167816 */ /* 0x000fcc0000000016 */
[----:B------:R0:W3:Y:S02]  /*160f0*/  @!P0 LDG.E.U16 R22, [R14.64] ;  /* 0x000000060e168981 */ /* 0x0000e4000c1e1500 */
[----:B0-----:R-:W-:Y:S02]  /*16100*/  PRMT R14, RZ, 0x7610, R14 ;  /* 0x00007610ff0e7816 */ /* 0x001fe4000000000e */
[----:B--2---:R-:W-:Y:S01]  /*16110*/  IADD3 R8, P1, R29, R2, RZ ;  /* 0x000000021d087210 */ /* 0x004fe20007f3e0ff */
[----:B------:R0:W-:Y:S04]  /*16120*/  STL [R1+0xb98], R29 ;  /* 0x000b981d01007387 */ /* 0x0001e80000100800 */
[----:B0-----:R-:W2:Y:S01]  /*16130*/  LDL.LU R29, [R1+0x678] ;  /* 0x00067800011d7983 */ /* 0x001ea20000300800 */
[----:B----4-:R-:W-:-:S03]  /*16140*/  IMAD.X R9, R28, 0x1, R0, P1 ;  /* 0x000000011c097824 */ /* 0x010fc600008e0600 */
[----:B------:R0:W-:Y:S04]  /*16150*/  STL [R1+0xb9c], R28 ;  /* 0x000b9c1c01007387 */ /* 0x0001e80000100800 */
[----:B------:R3:W4:Y:S04]  /*16160*/  @!P0 LDG.E.U16 R14, [R8.64] ;  /* 0x00000006080e8981 */ /* 0x000728000c1e1500 */
[----:B0-----:R-:W4:Y:S04]  /*16170*/  LDL.LU R28, [R1+0x480] ;  /* 0x00048000011c7983 */ /* 0x001f280000300800 */
[----:B------:R0:W-:Y:S01]  /*16180*/  STS.U16 [R27+0x6e00], R7 ;  /* 0x006e00071b007388 */ /* 0x0001e20000000400 */
[----:B---3--:R-:W-:-:S02]  /*16190*/  IADD3 R8, P1, R3, R2, RZ ;  /* 0x0000000203087210 */ /* 0x008fc40007f3e0ff */
[----:B0-----:R-:W-:-:S03]  /*161a0*/  PRMT R7, RZ, 0x7610, R7 ;  /* 0x00007610ff077816 */ /* 0x001fc60000000007 */
[----:B------:R-:W-:-:S05]  /*161b0*/  IMAD.X R9, R16, 0x1, R0, P1 ;  /* 0x0000000110097824 */ /* 0x000fca00008e0600 */
[----:B------:R0:W3:Y:S04]  /*161c0*/  @!P0 LDG.E.U16 R7, [R8.64] ;  /* 0x0000000608078981 */ /* 0x0000e8000c1e1500 */
[----:B0-----:R-:W0:Y:S04]  /*161d0*/  S2R R8, SR_TID.X ;  /* 0x0000000000087919 */ /* 0x001e280000002100 */
[----:B------:R-:W1:Y:S04]  /*161e0*/  S2R R16, SR_TID.X ;  /* 0x0000000000107919 */ /* 0x000e680000002100 */
[----:B------:R0:W-:Y:S01]  /*161f0*/  STL [R1+0xba0], R3 ;  /* 0x000ba00301007387 */ /* 0x0001e20000100800 */
[----:B------:R-:W-:-:S03]  /*16200*/  PRMT R15, RZ, 0x7610, R15 ;  /* 0x00007610ff0f7816 */ /* 0x000fc6000000000f */
[----:B0-----:R-:W3:Y:S04]  /*16210*/  LDL.LU R3, [R1+0x674] ;  /* 0x0006740001037983 */ /* 0x001ee80000300800 */
[----:B------:R-:W3:Y:S01]  /*16220*/  LDL.LU R20, [R1+0x6c] ;  /* 0x00006c0001147983 */ /* 0x000ee20000300800 */
[C---:B------:R-:W-:Y:S01]  /*16230*/  LOP3.LUT R9, R8.reuse, 0xc0, RZ, 0xc0, !PT ;  /* 0x000000c008097812 */ /* 0x040fe200078ec0ff */
[----:B------:R-:W-:Y:S02]  /*16240*/  IMAD.SHL.U32 R8, R8, 0x2, RZ ;  /* 0x0000000208087824 */ /* 0x000fe400078e00ff */
[----:B------:R-:W3:Y:S01]  /*16250*/  LDL.LU R21, [R1+0x2c] ;  /* 0x00002c0001157983 */ /* 0x000ee20000300800 */
[----:B------:R-:W-:-:S03]  /*16260*/  SHF.R.U32.HI R9, RZ, 0x2, R9 ;  /* 0x00000002ff097819 */ /* 0x000fc60000011609 */
[----:B------:R-:W3:Y:S01]  /*16270*/  LDL.LU R23, [R1+0x28] ;  /* 0x0000280001177983 */ /* 0x000ee20000300800 */
[----:B------:R-:W-:-:S03]  /*16280*/  LOP3.LUT R9, R9, 0x1fe, R8, 0x78, !PT ;  /* 0x000001fe09097812 */ /* 0x000fc600078e7808 */
[----:B------:R-:W3:Y:S01]  /*16290*/  LDL.LU R24, [R1+0x20] ;  /* 0x0000200001187983 */ /* 0x000ee20000300800 */
[----:B------:R-:W-:-:S03]  /*162a0*/  LOP3.LUT R9, R9, 0x40, RZ, 0x3c, !PT ;  /* 0x0000004009097812 */ /* 0x000fc600078e3cff */
[----:B------:R-:W3:Y:S04]  /*162b0*/  LDL.LU R25, [R1+0x1c] ;  /* 0x00001c0001197983 */ /* 0x000ee80000300800 */
[----:B------:R1:W-:Y:S04]  /*162c0*/  STS.U16 [R9+0x7200], R26 ;  /* 0x0072001a09007388 */ /* 0x0003e80000000400 */
[----:B------:R-:W3:Y:S01]  /*162d0*/  LDL.LU R27, [R1+0x18] ;  /* 0x00001800011b7983 */ /* 0x000ee20000300800 */
[C---:B-1----:R-:W-:Y:S01]  /*162e0*/  LOP3.LUT R9, R16.reuse, 0xc0, RZ, 0xc0, !PT ;  /* 0x000000c010097812 */ /* 0x042fe200078ec0ff */
[----:B------:R-:W-:Y:S01]  /*162f0*/  IMAD.SHL.U32 R16, R16, 0x2, RZ ;  /* 0x0000000210107824 */ /* 0x000fe200078e00ff */
[----:B--2---:R-:W-:Y:S01]  /*16300*/  IADD3 R8, P1, R29, R2, RZ ;  /* 0x000000021d087210 */ /* 0x004fe20007f3e0ff */
[----:B------:R0:W-:Y:S02]  /*16310*/  STL [R1+0xc70], R29 ;  /* 0x000c701d01007387 */ /* 0x0001e40000100800 */
[----:B0-----:R-:W-:-:S02]  /*16320*/  SHF.R.U32.HI R29, RZ, 0x2, R9 ;  /* 0x00000002ff1d7819 */ /* 0x001fc40000011609 */
[----:B----4-:R-:W-:Y:S02]  /*16330*/  IMAD.X R9, R28, 0x1, R0, P1 ;  /* 0x000000011c097824 */ /* 0x010fe400008e0600 */
[----:B------:R-:W-:Y:S02]  /*16340*/  LOP3.LUT R29, R29, 0x1fe, R16, 0x78, !PT ;  /* 0x000001fe1d1d7812 */ /* 0x000fe400078e7810 */
[----:B------:R-:W2:Y:S04]  /*16350*/  LDL.LU R16, [R1+0x1470] ;  /* 0x0014700001107983 */ /* 0x000ea80000300800 */
[----:B------:R0:W-:Y:S04]  /*16360*/  STL [R1+0xc74], R28 ;  /* 0x000c741c01007387 */ /* 0x0001e80000100800 */
[----:B------:R1:W4:Y:S04]  /*16370*/  @!P0 LDG.E.U16 R15, [R8.64] ;  /* 0x00000006080f8981 */ /* 0x000328000c1e1500 */
[----:B0-----:R-:W2:Y:S04]  /*16380*/  LDL.LU R28, [R1] ;  /* 0x00000000011c7983 */ /* 0x001ea80000300800 */
[----:B-1----:R-:W2:Y:S01]  /*16390*/  LDL.LU R9, [R1+0x24] ;  /* 0x0000240001097983 */ /* 0x002ea20000300800 */
[----:B------:R-:W-:-:S05]  /*163a0*/  LOP3.LUT R29, R29, 0x40, RZ, 0x3c, !PT ;  /* 0x000000401d1d7812 */ /* 0x000fca00078e3cff */
[----:B--2---:R0:W-:Y:S04]  /*163b0*/  STS.U16 [R29+0x7600], R9 ;  /* 0x007600091d007388 */ /* 0x0041e80000000400 */
[----:B0-----:R-:W2:Y:S01]  /*163c0*/  LDL R9, [R1+0x478] ;  /* 0x0004780001097983 */ /* 0x001ea20000100800 */
[----:B---3--:R-:W-:Y:S02]  /*163d0*/  IADD3 R8, P1, R3, R2, RZ ;  /* 0x0000000203087210 */ /* 0x008fe40007f3e0ff */
[----:B------:R-:W-:Y:S01]  /*163e0*/  PRMT R26, RZ, 0x7610, R26 ;  /* 0x00007610ff1a7816 */ /* 0x000fe2000000001a */
[----:B------:R0:W-:Y:S04]  /*163f0*/  STL [R1+0xc7c], R3 ;  /* 0x000c7c0301007387 */ /* 0x0001e80000100800 */
[----:B0-----:R-:W3:Y:S04]  /*16400*/  LDL.LU R3, [R1+0x4] ;  /* 0x0000040001037983 */ /* 0x001ee80000300800 */
[----:B------:R0:W-:Y:S04]  /*16410*/  STL [R1+0xc78], R2 ;  /* 0x000c780201007387 */ /* 0x0001e80000100800 */
[----:B0-----:R-:W3:Y:S04]  /*16420*/  LDL.LU R2, [R1+0x8] ;  /* 0x0000080001027983 */ /* 0x001ee80000300800 */
[----:B------:R0:W-:Y:S04]  /*16430*/  STL [R1+0xc80], R0 ;  /* 0x000c800001007387 */ /* 0x0001e80000100800 */
[----:B------:R1:W-:Y:S04]  /*16440*/  STS.U16 [R29+0xfe00], R20 ;  /* 0x00fe00141d007388 */ /* 0x0003e80000000400 */
[----:B------:R0:W-:Y:S01]  /*16450*/  STS.U16 [R29+0x7a00], R21 ;  /* 0x007a00151d007388 */ /* 0x0001e20000000400 */
[----:B--2---:R-:W-:-:S03]  /*16460*/  IMAD.X R9, R9, 0x1, R0, P1 ;  /* 0x0000000109097824 */ /* 0x004fc600008e0600 */
[----:B0-----:R-:W2:Y:S04]  /*16470*/  LDL.LU R0, [R1+0xc] ;  /* 0x00000c0001007983 */ /* 0x001ea80000300800 */
[----:B------:R0:W2:Y:S04]  /*16480*/  @!P0 LDG.E.U16 R26, [R8.64] ;  /* 0x00000006081a8981 */ /* 0x0000a8000c1e1500 */
[----:B0-----:R-:W2:Y:S04]  /*16490*/  LDL.LU R8, [R1+0x14] ;  /* 0x0000140001087983 */ /* 0x001ea80000300800 */
[----:B------:R-:W3:Y:S04]  /*164a0*/  LDL.LU R9, [R1+0x10] ;  /* 0x0000100001097983 */ /* 0x000ee80000300800 */
[----:B-1----:R-:W4:Y:S04]  /*164b0*/  LDL.LU R20, [R1+0x146c] ;  /* 0x00146c0001147983 */ /* 0x002f280000300800 */
[----:B------:R-:W4:Y:S04]  /*164c0*/  LDL.LU R21, [R1+0x1468] ;  /* 0x0014680001157983 */ /* 0x000f280000300800 */
[----:B------:R0:W-:Y:S04]  /*164d0*/  STS.U16 [R29+0x7e00], R23 ;  /* 0x007e00171d007388 */ /* 0x0001e80000000400 */
[----:B------:R1:W-:Y:S04]  /*164e0*/  STS.U16 [R29+0x8200], R24 ;  /* 0x008200181d007388 */ /* 0x0003e80000000400 */
[----:B------:R1:W-:Y:S04]  /*164f0*/  STS.U16 [R29+0x8600], R25 ;  /* 0x008600191d007388 */ /* 0x0003e80000000400 */
[----:B0-----:R-:W4:Y:S04]  /*16500*/  LDL.LU R23, [R1+0x1464] ;  /* 0x0014640001177983 */ /* 0x001f280000300800 */
[----:B-1----:R-:W4:Y:S04]  /*16510*/  LDL.LU R24, [R1+0x1460] ;  /* 0x0014600001187983 */ /* 0x002f280000300800 */
[----:B------:R-:W4:Y:S04]  /*16520*/  LDL.LU R25, [R1+0x145c] ;  /* 0x00145c0001197983 */ /* 0x000f280000300800 */
[----:B------:R0:W-:Y:S04]  /*16530*/  STS.U16 [R29+0x8a00], R27 ;  /* 0x008a001b1d007388 */ /* 0x0001e80000000400 */
[----:B0-----:R-:W4:Y:S04]  /*16540*/  LDL.LU R27, [R1+0x1458] ;  /* 0x00145800011b7983 */ /* 0x001f280000300800 */
[----:B--2---:R0:W-:Y:S04]  /*16550*/  STS.U16 [R29+0x8e00], R8 ;  /* 0x008e00081d007388 */ /* 0x0041e80000000400 */
[----:B---3--:R1:W-:Y:S04]  /*16560*/  STS.U16 [R29+0x9200], R9 ;  /* 0x009200091d007388 */ /* 0x0083e80000000400 */
[----:B------:R2:W-:Y:S04]  /*16570*/  STS.U16 [R29+0x9600], R0 ;  /* 0x009600001d007388 */ /* 0x0005e80000000400 */
[----:B0-----:R-:W3:Y:S04]  /*16580*/  LDL R8, [R1+0x368] ;  /* 0x0003680001087983 */ /* 0x001ee80000100800 */
[----:B-1----:R-:W3:Y:S04]  /*16590*/  LDL R9, [R1+0x36c] ;  /* 0x00036c0001097983 */ /* 0x002ee80000100800 */
[----:B--2---:R-:W2:Y:S04]  /*165a0*/  LDL R0, [R1+0x358] ;  /* 0x0003580001007983 */ /* 0x004ea80000100800 */
[----:B------:R0:W-:Y:S04]  /*165b0*/  STS.U16 [R29+0x9a00], R2 ;  /* 0x009a00021d007388 */ /* 0x0001e80000000400 */
[----:B------:R1:W-:Y:S04]  /*165c0*/  STS.U16 [R29+0x9e00], R3 ;  /* 0x009e00031d007388 */ /* 0x0003e80000000400 */
[----:B0-----:R-:W3:Y:S04]  /*165d0*/  LDL R2, [R1+0x364] ;  /* 0x0003640001027983 */ /* 0x001ee80000100800 */
[----:B-1----:R-:W3:Y:S04]  /*165e0*/  LDL R3, [R1+0x360] ;  /* 0x0003600001037983 */ /* 0x002ee80000100800 */
[----:B------:R-:W-:Y:S04]  /*165f0*/  STS.U16 [R29+0xa200], R28 ;  /* 0x00a2001c1d007388 */ /* 0x000fe80000000400 */
[----:B----4-:R-:W-:Y:S04]  /*16600*/  STS.U16 [R29+0xa600], R27 ;  /* 0x00a6001b1d007388 */ /* 0x010fe80000000400 */
[----:B------:R-:W-:Y:S04]  /*16610*/  STS.U16 [R29+0xaa00], R25 ;  /* 0x00aa00191d007388 */ /* 0x000fe80000000400 */
        /* <DEDUP_REMOVED lines=20> */
[----:B------:R-:W-:Y:S06]  /*16760*/  BAR.SYNC.DEFER_BLOCKING 0x0 ;  /* 0x0000000000007b1d */ /* 0x000fec0000010000 */
[----:B--2---:R-:W0:Y:S04]  /*16770*/  LDSM.16.M88.4 R12, [R0] ;  /* 0x00000000000c783b */ /* 0x004e280000000200 */
[----:B------:R-:W-:Y:S04]  /*16780*/  LDSM.16.M88.4 R20, [R0+0x2000] ;  /* 0x002000000014783b */ /* 0x000fe80000000200 */
[----:B---3--:R1:W-:Y:S01]  /*16790*/  LDSM.16.MT88.4 R16, [R3+0x10000] ;  /* 0x010000000310783b */ /* 0x0083e20000004200 */
[----:B0-----:R-:W-:-:S03]  /*167a0*/  IMAD.MOV.U32 R4, RZ, RZ, R12 ;  /* 0x000000ffff047224 */ /* 0x001fc600078e000c */
[----:B------:R-:W-:Y:S01]  /*167b0*/  STL.64 [R1+0x18], R14 ;  /* 0x0000180e01007387 */ /* 0x000fe20000100a00 */
[----:B-1----:R-:W-:-:S03]  /*167c0*/  IMAD.MOV.U32 R3, RZ, RZ, R13 ;  /* 0x000000ffff037224 */ /* 0x002fc600078e000d */
[----:B------:R-:W0:Y:S04]  /*167d0*/  LDSM.16.MT88.4 R12, [R9+0x10000] ;  /* 0x01000000090c783b */ /* 0x000e280000004200 */
[----:B------:R-:W1:Y:S04]  /*167e0*/  LDSM.16.MT88.4 R8, [R8+0x10000] ;  /* 0x010000000808783b */ /* 0x000e680000004200 */
[----:B0-----:R-:W-:Y:S04]  /*167f0*/  STL.64 [R1+0x1450], R14 ;  /* 0x0014500e01007387 */ /* 0x001fe80000100a00 */
[----:B------:R0:W-:Y:S04]  /*16800*/  STL.64 [R1+0x1448], R12 ;  /* 0x0014480c01007387 */ /* 0x0001e80000100a00 */
[----:B0-----:R-:W2:Y:S04]  /*16810*/  LDL.LU.64 R12, [R1+0x270] ;  /* 0x00027000010c7983 */ /* 0x001ea80000300a00 */
[----:B------:R-:W2:Y:S04]  /*16820*/  LDL.LU.64 R14, [R1+0x278] ;  /* 0x00027800010e7983 */ /* 0x000ea80000300a00 */
[----:B-1----:R-:W-:Y:S04]  /*16830*/  STL.64 [R1+0x1440], R10 ;  /* 0x0014400a01007387 */ /* 0x002fe80000100a00 */
[----:B------:R0:W-:Y:S04]  /*16840*/  STL.64 [R1+0x1438], R8 ;  /* 0x0014380801007387 */ /* 0x0001e80000100a00 */
[----:B0-----:R-:W3:Y:S04]  /*16850*/  LDL.LU.64 R8, [R1+0x1d0] ;  /* 0x0001d00001087983 */ /* 0x001ee80000300a00 */
[----:B------:R-:W3:Y:S04]  /*16860*/  LDL.LU.64 R10, [R1+0x1d8] ;  /* 0x0001d800010a7983 */ /* 0x000ee80000300a00 */
[----:B------:R-:W4:Y:S04]  /*16870*/  LDL.LU.64 R24, [R1+0xb0] ;  /* 0x0000b00001187983 */ /* 0x000f280000300a00 */
[----:B------:R-:W2:Y:S04]  /*16880*/  LDL.LU.64 R26, [R1+0xb8] ;  /* 0x0000b800011a7983 */ /* 0x000ea80000300a00 */
[----:B--2---:R-:W-:Y:S04]  /*16890*/  STL.64 [R1+0x13f0], R26 ;  /* 0x0013f01a01007387 */ /* 0x004fe80000100a00 */
[----:B----4-:R0:W-:Y:S04]  /*168a0*/  STL.64 [R1+0x13e8], R24 ;  /* 0x0013e81801007387 */ /* 0x0101e80000100a00 */
[----:B0-----:R-:W2:Y:S04]  /*168b0*/  LDL.LU.64 R24, [R1+0x1f0] ;  /* 0x0001f00001187983 */ /* 0x001ea80000300a00 */
[----:B------:R-:W4:Y:S04]  /*168c0*/  LDL.LU.64 R26, [R1+0x1f8] ;  /* 0x0001f800011a7983 */ /* 0x000f280000300a00 */
[----:B----4-:R-:W-:Y:S04]  /*168d0*/  STL.64 [R1+0x1400], R26 ;  /* 0x0014001a01007387 */ /* 0x010fe80000100a00 */
[----:B--2---:R0:W-:Y:S04]  /*168e0*/  STL.64 [R1+0x13f8], R24 ;  /* 0x0013f81801007387 */ /* 0x0041e80000100a00 */
[----:B0-----:R-:W2:Y:S04]  /*168f0*/  LDL.LU.64 R24, [R1+0x2a0] ;  /* 0x0002a00001187983 */ /* 0x001ea80000300a00 */
[----:B------:R-:W4:Y:S04]  /*16900*/  LDL.LU.64 R26, [R1+0x2a8] ;  /* 0x0002a800011a7983 */ /* 0x000f280000300a00 */
[----:B----4-:R-:W-:Y:S04]  /*16910*/  STL.64 [R1+0x1410], R26 ;  /* 0x0014101a01007387 */ /* 0x010fe80000100a00 */
[----:B--2---:R0:W-:Y:S02]  /*16920*/  STL.64 [R1+0x1408], R24 ;  /* 0x0014081801007387 */ /* 0x0041e40000100a00 */
[----:B0-----:R-:W-:-:S02]  /*16930*/  IMAD.MOV.U32 R24, RZ, RZ, R4 ;  /* 0x000000ffff187224 */ /* 0x001fc400078e0004 */
[----:B------:R-:W0:Y:S01]  /*16940*/  LDSM.16.MT88.4 R4, [R2+0x10000] ;  /* 0x010000000204783b */ /* 0x000e220000004200 */
[----:B------:R-:W-:-:S07]  /*16950*/  IMAD.MOV.U32 R25, RZ, RZ, R3 ;  /* 0x000000ffff197224 */ /* 0x000fce00078e0003 */
[-C--:B------:R-:W-:Y:S01]  /*16960*/  HMMA.16816.F32 R12, R16, R24.reuse, R12 ;  /* 0x00000018100c723c */ /* 0x080fe2000000180c */
[----:B0-----:R-:W-:Y:S04]  /*16970*/  STL.64 [R1+0x1430], R6 ;  /* 0x0014300601007387 */ /* 0x001fe80000100a00 */
[----:B------:R0:W-:Y:S04]  /*16980*/  STL.64 [R1+0x1428], R4 ;  /* 0x0014280401007387 */ /* 0x0001e80000100a00 */
[----:B0-----:R-:W2:Y:S04]  /*16990*/  LDL.LU.64 R4, [R1+0xc0] ;  /* 0x0000c00001047983 */ /* 0x001ea80000300a00 */
[----:B------:R-:W2:Y:S10]  /*169a0*/  LDL.LU.64 R6, [R1+0xc8] ;  /* 0x0000c80001067983 */ /* 0x000eb40000300a00 */
[----:B------:R-:W-:Y:S04]  /*169b0*/  STL.64 [R1+0xd0], R12 ;  /* 0x0000d00c01007387 */ /* 0x000fe80000100a00 */
[----:B------:R0:W-:Y:S04]  /*169c0*/  STL.64 [R1+0xd8], R14 ;  /* 0x0000d80e01007387 */ /* 0x0001e80000100a00 */
[----:B0-----:R-:W3:Y:S04]  /*169d0*/  LDL.LU.64 R14, [R1+0x1450] ;  /* 0x00145000010e7983 */ /* 0x001ee80000300a00 */
[----:B------:R-:W3:Y:S04]  /*169e0*/  LDL.LU.64 R12, [R1+0x1448] ;  /* 0x00144800010c7983 */ /* 0x000ee80000300a00 */
[----:B------:R-:W-:Y:S04]  /*169f0*/  STL.64 [R1+0x1420], R18 ;  /* 0x0014201201007387 */ /* 0x000fe80000100a00 */
[----:B------:R0:W-:Y:S04]  /*16a00*/  STL.64 [R1+0x1418], R16 ;  /* 0x0014181001007387 */ /* 0x0001e80000100a00 */
[----:B0-----:R-:W4:Y:S04]  /*16a10*/  LDL.LU.64 R16, [R1+0xa0] ;  /* 0x0000a00001107983 */ /* 0x001f280000300a00 */
[----:B------:R-:W4:Y:S01]  /*16a20*/  LDL.LU.64 R18, [R1+0xa8] ;  /* 0x0000a80001127983 */ /* 0x000f220000300a00 */
[-C--:B---3--:R-:W-:Y:S11]  /*16a30*/  HMMA.16816.F32 R8, R12, R24.reuse, R8 ;  /* 0x000000180c08723c */ /* 0x088ff60000001808 */
[----:B------:R-:W-:Y:S11]  /*16a40*/  @!UPT UIADD3 URZ, URZ, URZ, URZ ;  /* 0x0000003f3f3ff290 */ /* 0x000ff6000fffe03f */
[----:B------:R-:W-:Y:S01]  /*16a50*/  @!UPT UIADD3 URZ, URZ, URZ, URZ ;  /* 0x0000003f3f3ff290 */ /* 0x000fe2000fffe03f */
[----:B------:R-:W-:Y:S04]  /*16a60*/  STL.64 [R1+0x160], R8 ;  /* 0x0001600801007387 */ /* 0x000fe80000100a00 */
[----:B------:R0:W-:Y:S04]  /*16a70*/  STL.64 [R1+0x168], R10 ;  /* 0x0001680a01007387 */ /* 0x0001e80000100a00 */
[----:B0-----:R-:W2:Y:S04]  /*16a80*/  LDL.LU.64 R10, [R1+0x1440] ;  /* 0x00144000010a7983 */ /* 0x001ea80000300a00 */
[----:B------:R-:W2:Y:S02]  /*16a90*/  LDL.LU.64 R8, [R1+0x1438] ;  /* 0x0014380001087983 */ /* 0x000ea40000300a00 */
[-C--:B--2---:R-:W-:Y:S11]  /*16aa0*/  HMMA.16816.F32 R4, R8, R24.reuse, R4 ;  /* 0x000000180804723c */ /* 0x084ff60000001804 */
[----:B------:R-:W-:Y:S11]  /*16ab0*/  @!UPT UIADD3 URZ, URZ, URZ, URZ ;  /* 0x0000003f3f3ff290 */ /* 0x000ff6000fffe03f */
[----:B------:R-:W-:Y:S01]  /*16ac0*/  @!UPT UIADD3 URZ, URZ, URZ, URZ ;  /* 0x0000003f3f3ff290 */ /* 0x000fe2000fffe03f */
[----:B------:R-:W-:Y:S04]  /*16ad0*/  STL.64 [R1+0x100], R4 ;  /* 0x0001000401007387 */ /* 0x000fe80000100a00 */
[----:B------:R0:W-:Y:S04]  /*16ae0*/  STL.64 [R1+0x108], R6 ;  /* 0x0001080601007387 */ /* 0x0001e80000100a00 */
[----:B0-----:R-:W4:Y:S04]  /*16af0*/  LDL.LU.64 R6, [R1+0x1430] ;  /* 0x0014300001067983 */ /* 0x001f280000300a00 */
[----:B------:R-:W4:Y:S04]  /*16b00*/  LDL.LU.64 R4, [R1+0x1428] ;  /* 0x0014280001047983 */ /* 0x000f280000300a00 */
[----:B------:R-:W-:Y:S01]  /*16b10*/  STL.64 [R1+0x8], R22 ;  /* 0x0000081601007387 */ /* 0x000fe20000100a00 */
[----:B----4-:R-:W-:Y:S03]  /*16b20*/  HMMA.16816.F32 R24, R4, R24, R16 ;  /* 0x000000180418723c */ /* 0x010fe60000001810 */
[----:B------:R-:W2:Y:S04]  /*16b30*/  LDL.LU.64 R18, [R1+0x1420] ;  /* 0x0014200001127983 */ /* 0x000ea80000300a00 */
[----:B------:R-:W2:Y:S11]  /*16b40*/  LDL.LU.64 R16, [R1+0x1418] ;  /* 0x0014180001107983 */ /* 0x000eb60000300a00 */
[----:B------:R-:W-:Y:S05]  /*16b50*/  @!UPT UIADD3 URZ, URZ, URZ, URZ ;  /* 0x0000003f3f3ff290 */ /* 0x000fea000fffe03f */
        /* <DEDUP_REMOVED lines=9> */
[----:B0-----:R-:W2:Y:S04]  /*16bf0*/  LDL.LU.64 R26, [R1+0x1400] ;  /* 0x00140000011a7983 */ /* 0x001ea80000300a00 */
[----:B------:R-:W2:Y:S04]  /*16c00*/  LDL.LU.64 R24, [R1+0x13f8] ;  /* 0x0013f80001187983 */ /* 0x000ea80000300a00 */
[----:B------:R-:W-:Y:S04]  /*16c10*/  STL.64 [R1+0x13e0], R18 ;  /* 0x0013e01201007387 */ /* 0x000fe80000100a00 */
[----:B------:R0:W-:Y:S04]  /*16c20*/  STL.64 [R1+0x13d8], R16 ;  /* 0x0013d81001007387 */ /* 0x0001e80000100a00 */
[----:B0-----:R-:W3:Y:S04]  /*16c30*/  LDL.LU.64 R16, [R1+0x170] ;  /* 0x0001700001107983 */ /* 0x001ee80000300a00 */
[----:B------:R-:W3:Y:S01]  /*16c40*/  LDL.LU.64 R18, [R1+0x178] ;  /* 0x0001780001127983 */ /* 0x000ee20000300a00 */
        /* <DEDUP_REMOVED lines=9> */
[----:B------:R-:W-:Y:S04]  /*16ce0*/  STL.64 [R1+0x13c0], R10 ;  /* 0x0013c00a01007387 */ /* 0x000fe80000100a00 */
[----:B------:R-:W-:Y:S01]  /*16cf0*/  STL.64 [R1+0x13b8], R8 ;  /* 0x0013b80801007387 */ /* 0x000fe20000100a00 */
[----:B---3--:R-:W-:Y:S03]  /*16d00*/  HMMA.16816.F32 R12, R8, R20, R16 ;  /* 0x00000014080c723c */ /* 0x008fe60000001810 */
[----:B------:R-:W0:Y:S11]  /*16d10*/  LDSM.16.M88.4 R16, [R0+0x8000] ;  /* 0x008000000010783b */ /* 0x000e360000000200 */
[----:B------:R-:W-:Y:S09]  /*16d20*/  @!UPT UIADD3 URZ, URZ, URZ, URZ ;  /* 0x0000003f3f3ff290 */ /* 0x000ff2000fffe03f */
[----:B------:R1:W-:Y:S04]  /*16d30*/  STL.64 [R1+0x180], R12 ;  /* 0x0001800c01007387 */ /* 0x0003e80000100a00 */
[----:B------:R3:W-:Y:S04]  /*16d40*/  STL.64 [R1+0x188], R14 ;  /* 0x0001880e01007387 */ /* 0x0007e80000100a00 */
[----:B-1----:R-:W4:Y:S04]  /*16d50*/  LDL.LU.64 R12, [R1+0x2d0] ;  /* 0x0002d000010c7983 */ /* 0x002f280000300a00 */
[----:B---3--:R-:W4:Y:S01]  /*16d60*/  LDL.LU.64 R14, [R1+0x2d8] ;  /* 0x0002d800010e7983 */ /* 0x008f220000300a00 */
[----:B0-----:R-:W-:-:S02]  /*16d70*/  IMAD.MOV.U32 R3, RZ, RZ, R16 ;  /* 0x000000ffff037224 */ /* 0x001fc400078e0010 */
[----:B------:R-:W-:Y:S01]  /*16d80*/  IMAD.MOV.U32 R2, RZ, RZ, R17 ;  /* 0x000000ffff027224 */ /* 0x000fe200078e0011 */
[----:B--2---:R-:W-:Y:S01]  /*16d90*/  HMMA.16816.F32 R8, R4, R20, R24 ;  /* 0x000000140408723c */ /* 0x004fe20000001818 */
[----:B------:R-:W0:Y:S04]  /*16da0*/  LDSM.16.M88.4 R24, [R0+0x4000] ;  /* 0x004000000018783b */ /* 0x000e280000000200 */
[----:B------:R-:W1:Y:S11]  /*16db0*/  LDSM.16.M88.4 R20, [R0+0x6000] ;  /* 0x006000000014783b */ /* 0x000e760000000200 */
[----:B------:R-:W-:Y:S07]  /*16dc0*/  @!UPT UIADD3 URZ, URZ, URZ, URZ ;  /* 0x0000003f3f3ff290 */ /* 0x000fee000fffe03f */
[----:B------:R2:W-:Y:S04]  /*16dd0*/  STL.64 [R1+0x1f0], R8 ;  /* 0x0001f00801007387 */ /* 0x0005e80000100a00 */
[----:B------:R3:W-:Y:S04]  /*16de0*/  STL.64 [R1+0x1f8], R10 ;  /* 0x0001f80a01007387 */ /* 0x0007e80000100a00 */
[----:B--2---:R-:W2:Y:S04]  /*16df0*/  LDL.LU.64 R8, [R1+0x200] ;  /* 0x0002000001087983 */ /* 0x004ea80000300a00 */
[----:B---3--:R-:W2:Y:S04]  /*16e00*/  LDL.LU.64 R10, [R1+0x208] ;  /* 0x00020800010a7983 */ /* 0x008ea80000300a00 */
[----:B------:R-:W-:Y:S04]  /*16e10*/  STL.64 [R1+0x13b0], R6 ;  /* 0x0013b00601007387 */ /* 0x000fe80000100a00 */
[----:B------:R3:W-:Y:S04]  /*16e20*/  STL.64 [R1+0x13a8], R4 ;  /* 0x0013a80401007387 */ /* 0x0007e80000100a00 */
[----:B---3--:R-:W3:Y:S04]  /*16e30*/  LDL.LU.64 R4, [R1+0x190] ;  /* 0x0001900001047983 */ /* 0x008ee80000300a00 */
[----:B------:R-:W3:Y:S04]  /*16e40*/  LDL.LU.64 R6, [R1+0x198] ;  /* 0x0001980001067983 */ /* 0x000ee80000300a00 */
[----:B0-----:R-:W-:Y:S04]  /*16e50*/  STL [R1+0x12e0], R27 ;  /* 0x0012e01b01007387 */ /* 0x001fe80000100800 */
[----:B-1----:R-:W-:Y:S04]  /*16e60*/  STL [R1+0x12ac], R22 ;  /* 0x0012ac1601007387 */ /* 0x002fe80000100800 */
[----:B------:R-:W-:Y:S04]  /*16e70*/  STL [R1+0x12a8], R23 ;  /* 0x0012a81701007387 */ /* 0x000fe80000100800 */
[----:B------:R-:W-:Y:S04]  /*16e80*/  STL.64 [R1+0x78], R18 ;  /* 0x0000781201007387 */ /* 0x000fe80000100a00 */
[----:B------:R-:W0:Y:S04]  /*16e90*/  LDSM.16.M88.4 R16, [R0+0xa000] ;  /* 0x00a000000010783b */ /* 0x000e280000000200 */
[----:B0-----:R0:W-:Y:S01]  /*16ea0*/  STL.64 [R1+0x48], R18 ;  /* 0x0000481201007387 */ /* 0x0011e20000100a00 */
[----:B------:R-:W-:-:S02]  /*16eb0*/  IMAD.MOV.U32 R23, RZ, RZ, R16 ;  /* 0x000000ffff177224 */ /* 0x000fc400078e0010 */
[----:B------:R-:W-:Y:S01]  /*16ec0*/  IMAD.MOV.U32 R22, RZ, RZ, R17 ;  /* 0x000000ffff167224 */ /* 0x000fe200078e0011 */
[----:B0-----:R-:W4:Y:S04]  /*16ed0*/  LDL.LU.64 R18, [R1+0x13e0] ;  /* 0x0013e00001127983 */ /* 0x001f280000300a00 */
[----:B------:R-:W4:Y:S04]  /*16ee0*/  LDL.LU.64 R16, [R1+0x13d8] ;  /* 0x0013d80001107983 */ /* 0x000f280000300a00 */
[----:B------:R-:W-:Y:S04]  /*16ef0*/  STL.64 [R1+0x13a0], R22 ;  /* 0x0013a01601007387 */ /* 0x000fe80000100a00 */
[----:B------:R0:W-:Y:S04]  /*16f00*/  STL.64 [R1+0x1398], R20 ;  /* 0x0013981401007387 */ /* 0x0001e80000100a00 */
[----:B0-----:R-:W2:Y:S04]  /*16f10*/  LDL.LU.64 R20, [R1+0x110] ;  /* 0x0001100001147983 */ /* 0x001ea80000300a00 */
[----:B------:R-:W2:Y:S01]  /*16f20*/  LDL.LU.64 R22, [R1+0x118] ;  /* 0x0001180001167983 */ /* 0x000ea20000300a00 */
[-C--:B----4-:R-:W-:Y:S11]  /*16f30*/  HMMA.16816.F32 R12, R16, R24.reuse, R12 ;  /* 0x00000018100c723c */ /* 0x090ff6000000180c */
        /* <DEDUP_REMOVED lines=11> */
[----:B0-----:R-:W3:Y:S04]  /*16ff0*/  LDL.LU.64 R10, [R1+0x13c0] ;  /* 0x0013c000010a7983 */ /* 0x001ee80000300a00 */
[----:B------:R-:W3:Y:S04]  /*17000*/  LDL.LU.64 R8, [R1+0x13b8] ;  /* 0x0013b80001087983 */ /* 0x000ee80000300a00 */
[----:B------:R-:W-:Y:S04]  /*17010*/  STL.64 [R1+0x1390], R14 ;  /* 0x0013900e01007387 */ /* 0x000fe80000100a00 */
[----:B------:R0:W-:Y:S04]  /*17020*/  STL.64 [R1+0x1388], R12 ;  /* 0x0013880c01007387 */ /* 0x0001e80000100a00 */
[----:B0-----:R-:W2:Y:S04]  /*17030*/  LDL.LU.64 R12, [R1+0x2f0] ;  /* 0x0002f000010c7983 */ /* 0x001ea80000300a00 */
[----:B------:R-:W2:Y:S01]  /*17040*/  LDL.LU.64 R14, [R1+0x2f8] ;  /* 0x0002f800010e7983 */ /* 0x000ea20000300a00 */
[-C--:B---3--:R-:W-:Y:S11]  /*17050*/  HMMA.16816.F32 R4, R8, R24.reuse, R4 ;  /* 0x000000180804723c */ /* 0x088ff60000001804 */
        /* <DEDUP_REMOVED lines=10> */
[----:B---3--:R-:W-:Y:S11]  /*17100*/  HMMA.16816.F32 R20, R4, R24, R20 ;  /* 0x000000180414723c */ /* 0x008ff60000001814 */
[----:B------:R-:W-:Y:S11]  /*17110*/  @!UPT UIADD3 URZ, URZ, URZ, URZ ;  /* 0x0000003f3f3ff290 */ /* 0x000ff6000fffe03f */
[----:B------:R-:W-:Y:S01]  /*17120*/  @!UPT UIADD3 URZ, URZ, URZ, URZ ;  /* 0x0000003f3f3ff290 */ /* 0x000fe2000fffe03f */
[----:B------:R-:W-:Y:S04]  /*17130*/  STL.64 [R1+0x200], R20 ;  /* 0x0002001401007387 */ /* 0x000fe80000100a00 */
[----:B------:R0:W-:Y:S04]  /*17140*/  STL.64 [R1+0x208], R22 ;  /* 0x0002081601007387 */ /* 0x0001e80000100a00 */
[----:B0-----:R-:W3:Y:S04]  /*17150*/  LDL.LU.64 R22, [R1+0x13a0] ;  /* 0x0013a00001167983 */ /* 0x001ee80000300a00 */
[----:B------:R-:W2:Y:S04]  /*17160*/  LDL.LU.64 R20, [R1+0x1398] ;  /* 0x0013980001147983 */ /* 0x000ea80000300a00 */
[----:B------:R-:W-:Y:S04]  /*17170*/  STL.64 [R1+0x1370], R6 ;  /* 0x0013700601007387 */ /* 0x000fe80000100a00 */
[----:B------:R0:W-:Y:S04]  /*17180*/  STL.64 [R1+0x1368], R4 ;  /* 0x0013680401007387 */ /* 0x0001e80000100a00 */
[----:B0-----:R-:W3:Y:S04]  /*17190*/  LDL.LU.64 R4, [R1+0x1e0] ;  /* 0x0001e00001047983 */ /* 0x001ee80000300a00 */
[----:B------:R-:W3:Y:S04]  /*171a0*/  LDL.LU.64 R6, [R1+0x1e8] ;  /* 0x0001e80001067983 */ /* 0x000ee80000300a00 */
[----:B------:R0:W-:Y:S04]  /*171b0*/  STL [R1+0x1360], R26 ;  /* 0x0013601a01007387 */ /* 0x0001e80000100800 */
[----:B------:R-:W3:Y:S04]  /*171c0*/  LDL.LU.64 R24, [R1+0x120] ;  /* 0x0001200001187983 */ /* 0x000ee80000300a00 */
[----:B0-----:R-:W3:Y:S01]  /*171d0*/  LDL.LU.64 R26, [R1+0x128] ;  /* 0x00012800011a7983 */ /* 0x001ee20000300a00 */
[-C--:B--2---:R-:W-:Y:S11]  /*171e0*/  HMMA.16816.F32 R12, R16, R20.reuse, R12 ;  /* 0x00000014100c723c */ /* 0x084ff6000000180c */
[----:B------:R-:W-:Y:S11]  /*171f0*/  @!UPT UIADD3 URZ, URZ, URZ, URZ ;  /* 0x0000003f3f3ff290 */ /* 0x000ff6000fffe03f */
[----:B------:R-:W-:Y:S01]  /*17200*/  @!UPT UIADD3 URZ, URZ, URZ, URZ ;  /* 0x0000003f3f3ff290 */ /* 0x000fe2000fffe03f */
[----:B------:R-:W-:Y:S04]  /*17210*/  STL.64 [R1+0xa0], R12 ;  /* 0x0000a00c01007387 */ /* 0x000fe80000100a00 */
[----:B------:R0:W-:Y:S04]  /*17220*/  STL.64 [R1+0xa8], R14 ;  /* 0x0000a80e01007387 */ /* 0x0001e80000100a00 */
[----:B0-----:R-:W4:Y:S04]  /*17230*/  LDL.LU.64 R14, [R1+0x1390] ;  /* 0x00139000010e7983 */ /* 0x001f280000300a00 */
[----:B------:R-:W4:Y:S02]  /*17240*/  LDL.LU.64 R12, [R1+0x1388] ;  /* 0x00138800010c7983 */ /* 0x000f240000300a00 */
[-C--:B----4-:R-:W-:Y:S11]  /*17250*/  HMMA.16816.F32 R8, R12, R20.reuse, R8 ;  /* 0x000000140c08723c */ /* 0x090ff60000001808 */
[----:B------:R-:W-:Y:S11]  /*17260*/  @!UPT UIADD3 URZ, URZ, URZ, URZ ;  /* 0x0000003f3f3ff290 */ /* 0x000ff6000fffe03f */
[----:B------:R-:W-:Y:S01]  /*17270*/  @!UPT UIADD3 URZ, URZ, URZ, URZ ;  /* 0x0000003f3f3ff290 */ /* 0x000fe2000fffe03f */
[----:B------:R-:W-:Y:S04]  /*17280*/  STL.64 [R1+0x130], R8 ;  /* 0x0001300801007387 */ /* 0x000fe80000100a00 */
[----:B------:R0:W-:Y:S04]  /*17290*/  STL.64 [R1+0x138], R10 ;  /* 0x0001380a01007387 */ /* 0x0001e80000100a00 */
[----:B0-----:R-:W3:Y:S04]  /*172a0*/  LDL.LU.64 R10, [R1+0x1380] ;  /* 0x00138000010a7983 */ /* 0x001ee80000300a00 */
[----:B------:R-:W3:Y:S02]  /*172b0*/  LDL.LU.64 R8, [R1+0x1378] ;  /* 0x0013780001087983 */ /* 0x000ee40000300a00 */
[-C--:B---3--:R-:W-:Y:S11]  /*172c0*/  HMMA.16816.F32 R4, R8, R20.reuse, R4 ;  /* 0x000000140804723c */ /* 0x088ff60000001804 */
[----:B------:R-:W-:Y:S11]  /*172d0*/  @!UPT UIADD3 URZ, URZ, URZ, URZ ;  /* 0x0000003f3f3ff290 */ /* 0x000ff6000fffe03f */
[----:B------:R-:W-:Y:S01]  /*172e0*/  @!UPT UIADD3 URZ, URZ, URZ, URZ ;  /* 0x0000003f3f3ff290 */ /* 0x000fe2000fffe03f */
[----:B------:R-:W-:Y:S04]  /*172f0*/  STL.64 [R1+0x1b0], R4 ;  /* 0x0001b00401007387 */ /* 0x000fe80000100a00 */
[----:B------:R0:W-:Y:S04]  /*17300*/  STL.64 [R1+0x1b8], R6 ;  /* 0x0001b80601007387 */ /* 0x0001e80000100a00 */
[----:B0-----:R-:W2:Y:S04]  /*17310*/  LDL.LU.64 R6, [R1+0x1370] ;  /* 0x0013700001067983 */ /* 0x001ea80000300a00 */
[----:B------:R-:W2:Y:S02]  /*17320*/  LDL.LU.64 R4, [R1+0x1368] ;  /* 0x0013680001047983 */ /* 0x000ea40000300a00 */
[----:B--2---:R-:W-:Y:S11]  /*17330*/  HMMA.16816.F32 R24, R4, R20, R24 ;  /* 0x000000140418723c */ /* 0x004ff60000001818 */
[----:B------:R-:W-:Y:S11]  /*17340*/  @!UPT UIADD3 URZ, URZ, URZ, URZ ;  /* 0x0000003f3f3ff290 */ /* 0x000ff6000fffe03f */
[----:B------:R-:W-:Y:S01]  /*17350*/  @!UPT UIADD3 URZ, URZ, URZ, URZ ;  /* 0x0000003f3f3ff290 */ /* 0x000fe2000fffe03f */
[----:B------:R-:W-:Y:S04]  /*17360*/  STL.64 [R1+0x210], R24 ;  /* 0x0002101801007387 */ /* 0x000fe80000100a00 */
[----:B------:R0:W-:Y:S04]  /*17370*/  STL.64 [R1+0x218], R26 ;  /* 0x0002181a01007387 */ /* 0x0001e80000100a00 */
[----:B0-----:R-:W2:Y:S04]  /*17380*/  LDL.LU R26, [R1+0x1360] ;  /* 0x00136000011a7983 */ /* 0x001ea80000300800 */
[----:B------:R-:W-:Y:S04]  /*17390*/  STL.64 [R1+0x1358], R6 ;  /* 0x0013580601007387 */ /* 0x000fe80000100a00 */
[----:B------:R0:W-:Y:S04]  /*173a0*/  STL.64 [R1+0x1350], R4 ;  /* 0x0013500401007387 */ /* 0x0001e80000100a00 */
[----:B0-----:R-:W3:Y:S04]  /*173b0*/  LDL.LU.64 R4, [R1+0x310] ;  /* 0x0003100001047983 */ /* 0x001ee80000300a00 */
[----:B------:R-:W3:Y:S01]  /*173c0*/  LDL.LU.64 R6, [R1+0x318] ;  /* 0x0003180001067983 */ /* 0x000ee20000300a00 */
[----:B------:R-:W-:-:S02]  /*173d0*/  IMAD.MOV.U32 R20, RZ, RZ, R23 ;  /* 0x000000ffff147224 */ /* 0x000fc400078e0017 */
[----:B------:R-:W-:-:S05]  /*173e0*/  IMAD.MOV.U32 R21, RZ, RZ, R22 ;  /* 0x000000ffff157224 */ /* 0x000fca00078e0016 */
[----:B------:R0:W-:Y:S02]  /*173f0*/  STL.64 [R1+0x1338], R20 ;  /* 0x0013381401007387 */ /* 0x0001e40000100a00 */
[----:B0-----:R-:W-:Y:S02]  /*17400*/  IMAD.MOV.U32 R20, RZ, RZ, R3 ;  /* 0x000000ffff147224 */ /* 0x001fe400078e0003 */
[----:B------:R-:W-:-:S07]  /*17410*/  IMAD.MOV.U32 R21, RZ, RZ, R2 ;  /* 0x000000ffff157224 */ /* 0x000fce00078e0002 */
[-C--:B---3--:R-:W-:Y:S11]  /*17420*/  HMMA.16816.F32 R4, R16, R20.reuse, R4 ;  /* 0x000000141004723c */ /* 0x088ff60000001804 */
[----:B------:R-:W-:Y:S11]  /*17430*/  @!UPT UIADD3 URZ, URZ, URZ, URZ ;  /* 0x0000003f3f3ff290 */ /* 0x000ff6000fffe03f */
[----:B------:R-:W-:Y:S01]  /*17440*/  @!UPT UIADD3 URZ, URZ, URZ, URZ ;  /* 0x0000003f3f3ff290 */ /* 0x000fe2000fffe03f */
[----:B------:R0:W-:Y:S04]  /*17450*/  STL.64 [R1+0x90], R4 ;  /* 0x0000900401007387 */ /* 0x0001e80000100a00 */
[----:B------:R1:W-:Y:S04]  /*17460*/  STL.64 [R1+0x98], R6 ;  /* 0x0000980601007387 */ /* 0x0003e80000100a00 */
[----:B0-----:R-:W3:Y:S04]  /*17470*/  LDL.LU.64 R4, [R1+0x240] ;  /* 0x0002400001047983 */ /* 0x001ee80000300a00 */
[----:B-1----:R-:W3:Y:S04]  /*17480*/  LDL.LU.64 R6, [R1+0x248] ;  /* 0x0002480001067983 */ /* 0x002ee80000300a00 */
[----:B------:R-:W-:Y:S04]  /*17490*/  STL.64 [R1+0x1348], R18 ;  /* 0x0013481201007387 */ /* 0x000fe80000100a00 */
[----:B------:R0:W-:Y:S04]  /*174a0*/  STL.64 [R1+0x1340], R16 ;  /* 0x0013401001007387 */ /* 0x0001e80000100a00 */
[----:B0-----:R-:W4:Y:S04]  /*174b0*/  LDL.LU.64 R16, [R1+0xf0] ;  /* 0x0000f00001107983 */ /* 0x001f280000300a00 */
[----:B------:R-:W4:Y:S04]  /*174c0*/  LDL.LU.64 R18, [R1+0xf8] ;  /* 0x0000f80001127983 */ /* 0x000f280000300a00 */
[----:B------:R-:W2:Y:S04]  /*174d0*/  LDL R25, [R1+0x364] ;  /* 0x0003640001197983 */ /* 0x000ea80000100800 */
[----:B--2---:R0:W-:Y:S04]  /*174e0*/  STL [R1+0x1214], R25 ;  /* 0x0012141901007387 */ /* 0x0041e80000100800 */
[----:B------:R1:W-:Y:S04]  /*174f0*/  STL [R1+0x1330], R26 ;  /* 0x0013301a01007387 */ /* 0x0003e80000100800 */
[----:B0-----:R-:W2:Y:S04]  /*17500*/  LDL.LU.64 R24, [R1+0x2b0] ;  /* 0x0002b00001187983 */ /* 0x001ea80000300a00 */
[----:B-1----:R-:W2:Y:S01]  /*17510*/  LDL.LU.64 R26, [R1+0x2b8] ;  /* 0x0002b800011a7983 */ /* 0x002ea20000300a00 */
[-C--:B---3--:R-:W-:Y:S08]  /*17520*/  HMMA.16816.F32 R4, R8, R20.reuse, R4 ;  /* 0x000000140804723c */ /* 0x088ff00000001804 */
[-C--:B--2---:R-:W-:Y:S11]  /*17530*/  HMMA.16816.F32 R24, R12, R20.reuse, R24 ;  /* 0x000000140c18723c */ /* 0x084ff60000001818 */
[----:B------:R-:W-:Y:S11]  /*17540*/  @!UPT UIADD3 URZ, URZ, URZ, URZ ;  /* 0x0000003f3f3ff290 */ /* 0x000ff6000fffe03f */
[----:B------:R-:W-:Y:S02]  /*17550*/  @!UPT UIADD3 URZ, URZ, URZ, URZ ;  /* 0x0000003f3f3ff290 */ /* 0x000fe4000fffe03f */
[----:B------:R-:W-:Y:S02]  /*17560*/  IMAD.MOV.U32 R2, RZ, RZ, R27 ;  /* 0x000000ffff027224 */ /* 0x000fe400078e001b */
[----:B------:R-:W-:Y:S02]  /*17570*/  IMAD.MOV.U32 R28, RZ, RZ, R25 ;  /* 0x000000ffff1c7224 */ /* 0x000fe400078e0019 */
[----:B------:R-:W-:Y:S02]  /*17580*/  IMAD.MOV.U32 R29, RZ, RZ, R24 ;  /* 0x000000ffff1d7224 */ /* 0x000fe400078e0018 */
[----:B------:R-:W-:Y:S01]  /*17590*/  IMAD.MOV.U32 R3, RZ, RZ, R26 ;  /* 0x000000ffff037224 */ /* 0x000fe200078e001a */
[----:B------:R-:W2:Y:S04]  /*175a0*/  LDL.LU.64 R24, [R1+0x320] ;  /* 0x0003200001187983 */ /* 0x000ea80000300a00 */
[----:B------:R-:W2:Y:S04]  /*175b0*/  LDL.LU.64 R26, [R1+0x328] ;  /* 0x00032800011a7983 */ /* 0x000ea80000300a00 */
[----:B------:R-:W-:Y:S04]  /*175c0*/  STL [R1+0x120c], R2 ;  /* 0x00120c0201007387 */ /* 0x000fe80000100800 */
[----:B------:R-:W-:Y:S04]  /*175d0*/  STL [R1+0x1208], R28 ;  /* 0x0012081c01007387 */ /* 0x000fe80000100800 */
[----:B------:R-:W-:Y:S04]  /*175e0*/  STL [R1+0x1204], R29 ;  /* 0x0012041d01007387 */ /* 0x000fe80000100800 */
[----:B------:R-:W-:Y:S04]  /*175f0*/  STL [R1+0x1200], R3 ;  /* 0x0012000301007387 */ /* 0x000fe80000100800 */
[----:B------:R-:W-:Y:S04]  /*17600*/  STL.64 [R1+0x1e0], R4 ;  /* 0x0001e00401007387 */ /* 0x000fe80000100a00 */
[----:B------:R0:W-:Y:S04]  /*17610*/  STL.64 [R1+0x1e8], R6 ;  /* 0x0001e80601007387 */ /* 0x0001e80000100a00 */
[----:B0-----:R-:W4:Y:S04]  /*17620*/  LDL.LU.64 R6, [R1+0x1358] ;  /* 0x0013580001067983 */ /* 0x001f280000300a00 */
[----:B------:R-:W4:Y:S04]  /*17630*/  LDL.LU.64 R4, [R1+0x1350] ;  /* 0x0013500001047983 */ /* 0x000f280000300a00 */
[----:B------:R-:W-:Y:S04]  /*17640*/  STL.64 [R1+0x1328], R10 ;  /* 0x0013280a01007387 */ /* 0x000fe80000100a00 */
[----:B------:R0:W-:Y:S04]  /*17650*/  STL.64 [R1+0x1320], R8 ;  /* 0x0013200801007387 */ /* 0x0001e80000100a00 */
[----:B0-----:R-:W3:Y:S04]  /*17660*/  LDL.LU.64 R8, [R1+0x2c0] ;  /* 0x0002c00001087983 */ /* 0x001ee80000300a00 */
[----:B------:R-:W3:Y:S01]  /*17670*/  LDL.LU.64 R10, [R1+0x2c8] ;  /* 0x0002c800010a7983 */ /* 0x000ee20000300a00 */
[----:B----4-:R-:W-:Y:S03]  /*17680*/  HMMA.16816.F32 R20, R4, R20, R16 ;  /* 0x000000140414723c */ /* 0x010fe60000001810 */
[----:B------:R-:W2:Y:S04]  /*17690*/  LDL.LU.64 R18, [R1+0x1348] ;  /* 0x0013480001127983 */ /* 0x000ea80000300a00 */
[----:B------:R-:W2:Y:S11]  /*176a0*/  LDL.LU.64 R16, [R1+0x1340] ;  /* 0x0013400001107983 */ /* 0x000eb60000300a00 */
[----:B------:R-:W-:Y:S05]  /*176b0*/  @!UPT UIADD3 URZ, URZ, URZ, URZ ;  /* 0x0000003f3f3ff290 */ /* 0x000fea000fffe03f */
[----:B------:R0:W-:Y:S04]  /*176c0*/  STL.64 [R1+0x250], R20 ;  /* 0x0002501401007387 */ /* 0x0001e80000100a00 */
[----:B------:R-:W-:Y:S04]  /*176d0*/  STL.64 [R1+0x258], R22 ;  /* 0x0002581601007387 */ /* 0x000fe80000100a00 */
[----:B0-----:R-:W2:Y:S04]  /*176e0*/  LDL.LU.64 R20, [R1+0x1338] ;  /* 0x0013380001147983 */ /* 0x001ea80000300a00 */
[----:B------:R-:W-:Y:S04]  /*176f0*/  STL.64 [R1+0x1318], R6 ;  /* 0x0013180601007387 */ /* 0x000fe80000100a00 */
[----:B------:R0:W-:Y:S04]  /*17700*/  STL.64 [R1+0x1310], R4 ;  /* 0x0013100401007387 */ /* 0x0001e80000100a00 */
[----:B0-----:R-:W4:Y:S04]  /*17710*/  LDL.LU.64 R4, [R1+0x260] ;  /* 0x0002600001047983 */ /* 0x001f280000300a00 */
[----:B------:R-:W4:Y:S01]  /*17720*/  LDL.LU.64 R6, [R1+0x268] ;  /* 0x0002680001067983 */ /* 0x000f220000300a00 */
[-C--:B--2---:R-:W-:Y:S08]  /*17730*/  HMMA.16816.F32 R24, R16, R20.reuse, R24 ;  /* 0x000000141018723c */ /* 0x084ff00000001818 */
[-C--:B---3--:R-:W-:Y:S11]  /*17740*/  HMMA.16816.F32 R8, R12, R20.reuse, R8 ;  /* 0x000000140c08723c */ /* 0x088ff60000001808 */
[----:B------:R-:W-:Y:S04]  /*17750*/  @!UPT UIADD3 URZ, URZ, URZ, URZ ;  /* 0x0000003f3f3ff290 */ /* 0x000fe8000fffe03f */
[----:B------:R-:W-:Y:S04]  /*17760*/  STL.64 [R1+0x80], R24 ;  /* 0x0000801801007387 */ /* 0x000fe80000100a00 */
[----:B------:R0:W-:Y:S05]  /*17770*/  STL.64 [R1+0x88], R26 ;  /* 0x0000881a01007387 */ /* 0x0001ea0000100a00 */
[----:B------:R-:W-:Y:S01]  /*17780*/  IMAD.MOV.U32 R3, RZ, RZ, R8 ;  /* 0x000000ffff037224 */ /* 0x000fe200078e0008 */
[----:B0-----:R-:W2:Y:S04]  /*17790*/  LDL.LU R26, [R1+0x1330] ;  /* 0x00133000011a7983 */ /* 0x001ea80000300800 */
[----:B------:R-:W3:Y:S04]  /*177a0*/  LDL R25, [R1+0x360] ;  /* 0x0003600001197983 */ /* 0x000ee80000100800 */
[----:B------:R-:W-:Y:S04]  /*177b0*/  STL [R1+0x114], R9 ;  /* 0x0001140901007387 */ /* 0x000fe80000100800 */
[----:B------:R0:W-:Y:S04]  /*177c0*/  STL.64 [R1+0x118], R10 ;  /* 0x0001180a01007387 */ /* 0x0001e80000100a00 */
[----:B0-----:R-:W4:Y:S04]  /*177d0*/  LDL.LU.64 R10, [R1+0x1328] ;  /* 0x00132800010a7983 */ /* 0x001f280000300a00 */
[----:B------:R-:W4:Y:S04]  /*177e0*/  LDL.LU.64 R8, [R1+0x1320] ;  /* 0x0013200001087983 */ /* 0x000f280000300a00 */
[----:B------:R-:W-:Y:S04]  /*177f0*/  STL.64 [R1+0x1300], R14 ;  /* 0x0013000e01007387 */ /* 0x000fe80000100a00 */
[----:B------:R0:W-:Y:S04]  /*17800*/  STL.64 [R1+0x12f8], R12 ;  /* 0x0012f80c01007387 */ /* 0x0001e80000100a00 */
[----:B0-----:R-:W2:Y:S04]  /*17810*/  LDL.LU.64 R12, [R1+0xe0] ;  /* 0x0000e000010c7983 */ /* 0x001ea80000300a00 */
[----:B------:R-:W2:Y:S04]  /*17820*/  LDL.LU.64 R14, [R1+0xe8] ;  /* 0x0000e800010e7983 */ /* 0x000ea80000300a00 */
[----:B------:R-:W-:Y:S01]  /*17830*/  STL [R1+0x1210], R3 ;  /* 0x0012100301007387 */ /* 0x000fe20000100800 */
[----:B----4-:R-:W-:Y:S11]  /*17840*/  HMMA.16816.F32 R4, R8, R20, R4 ;  /* 0x000000140804723c */ /* 0x010ff60000001804 */
[----:B------:R-:W-:Y:S11]  /*17850*/  @!UPT UIADD3 URZ, URZ, URZ, URZ ;  /* 0x0000003f3f3ff290 */ /* 0x000ff6000fffe03f */
[----:B------:R-:W-:Y:S01]  /*17860*/  @!UPT UIADD3 URZ, URZ, URZ, URZ ;  /* 0x0000003f3f3ff290 */ /* 0x000fe2000fffe03f */
[----:B------:R-:W-:Y:S01]  /*17870*/  STL.64 [R1+0x1d0], R4 ;  /* 0x0001d00401007387 */ /* 0x000fe20000100a00 */
[----:B------:R-:W-:-:S03]  /*17880*/  IMAD.MOV.U32 R24, RZ, RZ, R7 ;  /* 0x000000ffff187224 */ /* 0x000fc600078e0007 */
[----:B------:R0:W-:Y:S04]  /*17890*/  STL [R1+0x1d8], R6 ;  /* 0x0001d80601007387 */ /* 0x0001e80000100800 */
[----:B0-----:R-:W4:Y:S04]  /*178a0*/  LDL.LU.64 R6, [R1+0x1318] ;  /* 0x0013180001067983 */ /* 0x001f280000300a00 */
[----:B------:R-:W4:Y:S04]  /*178b0*/  LDL.LU.64 R4, [R1+0x1310] ;  /* 0x0013100001047983 */ /* 0x000f280000300a00 */
[----:B------:R-:W-:Y:S04]  /*178c0*/  STL.64 [R1+0x12f0], R10 ;  /* 0x0012f00a01007387 */ /* 0x000fe80000100a00 */
[----:B------:R0:W-:Y:S04]  /*178d0*/  STL.64 [R1+0x12e8], R8 ;  /* 0x0012e80801007387 */ /* 0x0001e80000100a00 */
[----:B0-----:R-:W4:Y:S04]  /*178e0*/  LDL.LU.64 R8, [R1+0x340] ;  /* 0x0003400001087983 */ /* 0x001f280000300a00 */
[----:B------:R-:W4:Y:S04]  /*178f0*/  LDL.LU.64 R10, [R1+0x348] ;  /* 0x00034800010a7983 */ /* 0x000f280000300a00 */
[----:B------:R-:W-:Y:S04]  /*17900*/  STL [R1+0x1160], R24 ;  /* 0x0011601801007387 */ /* 0x000fe80000100800 */
[----:B--2---:R-:W-:Y:S04]  /*17910*/  STL [R1+0x130c], R26 ;  /* 0x00130c1a01007387 */ /* 0x004fe80000100800 */
[----:B---3--:R-:W-:Y:S04]  /*17920*/  STL [R1+0x1308], R25 ;  /* 0x0013081901007387 */ /* 0x008fe80000100800 */
[----:B------:R-:W0:Y:S02]  /*17930*/  LDSM.16.M88.4 R24, [R0+0xc000] ;  /* 0x00c000000018783b */ /* 0x000e240000000200 */
[----:B0-----:R-:W-:Y:S01]  /*17940*/  IMAD.MOV.U32 R2, RZ, RZ, R25 ;  /* 0x000000ffff027224 */ /* 0x001fe200078e0019 */
[----:B----4-:R-:W-:Y:S01]  /*17950*/  HMMA.16816.F32 R20, R4, R20, R12 ;  /* 0x000000140414723c */ /* 0x010fe2000000180c */
[----:B------:R-:W2:Y:S04]  /*17960*/  LDL.LU.64 R12, [R1+0x330] ;  /* 0x00033000010c7983 */ /* 0x000ea80000300a00 */
[----:B------:R-:W2:Y:S11]  /*17970*/  LDL.LU.64 R14, [R1+0x338] ;  /* 0x00033800010e7983 */ /* 0x000eb60000300a00 */
[----:B------:R-:W-:Y:S07]  /*17980*/  @!UPT UIADD3 URZ, URZ, URZ, URZ ;  /* 0x0000003f3f3ff290 */ /* 0x000fee000fffe03f */
[----:B------:R-:W-:Y:S04]  /*17990*/  STL.64 [R1+0x260], R20 ;  /* 0x0002601401007387 */ /* 0x000fe80000100a00 */
[----:B------:R-:W-:Y:S04]  /*179a0*/  STL.64 [R1+0x268], R22 ;  /* 0x0002681601007387 */ /* 0x000fe80000100a00 */
[----:B------:R-:W-:Y:S04]  /*179b0*/  STL.64 [R1+0x12c8], R6 ;  /* 0x0012c80601007387 */ /* 0x000fe80000100a00 */
[----:B------:R-:W-:Y:S04]  /*179c0*/  STL.64 [R1+0x12c0], R4 ;  /* 0x0012c00401007387 */ /* 0x000fe80000100a00 */
[----:B------:R-:W0:Y:S01]  /*179d0*/  LDSM.16.M88.4 R4, [R0+0xe000] ;  /* 0x00e000000004783b */ /* 0x000e220000000200 */
[----:B------:R-:W-:Y:S03]  /*179e0*/  HMMA.16816.F32 R8, R16, R24, R8 ;  /* 0x000000181008723c */ /* 0x000fe60000001808 */
[----:B------:R-:W-:Y:S04]  /*179f0*/  STL.64 [R1+0x30], R24 ;  /* 0x0000301801007387 */ /* 0x000fe80000100a00 */
[----:B------:R1:W-:Y:S04]  /*17a00*/  STL.64 [R1+0x38], R26 ;  /* 0x0000381a01007387 */ /* 0x0003e80000100a00 */
[----:B0-----:R-:W-:Y:S04]  /*17a10*/  STL.64 [R1+0x28], R6 ;  /* 0x0000280601007387 */ /* 0x001fe80000100a00 */
[----:B-1----:R-:W3:Y:S04]  /*17a20*/  LDL.LU R26, [R1+0x130c] ;  /* 0x00130c00011a7983 */ /* 0x002ee80000300800 */
[----:B------:R-:W4:Y:S01]  /*17a30*/  LDL.LU R25, [R1+0x1308] ;  /* 0x0013080001197983 */ /* 0x000f220000300800 */
[----:B------:R-:W-:-:S02]  /*17a40*/  IMAD.MOV.U32 R21, RZ, RZ, R6 ;  /* 0x000000ffff157224 */ /* 0x000fc400078e0006 */
[----:B------:R-:W-:Y:S02]  /*17a50*/  IMAD.MOV.U32 R20, RZ, RZ, R7 ;  /* 0x000000ffff147224 */ /* 0x000fe400078e0007 */
[----:B------:R-:W-:Y:S02]  /*17a60*/  IMAD.MOV.U32 R3, RZ, RZ, R24 ;  /* 0x000000ffff037224 */ /* 0x000fe400078e0018 */
[----:B------:R-:W-:Y:S02]  /*17a70*/  IMAD.MOV.U32 R22, RZ, RZ, R9 ;  /* 0x000000ffff167224 */ /* 0x000fe400078e0009 */
[----:B------:R-:W-:Y:S01]  /*17a80*/  IMAD.MOV.U32 R23, RZ, RZ, R10 ;  /* 0x000000ffff177224 */ /* 0x000fe200078e000a */
[----:B------:R0:W-:Y:S01]  /*17a90*/  STL [R1+0x60], R8 ;  /* 0x0000600801007387 */ /* 0x0001e20000100800 */
[----:B------:R-:W-:-:S03]  /*17aa0*/  IMAD.MOV.U32 R0, RZ, RZ, R11 ;  /* 0x000000ffff007224 */ /* 0x000fc600078e000b */
[----:B0-----:R-:W3:Y:S04]  /*17ab0*/  LDL.LU.64 R8, [R1+0x300] ;  /* 0x0003000001087983 */ /* 0x001ee80000300a00 */
[----:B------:R-:W3:Y:S04]  /*17ac0*/  LDL.LU.64 R10, [R1+0x308] ;  /* 0x00030800010a7983 */ /* 0x000ee80000300a00 */
[----:B------:R-:W-:Y:S04]  /*17ad0*/  STL.64 [R1+0x12d8], R22 ;  /* 0x0012d81601007387 */ /* 0x000fe80000100a00 */
[----:B------:R-:W-:Y:S01]  /*17ae0*/  STL.64 [R1+0x12d0], R20 ;  /* 0x0012d01401007387 */ /* 0x000fe20000100a00 */
[----:B--2---:R-:W-:Y:S03]  /*17af0*/  HMMA.16816.F32 R16, R16, R4, R12 ;  /* 0x000000041010723c */ /* 0x004fe6000000180c */
[----:B------:R-:W3:Y:S04]  /*17b00*/  LDL.LU.64 R14, [R1+0x1300] ;  /* 0x00130000010e7983 */ /* 0x000ee80000300a00 */
[----:B------:R-:W3:Y:S11]  /*17b10*/  LDL.LU.64 R12, [R1+0x12f8] ;  /* 0x0012f800010c7983 */ /* 0x000ef60000300a00 */
[----:B------:R-:W-:Y:S06]  /*17b20*/  @!UPT UIADD3 URZ, URZ, URZ, URZ ;  /* 0x0000003f3f3ff290 */ /* 0x000fec000fffe03f */
[----:B------:R-:W-:Y:S02]  /*17b30*/  IMAD.MOV.U32 R27, RZ, RZ, R16 ;  /* 0x000000ffff1b7224 */ /* 0x000fe400078e0010 */
[----:B------:R-:W-:Y:S02]  /*17b40*/  IMAD.MOV.U32 R24, RZ, RZ, R17 ;  /* 0x000000ffff187224 */ /* 0x000fe400078e0011 */
[----:B------:R-:W-:Y:S02]  /*17b50*/  IMAD.MOV.U32 R7, RZ, RZ, R18 ;  /* 0x000000ffff077224 */ /* 0x000fe400078e0012 */
[----:B------:R-:W-:Y:S02]  /*17b60*/  IMAD.MOV.U32 R6, RZ, RZ, R19 ;  /* 0x000000ffff067224 */ /* 0x000fe400078e0013 */
[----:B----4-:R-:W0:Y:S04]  /*17b70*/  LDSM.16.MT88.4 R16, [R25+0x10800] ;  /* 0x010800001910783b */ /* 0x010e280000004200 */
[----:B0-----:R-:W-:Y:S04]  /*17b80*/  STL.64 [R1+0x12b8], R18 ;  /* 0x0012b81201007387 */ /* 0x001fe80000100a00 */
[----:B------:R0:W-:Y:S04]  /*17b90*/  STL.64 [R1+0x12b0], R16 ;  /* 0x0012b01001007387 */ /* 0x0001e80000100a00 */
[----:B0-----:R-:W2:Y:S04]  /*17ba0*/  LDL.LU.64 R16, [R1+0x2e0] ;  /* 0x0002e00001107983 */ /* 0x001ea80000300a00 */
[----:B------:R-:W2:Y:S01]  /*17bb0*/  LDL.LU.64 R18, [R1+0x2e8] ;  /* 0x0002e80001127983 */ /* 0x000ea20000300a00 */
[----:B------:R-:W-:-:S02]  /*17bc0*/  IMAD.MOV.U32 R20, RZ, RZ, R3 ;  /* 0x000000ffff147224 */ /* 0x000fc400078e0003 */
[----:B------:R-:W-:-:S07]  /*17bd0*/  IMAD.MOV.U32 R21, RZ, RZ, R2 ;  /* 0x000000ffff157224 */ /* 0x000fce00078e0002 */
[----:B---3--:R-:W-:Y:S01]  /*17be0*/  HMMA.16816.F32 R20, R12, R20, R8 ;  /* 0x000000140c14723c */ /* 0x008fe20000001808 */
[----:B------:R-:W3:Y:S04]  /*17bf0*/  LDL.LU.64 R10, [R1+0x12f0] ;  /* 0x0012f000010a7983 */ /* 0x000ee80000300a00 */
[----:B------:R-:W3:Y:S11]  /*17c00*/  LDL.LU.64 R8, [R1+0x12e8] ;  /* 0x0012e80001087983 */ /* 0x000ef60000300a00 */
[----:B------:R-:W-:Y:S08]  /*17c10*/  @!UPT UIADD3 URZ, URZ, URZ, URZ ;  /* 0x0000003f3f3ff290 */ /* 0x000ff0000fffe03f */
[----:B------:R-:W-:Y:S02]  /*17c20*/  IMAD.MOV.U32 R3, RZ, RZ, R20 ;  /* 0x000000ffff037224 */ /* 0x000fe400078e0014 */
[----:B------:R-:W-:Y:S02]  /*17c30*/  IMAD.MOV.U32 R2, RZ, RZ, R21 ;  /* 0x000000ffff027224 */ /* 0x000fe400078e0015 */
[----:B------:R-:W-:Y:S01]  /*17c40*/  IMAD.MOV.U32 R28, RZ, RZ, R22 ;  /* 0x000000ffff1c7224 */ /* 0x000fe200078e0016 */
[----:B------:R-:W3:Y:S01]  /*17c50*/  LDL.LU.64 R20, [R1+0x290] ;  /* 0x0002900001147983 */ /* 0x000ee20000300a00 */
[----:B------:R-:W-:-:S03]  /*17c60*/  IMAD.MOV.U32 R29, RZ, RZ, R23 ;  /* 0x000000ffff1d7224 */ /* 0x000fc600078e0017 */
[----:B------:R-:W3:Y:S01]  /*17c70*/  LDL.LU.64 R22, [R1+0x298] ;  /* 0x0002980001167983 */ /* 0x000ee20000300a00 */
[----:B--2---:R-:W-:Y:S11]  /*17c80*/  HMMA.16816.F32 R12, R12, R4, R16 ;  /* 0x000000040c0c723c */ /* 0x004ff60000001810 */
[----:B------:R-:W-:Y:S11]  /*17c90*/  @!UPT UIADD3 URZ, URZ, URZ, URZ ;  /* 0x0000003f3f3ff290 */ /* 0x000ff6000fffe03f */
[----:B------:R-:W-:Y:S01]  /*17ca0*/  @!UPT UIADD3 URZ, URZ, URZ, URZ ;  /* 0x0000003f3f3ff290 */ /* 0x000fe2000fffe03f */
[----:B------:R-:W-:Y:S01]  /*17cb0*/  STL.64 [R1+0xe0], R12 ;  /* 0x0000e00c01007387 */ /* 0x000fe20000100a00 */
[----:B------:R-:W-:-:S03]  /*17cc0*/  IMAD.MOV.U32 R25, RZ, RZ, R15 ;  /* 0x000000ffff197224 */ /* 0x000fc600078e000f */
[----:B------:R0:W-:Y:S04]  /*17cd0*/  STL [R1+0xe8], R14 ;  /* 0x0000e80e01007387 */ /* 0x0001e80000100800 */
[----:B------:R-:W2:Y:S04]  /*17ce0*/  LDL.LU.64 R16, [R1+0x230] ;  /* 0x0002300001107983 */ /* 0x000ea80000300a00 */
[----:B------:R-:W2:Y:S04]  /*17cf0*/  LDL.LU.64 R18, [R1+0x238] ;  /* 0x0002380001127983 */ /* 0x000ea80000300a00 */
[----:B------:R-:W4:Y:S01]  /*17d00*/  LDL R15, [R1+0x36c] ;  /* 0x00036c00010f7983 */ /* 0x000f220000100800 */
[----:B0-----:R-:W-:-:S02]  /*17d10*/  IMAD.MOV.U32 R14, RZ, RZ, R7 ;  /* 0x000000ffff0e7224 */ /* 0x001fc400078e0007 */
[----:B------:R-:W-:Y:S02]  /*17d20*/  IMAD.MOV.U32 R12, RZ, RZ, R27 ;  /* 0x000000ffff0c7224 */ /* 0x000fe400078e001b */
[----:B------:R-:W-:Y:S01]  /*17d30*/  IMAD.MOV.U32 R13, RZ, RZ, R24 ;  /* 0x000000ffff0d7224 */ /* 0x000fe200078e0018 */
[----:B----4-:R0:W-:Y:S04]  /*17d40*/  STL [R1+0x1218], R15 ;  /* 0x0012180f01007387 */ /* 0x0101e80000100800 */
[----:B------:R-:W4:Y:S01]  /*17d50*/  LDL.LU R27, [R1+0x12e0] ;  /* 0x0012e000011b7983 */ /* 0x000f220000300800 */
[----:B0-----:R-:W-:-:S05]  /*17d60*/  IMAD.MOV.U32 R15, RZ, RZ, R6 ;  /* 0x000000ffff0f7224 */ /* 0x001fca00078e0006 */
[----:B------:R-:W-:Y:S04]  /*17d70*/  STL.64 [R1+0x1228], R14 ;  /* 0x0012280e01007387 */ /* 0x000fe80000100a00 */
[----:B------:R0:W-:Y:S04]  /*17d80*/  STL.64 [R1+0x1220], R12 ;  /* 0x0012200c01007387 */ /* 0x0001e80000100a00 */
[----:B0-----:R-:W3:Y:S04]  /*17d90*/  LDL.LU.64 R12, [R1+0x30] ;  /* 0x00003000010c7983 */ /* 0x001ee80000300a00 */
[----:B------:R-:W2:Y:S01]  /*17da0*/  LDL.64 R14, [R1+0x38] ;  /* 0x00003800010e7983 */ /* 0x000ea20000100a00 */
[----:B---3--:R-:W-:Y:S11]  /*17db0*/  HMMA.16816.F32 R20, R8, R12, R20 ;  /* 0x0000000c0814723c */ /* 0x008ff60000001814 */
[----:B------:R-:W-:Y:S11]  /*17dc0*/  @!UPT UIADD3 URZ, URZ, URZ, URZ ;  /* 0x0000003f3f3ff290 */ /* 0x000ff6000fffe03f */
[----:B------:R-:W-:Y:S01]  /*17dd0*/  @!UPT UIADD3 URZ, URZ, URZ, URZ ;  /* 0x0000003f3f3ff290 */ /* 0x000fe2000fffe03f */
[----:B------:R-:W-:Y:S01]  /*17de0*/  STL.64 [R1+0x190], R20 ;  /* 0x0001901401007387 */ /* 0x000fe20000100a00 */
[----:B------:R-:W-:-:S03]  /*17df0*/  IMAD.MOV.U32 R24, RZ, RZ, R22 ;  /* 0x000000ffff187224 */ /* 0x000fc600078e0016 */
[----:B------:R0:W-:Y:S04]  /*17e00*/  STL [R1+0x19c], R23 ;  /* 0x00019c1701007387 */ /* 0x0001e80000100800 */
[----:B0-----:R-:W3:Y:S04]  /*17e10*/  LDL.LU.64 R22, [R1+0x12d8] ;  /* 0x0012d80001167983 */ /* 0x001ee80000300a00 */
[----:B------:R-:W2:Y:S04]  /*17e20*/  LDL.LU.64 R20, [R1+0x12d0] ;  /* 0x0012d00001147983 */ /* 0x000ea80000300a00 */
[----:B----4-:R-:W-:Y:S04]  /*17e30*/  STL.64 [R1+0x1278], R26 ;  /* 0x0012781a01007387 */ /* 0x010fe80000100a00 */
[----:B------:R0:W-:Y:S04]  /*17e40*/  STL.64 [R1+0x1270], R24 ;  /* 0x0012701801007387 */ /* 0x0001e80000100a00 */
[----:B0-----:R-:W4:Y:S04]  /*17e50*/  LDL.LU.64 R24, [R1+0x280] ;  /* 0x0002800001187983 */ /* 0x001f280000300a00 */
[----:B------:R-:W4:Y:S02]  /*17e60*/  LDL.LU.64 R26, [R1+0x288] ;  /* 0x00028800011a7983 */ /* 0x000f240000300a00 */
[----:B----4-:R-:W-:Y:S07]  /*17e70*/  HMMA.16816.F32 R8, R8, R4, R24 ;  /* 0x000000040808723c */ /* 0x010fee0000001818 */
[----:B------:R-:W-:-:S02]  /*17e80*/  IMAD.MOV.U32 R25, RZ, RZ, R4 ;  /* 0x000000ffff197224 */ /* 0x000fc400078e0004 */
[----:B------:R-:W-:Y:S11]  /*17e90*/  IMAD.MOV.U32 R24, RZ, RZ, R5 ;  /* 0x000000ffff187224 */ /* 0x000ff600078e0005 */
[----:B------:R-:W-:Y:S03]  /*17ea0*/  @!UPT UIADD3 URZ, URZ, URZ, URZ ;  /* 0x0000003f3f3ff290 */ /* 0x000fe6000fffe03f */
[----:B------:R-:W-:Y:S04]  /*17eb0*/  STL.64 [R1+0x170], R8 ;  /* 0x0001700801007387 */ /* 0x000fe80000100a00 */
[----:B------:R0:W-:Y:S04]  /*17ec0*/  STL.64 [R1+0x178], R10 ;  /* 0x0001780a01007387 */ /* 0x0001e80000100a00 */
[----:B------:R-:W2:Y:S04]  /*17ed0*/  LDL.LU.64 R6, [R1+0x12c8] ;  /* 0x0012c80001067983 */ /* 0x000ea80000300a00 */
[----:B------:R-:W2:Y:S02]  /*17ee0*/  LDL.LU.64 R4, [R1+0x12c0] ;  /* 0x0012c00001047983 */ /* 0x000ea40000300a00 */
[----:B--2---:R-:W-:Y:S11]  /*17ef0*/  HMMA.16816.F32 R16, R4, R12, R16 ;  /* 0x0000000c0410723c */ /* 0x004ff60000001810 */
[----:B------:R-:W-:Y:S11]  /*17f00*/  @!UPT UIADD3 URZ, URZ, URZ, URZ ;  /* 0x0000003f3f3ff290 */ /* 0x000ff6000fffe03f */
[----:B------:R-:W-:Y:S01]  /*17f10*/  @!UPT UIADD3 URZ, URZ, URZ, URZ ;  /* 0x0000003f3f3ff290 */ /* 0x000fe2000fffe03f */
[----:B------:R1:W-:Y:S04]  /*17f20*/  STL.64 [R1+0x230], R16 ;  /* 0x0002301001007387 */ /* 0x0003e80000100a00 */
[----:B------:R-:W2:Y:S04]  /*17f30*/  LDL R26, [R1+0x8] ;  /* 0x00000800011a7983 */ /* 0x000ea80000100800 */
[----:B------:R-:W2:Y:S01]  /*17f40*/  LDL R27, [R1+0xc] ;  /* 0x00000c00011b7983 */ /* 0x000ea20000100800 */
[----:B0-----:R-:W-:Y:S02]  /*17f50*/  IMAD.MOV.U32 R10, RZ, RZ, R21 ;  /* 0x000000ffff0a7224 */ /* 0x001fe400078e0015 */
[----:B------:R-:W-:Y:S01]  /*17f60*/  IMAD.MOV.U32 R11, RZ, RZ, R20 ;  /* 0x000000ffff0b7224 */ /* 0x000fe200078e0014 */
[----:B-1----:R-:W4:Y:S01]  /*17f70*/  LDL.LU.64 R16, [R1+0x220] ;  /* 0x0002200001107983 */ /* 0x002f220000300a00 */
[----:B------:R-:W-:-:S02]  /*17f80*/  IMAD.MOV.U32 R21, RZ, RZ, R18 ;  /* 0x000000ffff157224 */ /* 0x000fc400078e0012 */
[----:B------:R-:W-:Y:S02]  /*17f90*/  IMAD.MOV.U32 R20, RZ, RZ, R19 ;  /* 0x000000ffff147224 */ /* 0x000fe400078e0013 */
[----:B------:R-:W4:Y:S04]  /*17fa0*/  LDL.LU.64 R18, [R1+0x228] ;  /* 0x0002280001127983 */ /* 0x000f280000300a00 */
[----:B--2---:R-:W-:Y:S04]  /*17fb0*/  STL.64 [R1+0x1290], R26 ;  /* 0x0012901a01007387 */ /* 0x004fe80000100a00 */
[----:B------:R0:W-:Y:S04]  /*17fc0*/  STL.64 [R1+0x1238], R14 ;  /* 0x0012380e01007387 */ /* 0x0001e80000100a00 */
[----:B0-----:R-:W2:Y:S04]  /*17fd0*/  LDL.64 R14, [R1+0x48] ;  /* 0x00004800010e7983 */ /* 0x001ea80000100a00 */
[----:B--2---:R0:W-:Y:S04]  /*17fe0*/  STL.64 [R1+0x1240], R14 ;  /* 0x0012400e01007387 */ /* 0x0041e80000100a00 */
[----:B0-----:R-:W2:Y:S04]  /*17ff0*/  LDL.64 R14, [R1+0x78] ;  /* 0x00007800010e7983 */ /* 0x001ea80000100a00 */
[----:B--2---:R0:W-:Y:S04]  /*18000*/  STL.64 [R1+0x1258], R14 ;  /* 0x0012580e01007387 */ /* 0x0041e80000100a00 */
[----:B------:R-:W2:Y:S04]  /*18010*/  LDL.LU R12, [R1+0xa0] ;  /* 0x0000a000010c7983 */ /* 0x000ea80000300800 */
[----:B------:R-:W2:Y:S04]  /*18020*/  LDL.LU R13, [R1+0xa4] ;  /* 0x0000a400010d7983 */ /* 0x000ea80000300800 */
[----:B0-----:R-:W2:Y:S04]  /*18030*/  LDL.LU R14, [R1+0xa8] ;  /* 0x0000a800010e7983 */ /* 0x001ea80000300800 */
[----:B------:R-:W2:Y:S04]  /*18040*/  LDL.LU R15, [R1+0xac] ;  /* 0x0000ac00010f7983 */ /* 0x000ea80000300800 */
[----:B------:R-:W3:Y:S04]  /*18050*/  LDL.64 R26, [R1+0x18] ;  /* 0x00001800011a7983 */ /* 0x000ee80000100a00 */
[----:B--2---:R-:W-:Y:S04]  /*18060*/  STL.64 [R1+0x1268], R14 ;  /* 0x0012680e01007387 */ /* 0x004fe80000100a00 */
[----:B------:R0:W-:Y:S04]  /*18070*/  STL.64 [R1+0x1260], R12 ;  /* 0x0012600c01007387 */ /* 0x0001e80000100a00 */
[----:B0-----:R-:W2:Y:S04]  /*18080*/  LDL.LU R12, [R1+0xb0] ;  /* 0x0000b000010c7983 */ /* 0x001ea80000300800 */
[----:B------:R-:W2:Y:S04]  /*18090*/  LDL.LU R13, [R1+0xb4] ;  /* 0x0000b400010d7983 */ /* 0x000ea80000300800 */
[----:B------:R-:W2:Y:S04]  /*180a0*/  LDL.LU R14, [R1+0xb8] ;  /* 0x0000b800010e7983 */ /* 0x000ea80000300800 */
[----:B------:R-:W2:Y:S01]  /*180b0*/  LDL.LU R15, [R1+0xbc] ;  /* 0x0000bc00010f7983 */ /* 0x000ea20000300800 */
[----:B------:R-:W-:-:S02]  /*180c0*/  IMAD.MOV.U32 R8, RZ, RZ, R25 ;  /* 0x000000ffff087224 */ /* 0x000fc400078e0019 */
[----:B------:R-:W-:Y:S01]  /*180d0*/  IMAD.MOV.U32 R9, RZ, RZ, R24 ;  /* 0x000000ffff097224 */ /* 0x000fe200078e0018 */
[----:B--2---:R-:W-:Y:S04]  /*180e0*/  STL.64 [R1+0x1288], R14 ;  /* 0x0012880e01007387 */ /* 0x004fe80000100a00 */
[----:B------:R0:W-:Y:S04]  /*180f0*/  STL.64 [R1+0x1280], R12 ;  /* 0x0012800c01007387 */ /* 0x0001e80000100a00 */
[----:B0-----:R-:W2:Y:S04]  /*18100*/  LDL.LU R12, [R1+0xc0] ;  /* 0x0000c000010c7983 */ /* 0x001ea80000300800 */
[----:B------:R-:W2:Y:S04]  /*18110*/  LDL.LU R13, [R1+0xc4] ;  /* 0x0000c400010d7983 */ /* 0x000ea80000300800 */
[----:B------:R-:W2:Y:S04]  /*18120*/  LDL.LU R14, [R1+0xc8] ;  /* 0x0000c800010e7983 */ /* 0x000ea80000300800 */
[----:B------:R-:W2:Y:S01]  /*18130*/  LDL.LU R15, [R1+0xcc] ;  /* 0x0000cc00010f7983 */ /* 0x000ea20000300800 */
[----:B----4-:R-:W-:Y:S03]  /*18140*/  HMMA.16816.F32 R4, R4, R8, R16 ;  /* 0x000000080404723c */ /* 0x010fe60000001810 */
[----:B--2---:R-:W-:Y:S04]  /*18150*/  STL.64 [R1+0x12a0], R14 ;  /* 0x0012a00e01007387 */ /* 0x004fe80000100a00 */
[----:B------:R0:W-:Y:S04]  /*18160*/  STL.64 [R1+0x1298], R12 ;  /* 0x0012980c01007387 */ /* 0x0001e80000100a00 */
[----:B0-----:R-:W2:Y:S04]  /*18170*/  LDL.LU R12, [R1+0xd0] ;  /* 0x0000d000010c7983 */ /* 0x001ea80000300800 */
[----:B------:R-:W2:Y:S04]  /*18180*/  LDL.LU R13, [R1+0xd4] ;  /* 0x0000d400010d7983 */ /* 0x000ea80000300800 */
[----:B------:R-:W2:Y:S04]  /*18190*/  LDL.LU R14, [R1+0xd8] ;  /* 0x0000d800010e7983 */ /* 0x000ea80000300800 */
[----:B------:R-:W2:Y:S04]  /*181a0*/  LDL.LU R15, [R1+0xdc] ;  /* 0x0000dc00010f7983 */ /* 0x000ea80000300800 */
[----:B------:R-:W-:Y:S04]  /*181b0*/  STL [R1+0x1094], R20 ;  /* 0x0010941401007387 */ /* 0x000fe80000100800 */
[----:B------:R-:W-:Y:S04]  /*181c0*/  STL [R1+0x1090], R21 ;  /* 0x0010901501007387 */ /* 0x000fe80000100800 */
[----:B------:R-:W2:Y:S04]  /*181d0*/  LDL.LU.64 R18, [R1+0x12b8] ;  /* 0x0012b80001127983 */ /* 0x000ea80000300a00 */
[----:B------:R-:W2:Y:S04]  /*181e0*/  LDL.LU.64 R16, [R1+0x12b0] ;  /* 0x0012b00001107983 */ /* 0x000ea80000300a00 */
[----:B------:R0:W-:Y:S04]  /*181f0*/  STL.64 [R1+0x240], R4 ;  /* 0x0002400401007387 */ /* 0x0001e80000100a00 */
[----:B------:R1:W-:Y:S04]  /*18200*/  STL.64 [R1+0x248], R6 ;  /* 0x0002480601007387 */ /* 0x0003e80000100a00 */
[----:B0-----:R-:W4:Y:S04]  /*18210*/  LDL.LU R4, [R1+0x80] ;  /* 0x0000800001047983 */ /* 0x001f280000300800 */
[----:B------:R-:W4:Y:S04]  /*18220*/  LDL.LU R5, [R1+0x84] ;  /* 0x0000840001057983 */ /* 0x000f280000300800 */
[----:B-1----:R-:W4:Y:S04]  /*18230*/  LDL.LU R6, [R1+0x88] ;  /* 0x0000880001067983 */ /* 0x002f280000300800 */
[----:B------:R-:W4:Y:S01]  /*18240*/  LDL.LU R7, [R1+0x8c] ;  /* 0x00008c0001077983 */ /* 0x000f220000300800 */
[----:B---3--:R-:W-:-:S02]  /*18250*/  IMAD.MOV.U32 R9, RZ, RZ, R22 ;  /* 0x000000ffff097224 */ /* 0x008fc400078e0016 */
[----:B------:R-:W-:Y:S02]  /*18260*/  IMAD.MOV.U32 R21, RZ, RZ, R26 ;  /* 0x000000ffff157224 */ /* 0x000fe400078e001a */
[----:B------:R-:W-:Y:S01]  /*18270*/  IMAD.MOV.U32 R20, RZ, RZ, R27 ;  /* 0x000000ffff147224 */ /* 0x000fe200078e001b */
[----:B--2---:R-:W-:Y:S01]  /*18280*/  HMMA.16816.F32 R12, R16, R26, R12 ;  /* 0x0000001a100c723c */ /* 0x004fe2000000180c */
[----:B----4-:R-:W-:Y:S04]  /*18290*/  STL.64 [R1+0x1250], R6 ;  /* 0x0012500601007387 */ /* 0x010fe80000100a00 */
[----:B------:R0:W-:Y:S04]  /*182a0*/  STL.64 [R1+0x1248], R4 ;  /* 0x0012480401007387 */ /* 0x0001e80000100a00 */
[----:B0-----:R-:W2:Y:S04]  /*182b0*/  LDL.LU R4, [R1+0x90] ;  /* 0x0000900001047983 */ /* 0x001ea80000300800 */
[----:B------:R-:W2:Y:S04]  /*182c0*/  LDL.LU R5, [R1+0x94] ;  /* 0x0000940001057983 */ /* 0x000ea80000300800 */
[----:B------:R-:W2:Y:S04]  /*182d0*/  LDL.LU R6, [R1+0x98] ;  /* 0x0000980001067983 */ /* 0x000ea80000300800 */
[----:B------:R-:W2:Y:S04]  /*182e0*/  LDL.LU R7, [R1+0x9c] ;  /* 0x00009c0001077983 */ /* 0x000ea80000300800 */
[----:B------:R0:W-:Y:S04]  /*182f0*/  STL.64 [R1+0x1230], R10 ;  /* 0x0012300a01007387 */ /* 0x0001e80000100a00 */
[----:B------:R-:W3:Y:S04]  /*18300*/  LDL.LU R8, [R1+0x60] ;  /* 0x0000600001087983 */ /* 0x000ee80000300800 */
[----:B------:R-:W4:Y:S01]  /*18310*/  LDL.LU R22, [R1+0x12ac] ;  /* 0x0012ac0001167983 */ /* 0x000f220000300800 */
[----:B0-----:R-:W-:-:S03]  /*18320*/  IMAD.MOV.U32 R10, RZ, RZ, R23 ;  /* 0x000000ffff0a7224 */ /* 0x001fc600078e0017 */
[----:B------:R-:W4:Y:S04]  /*18330*/  LDL.LU R23, [R1+0x12a8] ;  /* 0x0012a80001177983 */ /* 0x000f280000300800 */
[----:B------:R-:W-:Y:S04]  /*18340*/  STL.64 [R1+0x220], R12 ;  /* 0x0002200c01007387 */ /* 0x000fe80000100a00 */
[----:B------:R0:W-:Y:S04]  /*18350*/  STL.64 [R1+0x228], R14 ;  /* 0x0002280e01007387 */ /* 0x0001e80000100a00 */
[----:B0-----:R-:W2:Y:S04]  /*18360*/  LDL.LU.64 R14, [R1+0x12a0] ;  /* 0x0012a000010e7983 */ /* 0x001ea80000300a00 */
[----:B------:R-:W2:Y:S04]  /*18370*/  LDL.LU.64 R12, [R1+0x1298] ;  /* 0x00129800010c7983 */ /* 0x000ea80000300a00 */
[----:B------:R-:W2:Y:S02]  /*18380*/  LDL.LU.64 R26, [R1+0x1290] ;  /* 0x00129000011a7983 */ /* 0x000ea40000300a00 */
[----:B--2---:R-:W-:Y:S02]  /*18390*/  HMMA.16816.F32 R24, R16, R26, R12 ;  /* 0x0000001a1018723c */ /* 0x004fe4000000180c */
[----:B------:R-:W2:Y:S04]  /*183a0*/  LDL.LU.64 R14, [R1+0x1288] ;  /* 0x00128800010e7983 */ /* 0x000ea80000300a00 */
[----:B------:R-:W2:Y:S11]  /*183b0*/  LDL.LU.64 R12, [R1+0x1280] ;  /* 0x00128000010c7983 */ /* 0x000eb60000300a00 */
[----:B------:R-:W-:Y:S06]  /*183c0*/  @!UPT UIADD3 URZ, URZ, URZ, URZ ;  /* 0x0000003f3f3ff290 */ /* 0x000fec000fffe03f */
[----:B------:R-:W-:Y:S04]  /*183d0*/  STL.64 [R1+0x270], R24 ;  /* 0x0002701801007387 */ /* 0x000fe80000100a00 */
[----:B------:R0:W-:Y:S04]  /*183e0*/  STL.64 [R1+0x278], R26 ;  /* 0x0002781a01007387 */ /* 0x0001e80000100a00 */
[----:B0-----:R-:W2:Y:S01]  /*183f0*/  LDL.LU.64 R26, [R1+0x1278] ;  /* 0x00127800011a7983 */ /* 0x001ea20000300a00 */
        /* <DEDUP_REMOVED lines=8> */
[----:B0-----:R-:W4:Y:S04]  /*18480*/  LDL.LU.64 R14, [R1+0x1268] ;  /* 0x00126800010e7983 */ /* 0x001f280000300a00 */
[----:B------:R-:W4:Y:S04]  /*18490*/  LDL.LU.64 R12, [R1+0x1260] ;  /* 0x00126000010c7983 */ /* 0x000f280000300a00 */
[----:B------:R-:W-:Y:S01]  /*184a0*/  STL [R1+0xfb0], R0 ;  /* 0x000fb00001007387 */ /* 0x000fe20000100800 */
[C---:B----4-:R-:W-:Y:S11]  /*184b0*/  HMMA.16816.F32 R12, R16.reuse, R22, R12 ;  /* 0x00000016100c723c */ /* 0x050ff6000000180c */
[----:B------:R-:W-:Y:S11]  /*184c0*/  @!UPT UIADD3 URZ, URZ, URZ, URZ ;  /* 0x0000003f3f3ff290 */ /* 0x000ff6000fffe03f */
[----:B------:R-:W-:Y:S01]  /*184d0*/  @!UPT UIADD3 URZ, URZ, URZ, URZ ;  /* 0x0000003f3f3ff290 */ /* 0x000fe2000fffe03f */
[----:B------:R-:W-:Y:S04]  /*184e0*/  STL.64 [R1+0x2c0], R12 ;  /* 0x0002c00c01007387 */ /* 0x000fe80000100a00 */
[----:B------:R0:W-:Y:S04]  /*184f0*/  STL.64 [R1+0x2c8], R14 ;  /* 0x0002c80e01007387 */ /* 0x0001e80000100a00 */
[----:B0-----:R-:W2:Y:S04]  /*18500*/  LDL.LU.64 R14, [R1+0x1258] ;  /* 0x00125800010e7983 */ /* 0x001ea80000300a00 */
[----:B------:R0:W-:Y:S01]  /*18510*/  STL.64 [R1+0x11f8], R22 ;  /* 0x0011f81601007387 */ /* 0x0001e20000100a00 */
[----:B--2---:R-:W-:Y:S01]  /*18520*/  HMMA.16816.F32 R4, R16, R14, R4 ;  /* 0x0000000e1004723c */ /* 0x004fe20000001804 */
[----:B0-----:R-:W-:-:S02]  /*18530*/  IMAD.MOV.U32 R22, RZ, RZ, R14 ;  /* 0x000000ffff167224 */ /* 0x001fc400078e000e */
[----:B------:R-:W-:Y:S11]  /*18540*/  IMAD.MOV.U32 R0, RZ, RZ, R15 ;  /* 0x000000ffff007224 */ /* 0x000ff600078e000f */
[----:B------:R-:W-:Y:S09]  /*18550*/  @!UPT UIADD3 URZ, URZ, URZ, URZ ;  /* 0x0000003f3f3ff290 */ /* 0x000ff2000fffe03f */
[----:B------:R-:W-:Y:S04]  /*18560*/  STL.64 [R1+0x2d0], R4 ;  /* 0x0002d00401007387 */ /* 0x000fe80000100a00 */
[----:B------:R0:W-:Y:S04]  /*18570*/  STL.64 [R1+0x2d8], R6 ;  /* 0x0002d80601007387 */ /* 0x0001e80000100a00 */
[----:B0-----:R-:W2:Y:S04]  /*18580*/  LDL.LU.64 R6, [R1+0x1250] ;  /* 0x0012500001067983 */ /* 0x001ea80000300a00 */
[----:B------:R-:W2:Y:S04]  /*18590*/  LDL.LU.64 R4, [R1+0x1248] ;  /* 0x0012480001047983 */ /* 0x000ea80000300a00 */
[----:B------:R-:W2:Y:S02]  /*185a0*/  LDL.LU.64 R14, [R1+0x1240] ;  /* 0x00124000010e7983 */ /* 0x000ea40000300a00 */
[C---:B--2---:R-:W-:Y:S11]  /*185b0*/  HMMA.16816.F32 R4, R16.reuse, R14, R4 ;  /* 0x0000000e1004723c */ /* 0x044ff60000001804 */
[----:B------:R-:W-:Y:S11]  /*185c0*/  @!UPT UIADD3 URZ, URZ, URZ, URZ ;  /* 0x0000003f3f3ff290 */ /* 0x000ff6000fffe03f */
[----:B------:R-:W-:Y:S01]  /*185d0*/  @!UPT UIADD3 URZ, URZ, URZ, URZ ;  /* 0x0000003f3f3ff290 */ /* 0x000fe2000fffe03f */
[----:B------:R0:W-:Y:S04]  /*185e0*/  STL.64 [R1+0x300], R4 ;  /* 0x0003000401007387 */ /* 0x0001e80000100a00 */
[----:B------:R1:W-:Y:S01]  /*185f0*/  STL.64 [R1+0x308], R6 ;  /* 0x0003080601007387 */ /* 0x0003e20000100a00 */
[----:B0-----:R-:W-:Y:S02]  /*18600*/  IMAD.MOV.U32 R5, RZ, RZ, R14 ;  /* 0x000000ffff057224 */ /* 0x001fe400078e000e */
[----:B------:R-:W-:Y:S02]  /*18610*/  IMAD.MOV.U32 R4, RZ, RZ, R15 ;  /* 0x000000ffff047224 */ /* 0x000fe400078e000f */
[----:B------:R-:W3:Y:S02]  /*18620*/  LDL.LU.64 R14, [R1+0x1238] ;  /* 0x00123800010e7983 */ /* 0x000ee40000300a00 */
[----:B---3--:R-:W-:Y:S01]  /*18630*/  HMMA.16816.F32 R8, R16, R14, R8 ;  /* 0x0000000e1008723c */ /* 0x008fe20000001808 */
[----:B-1----:R-:W-:-:S02]  /*18640*/  IMAD.MOV.U32 R7, RZ, RZ, R14 ;  /* 0x000000ffff077224 */ /* 0x002fc400078e000e */
[----:B------:R-:W-:Y:S11]  /*18650*/  IMAD.MOV.U32 R6, RZ, RZ, R15 ;  /* 0x000000ffff067224 */ /* 0x000ff600078e000f */
[----:B------:R-:W-:Y:S09]  /*18660*/  @!UPT UIADD3 URZ, URZ, URZ, URZ ;  /* 0x0000003f3f3ff290 */ /* 0x000ff2000fffe03f */
[----:B------:R-:W-:Y:S04]  /*18670*/  STL.64 [R1+0x320], R8 ;  /* 0x0003200801007387 */ /* 0x000fe80000100a00 */
[----:B------:R0:W-:Y:S04]  /*18680*/  STL.64 [R1+0x328], R10 ;  /* 0x0003280a01007387 */ /* 0x0001e80000100a00 */
[----:B0-----:R-:W2:Y:S04]  /*18690*/  LDL.LU.64 R10, [R1+0x1230] ;  /* 0x00123000010a7983 */ /* 0x001ea80000300a00 */
[----:B------:R-:W2:Y:S04]  /*186a0*/  LDL.LU.64 R14, [R1+0x1228] ;  /* 0x00122800010e7983 */ /* 0x000ea80000300a00 */
[----:B------:R-:W2:Y:S02]  /*186b0*/  LDL.LU.64 R12, [R1+0x1220] ;  /* 0x00122000010c7983 */ /* 0x000ea40000300a00 */
[----:B--2---:R-:W-:Y:S02]  /*186c0*/  HMMA.16816.F32 R8, R16, R10, R12 ;  /* 0x0000000a1008723c */ /* 0x004fe4000000180c */
[----:B------:R-:W2:Y:S04]  /*186d0*/  LDL.LU R15, [R1+0x1218] ;  /* 0x00121800010f7983 */ /* 0x000ea80000300800 */
[----:B------:R-:W3:Y:S11]  /*186e0*/  LDL R19, [R1+0x368] ;  /* 0x0003680001137983 */ /* 0x000ef60000100800 */
[----:B------:R-:W-:Y:S06]  /*186f0*/  @!UPT UIADD3 URZ, URZ, URZ, URZ ;  /* 0x0000003f3f3ff290 */ /* 0x000fec000fffe03f */
[----:B------:R-:W-:Y:S04]  /*18700*/  STL.64 [R1+0x310], R8 ;  /* 0x0003100801007387 */ /* 0x000fe80000100a00 */
[----:B------:R-:W-:Y:S04]  /*18710*/  STL.64 [R1+0x318], R10 ;  /* 0x0003180a01007387 */ /* 0x000fe80000100a00 */
[----:B--2---:R-:W-:Y:S04]  /*18720*/  LDSM.16.MT88.4 R8, [R15+0x10800] ;  /* 0x010800000f08783b */ /* 0x004fe80000004200 */
[----:B---3--:R-:W0:Y:S04]  /*18730*/  LDSM.16.MT88.4 R12, [R19+0x10800] ;  /* 0x01080000130c783b */ /* 0x008e280000004200 */
[----:B0-----:R-:W-:Y:S04]  /*18740*/  STL.64 [R1+0x1178], R14 ;  /* 0x0011780e01007387 */ /* 0x001fe80000100a00 */
[----:B------:R0:W-:Y:S04]  /*18750*/  STL.64 [R1+0x1170], R12 ;  /* 0x0011700c01007387 */ /* 0x0001e80000100a00 */
[----:B0-----:R-:W2:Y:S04]  /*18760*/  LDL.LU R12, [R1+0xe0] ;  /* 0x0000e000010c7983 */ /* 0x001ea80000300800 */
[----:B------:R-:W2:Y:S04]  /*18770*/  LDL.LU R13, [R1+0xe4] ;  /* 0x0000e400010d7983 */ /* 0x000ea80000300800 */
[----:B------:R-:W3:Y:S01]  /*18780*/  LDL.LU R14, [R1+0xe8] ;  /* 0x0000e800010e7983 */ /* 0x000ee20000300800 */
[----:B------:R-:W-:-:S03]  /*18790*/  IMAD.MOV.U32 R15, RZ, RZ, R25 ;  /* 0x000000ffff0f7224 */ /* 0x000fc600078e0019 */
[----:B------:R-:W4:Y:S04]  /*187a0*/  LDL.LU R25, [R1+0x1214] ;  /* 0x0012140001197983 */ /* 0x000f280000300800 */
[----:B---3--:R0:W-:Y:S04]  /*187b0*/  STL.64 [R1+0x1188], R14 ;  /* 0x0011880e01007387 */ /* 0x0081e80000100a00 */
[----:B--2---:R-:W-:Y:S01]  /*187c0*/  STL.64 [R1+0x1180], R12 ;  /* 0x0011800c01007387 */ /* 0x004fe20000100a00 */
[----:B0-----:R-:W-:Y:S02]  /*187d0*/  IMAD.MOV.U32 R14, RZ, RZ, R7 ;  /* 0x000000ffff0e7224 */ /* 0x001fe400078e0007 */
[----:B------:R-:W-:-:S05]  /*187e0*/  IMAD.MOV.U32 R15, RZ, RZ, R6 ;  /* 0x000000ffff0f7224 */ /* 0x000fca00078e0006 */
[----:B------:R0:W-:Y:S02]  /*187f0*/  STL.64 [R1+0x1198], R14 ;  /* 0x0011980e01007387 */ /* 0x0001e40000100a00 */
[----:B0-----:R-:W-:Y:S02]  /*18800*/  IMAD.MOV.U32 R14, RZ, RZ, R5 ;  /* 0x000000ffff0e7224 */ /* 0x001fe400078e0005 */
[----:B------:R-:W-:Y:S02]  /*18810*/  IMAD.MOV.U32 R15, RZ, RZ, R4 ;  /* 0x000000ffff0f7224 */ /* 0x000fe400078e0004 */
[----:B----4-:R-:W0:Y:S04]  /*18820*/  LDSM.16.MT88.4 R4, [R25+0x10800] ;  /* 0x010800001904783b */ /* 0x010e280000004200 */
[----:B------:R-:W-:Y:S04]  /*18830*/  STL.64 [R1+0x11b0], R14 ;  /* 0x0011b00e01007387 */ /* 0x000fe80000100a00 */
[----:B------:R1:W-:Y:S04]  /*18840*/  STL [R1+0x1098], R19 ;  /* 0x0010981301007387 */ /* 0x0003e80000100800 */
[----:B-1----:R-:W2:Y:S04]  /*18850*/  LDL.LU.64 R18, [R1+0x8] ;  /* 0x0000080001127983 */ /* 0x002ea80000300a00 */
[----:B--2---:R-:W-:Y:S04]  /*18860*/  STL.64 [R1+0x11f0], R18 ;  /* 0x0011f01201007387 */ /* 0x004fe80000100a00 */
[----:B0-----:R0:W-:Y:S04]  /*18870*/  STL.64 [R1+0x1100], R6 ;  /* 0x0011000601007387 */ /* 0x0011e80000100a00 */
[----:B------:R1:W-:Y:S04]  /*18880*/  STL.64 [R1+0x10f8], R4 ;  /* 0x0010f80401007387 */ /* 0x0003e80000100a00 */
[----:B0-----:R-:W2:Y:S01]  /*18890*/  LDL.LU.64 R6, [R1+0x28] ;  /* 0x0000280001067983 */ /* 0x001ea20000300a00 */
[----:B-1----:R-:W-:-:S02]  /*188a0*/  IMAD.MOV.U32 R4, RZ, RZ, R3 ;  /* 0x000000ffff047224 */ /* 0x002fc400078e0003 */
[----:B------:R-:W-:Y:S02]  /*188b0*/  IMAD.MOV.U32 R5, RZ, RZ, R2 ;  /* 0x000000ffff057224 */ /* 0x000fe400078e0002 */
[----:B------:R-:W-:Y:S02]  /*188c0*/  IMAD.MOV.U32 R14, RZ, RZ, R22 ;  /* 0x000000ffff0e7224 */ /* 0x000fe400078e0016 */
[----:B------:R-:W-:Y:S02]  /*188d0*/  IMAD.MOV.U32 R15, RZ, RZ, R0 ;  /* 0x000000ffff0f7224 */ /* 0x000fe400078e0000 */
[----:B------:R-:W-:Y:S02]  /*188e0*/  IMAD.MOV.U32 R19, RZ, RZ, R20 ;  /* 0x000000ffff137224 */ /* 0x000fe400078e0014 */
[----:B------:R-:W-:Y:S01]  /*188f0*/  IMAD.MOV.U32 R18, RZ, RZ, R21 ;  /* 0x000000ffff127224 */ /* 0x000fe200078e0015 */
[----:B--2---:R0:W-:Y:S04]  /*18900*/  STL.64 [R1+0x1190], R6 ;  /* 0x0011900601007387 */ /* 0x0041e80000100a00 */
[----:B------:R-:W2:Y:S04]  /*18910*/  LDL.LU R3, [R1+0x1210] ;  /* 0x0012100001037983 */ /* 0x000ea80000300800 */
[----:B------:R-:W3:Y:S01]  /*18920*/  LDL.LU R2, [R1+0x120c] ;  /* 0x00120c0001027983 */ /* 0x000ee20000300800 */
[----:B0-----:R-:W-:-:S03]  /*18930*/  IMAD.MOV.U32 R6, RZ, RZ, R28 ;  /* 0x000000ffff067224 */ /* 0x001fc600078e001c */
[----:B------:R-:W4:Y:S01]  /*18940*/  LDL.LU R28, [R1+0x1208] ;  /* 0x00120800011c7983 */ /* 0x000f220000300800 */
[----:B------:R-:W-:-:S03]  /*18950*/  IMAD.MOV.U32 R7, RZ, RZ, R29 ;  /* 0x000000ffff077224 */ /* 0x000fc600078e001d */
[----:B------:R-:W2:Y:S04]  /*18960*/  LDL.LU R29, [R1+0x1204] ;  /* 0x00120400011d7983 */ /* 0x000ea80000300800 */
[----:B------:R-:W2:Y:S04]  /*18970*/  LDL.LU R20, [R1+0x160] ;  /* 0x0001600001147983 */ /* 0x000ea80000300800 */
[----:B------:R-:W2:Y:S04]  /*18980*/  LDL.LU R21, [R1+0x164] ;  /* 0x0001640001157983 */ /* 0x000ea80000300800 */
[----:B------:R-:W2:Y:S04]  /*18990*/  LDL.LU R22, [R1+0x168] ;  /* 0x0001680001167983 */ /* 0x000ea80000300800 */
[----:B------:R-:W2:Y:S04]  /*189a0*/  LDL.LU R23, [R1+0x16c] ;  /* 0x00016c0001177983 */ /* 0x000ea80000300800 */
[----:B------:R0:W-:Y:S04]  /*189b0*/  STL.64 [R1+0x11c8], R14 ;  /* 0x0011c80e01007387 */ /* 0x0001e80000100a00 */
[----:B------:R-:W2:Y:S04]  /*189c0*/  LDL.LU R12, [R1+0x130] ;  /* 0x00013000010c7983 */ /* 0x000ea80000300800 */
[----:B------:R-:W2:Y:S04]  /*189d0*/  LDL.LU R13, [R1+0x134] ;  /* 0x00013400010d7983 */ /* 0x000ea80000300800 */
[----:B0-----:R-:W2:Y:S04]  /*189e0*/  LDL.LU R14, [R1+0x138] ;  /* 0x00013800010e7983 */ /* 0x001ea80000300800 */
[----:B------:R-:W2:Y:S04]  /*189f0*/  LDL.LU R15, [R1+0x13c] ;  /* 0x00013c00010f7983 */ /* 0x000ea80000300800 */
[----:B--2---:R-:W-:Y:S04]  /*18a00*/  STL.64 [R1+0x11d8], R14 ;  /* 0x0011d80e01007387 */ /* 0x004fe80000100a00 */
[----:B------:R0:W-:Y:S04]  /*18a10*/  STL.64 [R1+0x11d0], R12 ;  /* 0x0011d00c01007387 */ /* 0x0001e80000100a00 */
[----:B0-----:R-:W2:Y:S04]  /*18a20*/  LDL.LU R12, [R1+0x140] ;  /* 0x00014000010c7983 */ /* 0x001ea80000300800 */
[----:B------:R-:W2:Y:S04]  /*18a30*/  LDL.LU R13, [R1+0x144] ;  /* 0x00014400010d7983 */ /* 0x000ea80000300800 */
[----:B------:R-:W2:Y:S04]  /*18a40*/  LDL.LU R14, [R1+0x148] ;  /* 0x00014800010e7983 */ /* 0x000ea80000300800 */
[----:B------:R-:W2:Y:S01]  /*18a50*/  LDL.LU R15, [R1+0x14c] ;  /* 0x00014c00010f7983 */ /* 0x000ea20000300800 */
[----:B------:R-:W-:Y:S03]  /*18a60*/  HMMA.16816.F32 R16, R8, R18, R20 ;  /* 0x000000120810723c */ /* 0x000fe60000001814 */
[----:B--2---:R-:W-:Y:S04]  /*18a70*/  STL.64 [R1+0x11e8], R14 ;  /* 0x0011e80e01007387 */ /* 0x004fe80000100a00 */
[----:B------:R0:W-:Y:S04]  /*18a80*/  STL.64 [R1+0x11e0], R12 ;  /* 0x0011e00c01007387 */ /* 0x0001e80000100a00 */
[----:B0-----:R-:W2:Y:S04]  /*18a90*/  LDL.LU R12, [R1+0x150] ;  /* 0x00015000010c7983 */ /* 0x001ea80000300800 */
[----:B------:R-:W2:Y:S04]  /*18aa0*/  LDL.LU R13, [R1+0x154] ;  /* 0x00015400010d7983 */ /* 0x000ea80000300800 */
[----:B------:R-:W2:Y:S04]  /*18ab0*/  LDL.LU R14, [R1+0x158] ;  /* 0x00015800010e7983 */ /* 0x000ea80000300800 */
[----:B------:R-:W2:Y:S04]  /*18ac0*/  LDL.LU R15, [R1+0x15c] ;  /* 0x00015c00010f7983 */ /* 0x000ea80000300800 */
[----:B------:R-:W-:Y:S04]  /*18ad0*/  STL.64 [R1+0x11a8], R6 ;  /* 0x0011a80601007387 */ /* 0x000fe80000100a00 */
[----:B------:R0:W-:Y:S02]  /*18ae0*/  STL.64 [R1+0x11a0], R4 ;  /* 0x0011a00401007387 */ /* 0x0001e40000100a00 */
[----:B0-----:R-:W-:-:S02]  /*18af0*/  IMAD.MOV.U32 R4, RZ, RZ, R3 ;  /* 0x000000ffff047224 */ /* 0x001fc400078e0003 */
[----:B------:R-:W2:Y:S04]  /*18b00*/  LDL.LU R3, [R1+0x1200] ;  /* 0x0012000001037983 */ /* 0x000ea80000300800 */
[----:B------:R-:W2:Y:S04]  /*18b10*/  LDL.LU R5, [R1+0x114] ;  /* 0x0001140001057983 */ /* 0x000ea80000300800 */
[----:B------:R-:W2:Y:S04]  /*18b20*/  LDL.LU R6, [R1+0x118] ;  /* 0x0001180001067983 */ /* 0x000ea80000300800 */
[----:B------:R-:W2:Y:S01]  /*18b30*/  LDL.LU R7, [R1+0x11c] ;  /* 0x00011c0001077983 */ /* 0x000ea20000300800 */
[----:B------:R-:W-:-:S02]  /*18b40*/  IMAD.MOV.U32 R20, RZ, RZ, R18 ;  /* 0x000000ffff147224 */ /* 0x000fc400078e0012 */
[----:B------:R-:W-:Y:S01]  /*18b50*/  IMAD.MOV.U32 R21, RZ, RZ, R19 ;  /* 0x000000ffff157224 */ /* 0x000fe200078e0013 */
[----:B--2---:R0:W-:Y:S04]  /*18b60*/  STL.64 [R1+0x11c0], R6 ;  /* 0x0011c00601007387 */ /* 0x0041e80000100a00 */
[----:B------:R1:W-:Y:S04]  /*18b70*/  STL.64 [R1+0x11b8], R4 ;  /* 0x0011b80401007387 */ /* 0x0003e80000100a00 */
[----:B------:R-:W-:Y:S04]  /*18b80*/  STL [R1+0x109c], R25 ;  /* 0x00109c1901007387 */ /* 0x000fe80000100800 */
[----:B------:R-:W2:Y:S04]  /*18b90*/  LDL.LU.64 R22, [R1+0x11f8] ;  /* 0x0011f80001167983 */ /* 0x000ea80000300a00 */
[----:B------:R-:W-:Y:S04]  /*18ba0*/  STL.64 [R1+0x160], R16 ;  /* 0x0001601001007387 */ /* 0x000fe80000100a00 */
[----:B------:R-:W2:Y:S01]  /*18bb0*/  LDL.LU.64 R18, [R1+0x11f0] ;  /* 0x0011f00001127983 */ /* 0x000ea20000300a00 */
[----:B0-----:R-:W-:-:S02]  /*18bc0*/  IMAD.MOV.U32 R6, RZ, RZ, R3 ;  /* 0x000000ffff067224 */ /* 0x001fc400078e0003 */
[----:B---3--:R-:W-:Y:S01]  /*18bd0*/  IMAD.MOV.U32 R7, RZ, RZ, R2 ;  /* 0x000000ffff077224 */ /* 0x008fe200078e0002 */
[----:B------:R-:W-:Y:S01]  /*18be0*/  STL [R1+0x10a4], R21 ;  /* 0x0010a41501007387 */ /* 0x000fe20000100800 */
[----:B-1----:R-:W-:Y:S02]  /*18bf0*/  IMAD.MOV.U32 R4, RZ, RZ, R29 ;  /* 0x000000ffff047224 */ /* 0x002fe400078e001d */
[----:B----4-:R-:W-:Y:S01]  /*18c00*/  IMAD.MOV.U32 R5, RZ, RZ, R28 ;  /* 0x000000ffff057224 */ /* 0x010fe200078e001c */
[----:B------:R-:W-:Y:S01]  /*18c10*/  STL [R1+0x10a0], R20 ;  /* 0x0010a01401007387 */ /* 0x000fe20000100800 */
[----:B--2---:R-:W-:Y:S11]  /*18c20*/  HMMA.16816.F32 R12, R8, R18, R12 ;  /* 0x00000012080c723c */ /* 0x004ff6000000180c */
[----:B------:R-:W-:Y:S11]  /*18c30*/  @!UPT UIADD3 URZ, URZ, URZ, URZ ;  /* 0x0000003f3f3ff290 */ /* 0x000ff6000fffe03f */
[----:B------:R-:W-:Y:S02]  /*18c40*/  @!UPT UIADD3 URZ, URZ, URZ, URZ ;  /* 0x0000003f3f3ff290 */ /* 0x000fe4000fffe03f */
[----:B------:R-:W-:Y:S02]  /*18c50*/  IMAD.MOV.U32 R3, RZ, RZ, R14 ;  /* 0x000000ffff037224 */ /* 0x000fe400078e000e */
[----:B------:R-:W-:Y:S02]  /*18c60*/  IMAD.MOV.U32 R2, RZ, RZ, R15 ;  /* 0x000000ffff027224 */ /* 0x000fe400078e000f */
[----:B------:R-:W-:Y:S01]  /*18c70*/  IMAD.MOV.U32 R29, RZ, RZ, R12 ;  /* 0x000000ffff1d7224 */ /* 0x000fe200078e000c */
[----:B------:R-:W2:Y:S01]  /*18c80*/  LDL.LU.64 R14, [R1+0x11e8] ;  /* 0x0011e800010e7983 */ /* 0x000ea20000300a00 */
[----:B------:R-:W-:-:S03]  /*18c90*/  IMAD.MOV.U32 R28, RZ, RZ, R13 ;  /* 0x000000ffff1c7224 */ /* 0x000fc600078e000d */
[----:B------:R-:W2:Y:S04]  /*18ca0*/  LDL.LU.64 R12, [R1+0x11e0] ;  /* 0x0011e000010c7983 */ /* 0x000ea80000300a00 */
[----:B------:R0:W-:Y:S04]  /*18cb0*/  STL.64 [R1+0x1168], R18 ;  /* 0x0011681201007387 */ /* 0x0001e80000100a00 */
[----:B0-----:R-:W3:Y:S04]  /*18cc0*/  LDL.LU.64 R18, [R1+0x18] ;  /* 0x0000180001127983 */ /* 0x001ee80000300a00 */
[----:B------:R-:W-:Y:S04]  /*18cd0*/  STL [R1+0xfe4], R2 ;  /* 0x000fe40201007387 */ /* 0x000fe80000100800 */
[----:B------:R-:W-:Y:S04]  /*18ce0*/  STL [R1+0xfe0], R3 ;  /* 0x000fe00301007387 */ /* 0x000fe80000100800 */
[----:B------:R-:W-:Y:S04]  /*18cf0*/  STL [R1+0xfdc], R28 ;  /* 0x000fdc1c01007387 */ /* 0x000fe80000100800 */
[----:B------:R-:W-:Y:S01]  /*18d00*/  STL [R1+0xfd8], R29 ;  /* 0x000fd81d01007387 */ /* 0x000fe20000100800 */
[C---:B--2---:R-:W-:Y:S11]  /*18d10*/  HMMA.16816.F32 R12, R8.reuse, R26, R12 ;  /* 0x0000001a080c723c */ /* 0x044ff6000000180c */
[----:B------:R-:W-:Y:S11]  /*18d20*/  @!UPT UIADD3 URZ, URZ, URZ, URZ ;  /* 0x0000003f3f3ff290 */ /* 0x000ff6000fffe03f */
[----:B------:R-:W-:Y:S01]  /*18d30*/  @!UPT UIADD3 URZ, URZ, URZ, URZ ;  /* 0x0000003f3f3ff290 */ /* 0x000fe2000fffe03f */
[----:B------:R-:W-:Y:S04]  /*18d40*/  STL.64 [R1+0x140], R12 ;  /* 0x0001400c01007387 */ /* 0x000fe80000100a00 */
[----:B------:R0:W-:Y:S04]  /*18d50*/  STL.64 [R1+0x148], R14 ;  /* 0x0001480e01007387 */ /* 0x0001e80000100a00 */
[----:B0-----:R-:W2:Y:S04]  /*18d60*/  LDL.LU.64 R14, [R1+0x11d8] ;  /* 0x0011d800010e7983 */ /* 0x001ea80000300a00 */
[----:B------:R-:W2:Y:S02]  /*18d70*/  LDL.LU.64 R12, [R1+0x11d0] ;  /* 0x0011d000010c7983 */ /* 0x000ea40000300a00 */
[C---:B--2---:R-:W-:Y:S11]  /*18d80*/  HMMA.16816.F32 R12, R8.reuse, R22, R12 ;  /* 0x00000016080c723c */ /* 0x044ff6000000180c */
[----:B------:R-:W-:Y:S11]  /*18d90*/  @!UPT UIADD3 URZ, URZ, URZ, URZ ;  /* 0x0000003f3f3ff290 */ /* 0x000ff6000fffe03f */
[----:B------:R-:W-:Y:S01]  /*18da0*/  @!UPT UIADD3 URZ, URZ, URZ, URZ ;  /* 0x0000003f3f3ff290 */ /* 0x000fe2000fffe03f */
[----:B------:R-:W-:Y:S04]  /*18db0*/  STL.64 [R1+0x130], R12 ;  /* 0x0001300c01007387 */ /* 0x000fe80000100a00 */
[----:B------:R0:W-:Y:S04]  /*18dc0*/  STL.64 [R1+0x138], R14 ;  /* 0x0001380e01007387 */ /* 0x0001e80000100a00 */
[----:B0-----:R-:W2:Y:S04]  /*18dd0*/  LDL.LU.64 R14, [R1+0x11c8] ;  /* 0x0011c800010e7983 */ /* 0x001ea80000300a00 */
[----:B------:R0:W-:Y:S04]  /*18de0*/  STL.64 [R1+0x1158], R22 ;  /* 0x0011581601007387 */ /* 0x0001e80000100a00 */
[----:B------:R-:W4:Y:S04]  /*18df0*/  LDL.LU R20, [R1+0x180] ;  /* 0x0001800001147983 */ /* 0x000f280000300800 */
[----:B------:R-:W4:Y:S04]  /*18e00*/  LDL.LU R21, [R1+0x184] ;  /* 0x0001840001157983 */ /* 0x000f280000300800 */
[----:B0-----:R-:W4:Y:S04]  /*18e10*/  LDL.LU R22, [R1+0x188] ;  /* 0x0001880001167983 */ /* 0x001f280000300800 */
[----:B------:R-:W4:Y:S01]  /*18e20*/  LDL.LU R23, [R1+0x18c] ;  /* 0x00018c0001177983 */ /* 0x000f220000300800 */
[C---:B--2---:R-:W-:Y:S03]  /*18e30*/  HMMA.16816.F32 R12, R8.reuse, R14, R4 ;  /* 0x0000000e080c723c */ /* 0x044fe60000001804 */
[----:B------:R-:W2:Y:S04]  /*18e40*/  LDL.LU.64 R6, [R1+0x11c0] ;  /* 0x0011c00001067983 */ /* 0x000ea80000300a00 */
[----:B------:R-:W2:Y:S11]  /*18e50*/  LDL.LU.64 R4, [R1+0x11b8] ;  /* 0x0011b80001047983 */ /* 0x000eb60000300a00 */
[----:B------:R-:W-:Y:S05]  /*18e60*/  @!UPT UIADD3 URZ, URZ, URZ, URZ ;  /* 0x0000003f3f3ff290 */ /* 0x000fea000fffe03f */
[----:B------:R-:W-:Y:S04]  /*18e70*/  STL.64 [R1+0x280], R12 ;  /* 0x0002800c01007387 */ /* 0x000fe80000100a00 */
[----:B------:R0:W-:Y:S04]  /*18e80*/  STL.64 [R1+0x288], R14 ;  /* 0x0002880e01007387 */ /* 0x0001e80000100a00 */
[----:B0-----:R-:W2:Y:S02]  /*18e90*/  LDL.LU.64 R14, [R1+0x11b0] ;  /* 0x0011b000010e7983 */ /* 0x001ea40000300a00 */
[C---:B--2---:R-:W-:Y:S02]  /*18ea0*/  HMMA.16816.F32 R12, R8.reuse, R14, R4 ;  /* 0x0000000e080c723c */ /* 0x044fe40000001804 */
[----:B------:R-:W2:Y:S04]  /*18eb0*/  LDL.LU.64 R6, [R1+0x11a8] ;  /* 0x0011a80001067983 */ /* 0x000ea80000300a00 */
[----:B------:R-:W2:Y:S11]  /*18ec0*/  LDL.LU.64 R4, [R1+0x11a0] ;  /* 0x0011a00001047983 */ /* 0x000eb60000300a00 */
[----:B------:R-:W-:Y:S06]  /*18ed0*/  @!UPT UIADD3 URZ, URZ, URZ, URZ ;  /* 0x0000003f3f3ff290 */ /* 0x000fec000fffe03f */
[----:B------:R-:W-:Y:S04]  /*18ee0*/  STL.64 [R1+0x110], R12 ;  /* 0x0001100c01007387 */ /* 0x000fe80000100a00 */
[----:B------:R0:W-:Y:S04]  /*18ef0*/  STL.64 [R1+0x118], R14 ;  /* 0x0001180e01007387 */ /* 0x0001e80000100a00 */
[----:B0-----:R-:W2:Y:S02]  /*18f00*/  LDL.LU.64 R14, [R1+0x1198] ;  /* 0x00119800010e7983 */ /* 0x001ea40000300a00 */
[C---:B--2---:R-:W-:Y:S02]  /*18f10*/  HMMA.16816.F32 R12, R8.reuse, R14, R4 ;  /* 0x0000000e080c723c */ /* 0x044fe40000001804 */
[----:B------:R-:W2:Y:S11]  /*18f20*/  LDL.LU.64 R6, [R1+0x1190] ;  /* 0x0011900001067983 */ /* 0x000eb60000300a00 */
[----:B------:R-:W-:Y:S10]  /*18f30*/  @!UPT UIADD3 URZ, URZ, URZ, URZ ;  /* 0x0000003f3f3ff290 */ /* 0x000ff4000fffe03f */
[----:B------:R-:W-:Y:S04]  /*18f40*/  STL.64 [R1+0x2f0], R12 ;  /* 0x0002f00c01007387 */ /* 0x000fe80000100a00 */
[----:B------:R0:W-:Y:S04]  /*18f50*/  STL.64 [R1+0x2f8], R14 ;  /* 0x0002f80e01007387 */ /* 0x0001e80000100a00 */
[----:B0-----:R-:W2:Y:S04]  /*18f60*/  LDL.LU.64 R14, [R1+0x1188] ;  /* 0x00118800010e7983 */ /* 0x001ea80000300a00 */
[----:B------:R-:W2:Y:S02]  /*18f70*/  LDL.LU.64 R12, [R1+0x1180] ;  /* 0x00118000010c7983 */ /* 0x000ea40000300a00 */
[----:B--2---:R-:W-:Y:S02]  /*18f80*/  HMMA.16816.F32 R8, R8, R6, R12 ;  /* 0x000000060808723c */ /* 0x004fe4000000180c */
[----:B------:R-:W2:Y:S04]  /*18f90*/  LDL.LU.64 R14, [R1+0x1178] ;  /* 0x00117800010e7983 */ /* 0x000ea80000300a00 */
[----:B------:R-:W2:Y:S11]  /*18fa0*/  LDL.LU.64 R12, [R1+0x1170] ;  /* 0x00117000010c7983 */ /* 0x000eb60000300a00 */
[----:B------:R-:W-:Y:S06]  /*18fb0*/  @!UPT UIADD3 URZ, URZ, URZ, URZ ;  /* 0x0000003f3f3ff290 */ /* 0x000fec000fffe03f */
[----:B------:R0:W-:Y:S04]  /*18fc0*/  STL.64 [R1+0x2e0], R8 ;  /* 0x0002e00801007387 */ /* 0x0001e80000100a00 */
[----:B------:R1:W-:Y:S04]  /*18fd0*/  STL.64 [R1+0x2e8], R10 ;  /* 0x0002e80a01007387 */ /* 0x0003e80000100a00 */
[----:B0-----:R-:W2:Y:S04]  /*18fe0*/  LDL.LU R8, [R1+0x100] ;  /* 0x0001000001087983 */ /* 0x001ea80000300800 */
[----:B------:R-:W2:Y:S04]  /*18ff0*/  LDL.LU R9, [R1+0x104] ;  /* 0x0001040001097983 */ /* 0x000ea80000300800 */
[----:B-1----:R-:W2:Y:S04]  /*19000*/  LDL.LU R10, [R1+0x108] ;  /* 0x00010800010a7983 */ /* 0x002ea80000300800 */
[----:B------:R-:W2:Y:S01]  /*19010*/  LDL.LU R11, [R1+0x10c] ;  /* 0x00010c00010b7983 */ /* 0x000ea20000300800 */
[----:B---3--:R-:W-:-:S02]  /*19020*/  IMAD.MOV.U32 R5, RZ, RZ, R18 ;  /* 0x000000ffff057224 */ /* 0x008fc400078e0012 */
[----:B------:R-:W-:Y:S01]  /*19030*/  IMAD.MOV.U32 R4, RZ, RZ, R19 ;  /* 0x000000ffff047224 */ /* 0x000fe200078e0013 */
[----:B------:R0:W-:Y:S01]  /*19040*/  STL.64 [R1+0x1110], R6 ;  /* 0x0011100601007387 */ /* 0x0001e20000100a00 */
[----:B--2---:R-:W-:Y:S03]  /*19050*/  HMMA.16816.F32 R8, R12, R18, R8 ;  /* 0x000000120c08723c */ /* 0x004fe60000001808 */
[----:B------:R-:W4:Y:S11]  /*19060*/  LDL.LU.64 R18, [R1+0x1168] ;  /* 0x0011680001127983 */ /* 0x000f360000300a00 */
[----:B------:R-:W-:Y:S10]  /*19070*/  @!UPT UIADD3 URZ, URZ, URZ, URZ ;  /* 0x0000003f3f3ff290 */ /* 0x000ff4000fffe03f */
[----:B------:R-:W-:Y:S02]  /*19080*/  IMAD.MOV.U32 R2, RZ, RZ, R8 ;  /* 0x000000ffff027224 */ /* 0x000fe400078e0008 */
[----:B------:R-:W-:Y:S02]  /*19090*/  IMAD.MOV.U32 R3, RZ, RZ, R9 ;  /* 0x000000ffff037224 */ /* 0x000fe400078e0009 */
[----:B------:R-:W-:Y:S02]  /*190a0*/  IMAD.MOV.U32 R28, RZ, RZ, R10 ;  /* 0x000000ffff1c7224 */ /* 0x000fe400078e000a */
[----:B------:R-:W-:-:S05]  /*190b0*/  IMAD.MOV.U32 R29, RZ, RZ, R11 ;  /* 0x000000ffff1d7224 */ /* 0x000fca00078e000b */
[----:B------:R-:W-:Y:S04]  /*190c0*/  STL [R1+0x1014], R29 ;  /* 0x0010141d01007387 */ /* 0x000fe80000100800 */
[----:B------:R-:W-:Y:S04]  /*190d0*/  STL [R1+0x1010], R28 ;  /* 0x0010101c01007387 */ /* 0x000fe80000100800 */
[----:B------:R1:W-:Y:S04]  /*190e0*/  STL [R1+0x100c], R3 ;  /* 0x00100c0301007387 */ /* 0x0003e80000100800 */
[----:B------:R2:W-:Y:S01]  /*190f0*/  STL [R1+0x1008], R2 ;  /* 0x0010080201007387 */ /* 0x0005e20000100800 */
[----:B----4-:R-:W-:Y:S11]  /*19100*/  HMMA.16816.F32 R8, R12, R18, R20 ;  /* 0x000000120c08723c */ /* 0x010ff60000001814 */
[----:B------:R-:W-:Y:S11]  /*19110*/  @!UPT UIADD3 URZ, URZ, URZ, URZ ;  /* 0x0000003f3f3ff290 */ /* 0x000ff6000fffe03f */
[----:B------:R-:W-:Y:S01]  /*19120*/  @!UPT UIADD3 URZ, URZ, URZ, URZ ;  /* 0x0000003f3f3ff290 */ /* 0x000fe2000fffe03f */
[----:B------:R3:W-:Y:S04]  /*19130*/  STL.64 [R1+0xa0], R8 ;  /* 0x0000a00801007387 */ /* 0x0007e80000100a00 */
[----:B------:R4:W-:Y:S04]  /*19140*/  STL [R1+0xa8], R10 ;  /* 0x0000a80a01007387 */ /* 0x0009e80000100800 */
[----:B0-----:R-:W2:Y:S01]  /*19150*/  LDL.LU.64 R6, [R1+0x38] ;  /* 0x0000380001067983 */ /* 0x001ea20000300a00 */
[----:B------:R-:W-:-:S03]  /*19160*/  IMAD.MOV.U32 R0, RZ, RZ, R11 ;  /* 0x000000ffff007224 */ /* 0x000fc600078e000b */
[----:B--2---:R-:W-:Y:S04]  /*19170*/  STL.64 [R1+0x1128], R6 ;  /* 0x0011280601007387 */ /* 0x004fe80000100a00 */
[----:B------:R-:W2:Y:S01]  /*19180*/  LDL R11, [R1+0x360] ;  /* 0x00036000010b7983 */ /* 0x000ea20000100800 */
[----:B-1----:R-:W-:Y:S02]  /*19190*/  IMAD.MOV.U32 R3, RZ, RZ, R18 ;  /* 0x000000ffff037224 */ /* 0x002fe400078e0012 */
[----:B------:R-:W-:Y:S01]  /*191a0*/  IMAD.MOV.U32 R2, RZ, RZ, R19 ;  /* 0x000000ffff027224 */ /* 0x000fe200078e0013 */
[----:B--2---:R0:W-:Y:S04]  /*191b0*/  STL [R1+0x10a8], R11 ;  /* 0x0010a80b01007387 */ /* 0x0041e80000100800 */
[----:B---3--:R-:W2:Y:S04]  /*191c0*/  LDL.LU R8, [R1+0x210] ;  /* 0x0002100001087983 */ /* 0x008ea80000300800 */
[----:B------:R-:W2:Y:S04]  /*191d0*/  LDL.LU R9, [R1+0x214] ;  /* 0x0002140001097983 */ /* 0x000ea80000300800 */
[----:B----4-:R-:W3:Y:S04]  /*191e0*/  LDL.LU R10, [R1+0x218] ;  /* 0x00021800010a7983 */ /* 0x010ee80000300800 */
[----:B0-----:R-:W3:Y:S04]  /*191f0*/  LDL.LU R11, [R1+0x21c] ;  /* 0x00021c00010b7983 */ /* 0x001ee80000300800 */
[----:B------:R-:W4:Y:S04]  /*19200*/  LDL.LU R16, [R1+0x1e0] ;  /* 0x0001e00001107983 */ /* 0x000f280000300800 */
[----:B------:R-:W4:Y:S04]  /*19210*/  LDL.LU R17, [R1+0x1e4] ;  /* 0x0001e40001117983 */ /* 0x000f280000300800 */
[----:B------:R-:W2:Y:S04]  /*19220*/  LDL.LU R18, [R1+0x1e8] ;  /* 0x0001e80001127983 */ /* 0x000ea80000300800 */
[----:B------:R-:W2:Y:S04]  /*19230*/  LDL.LU R19, [R1+0x1ec] ;  /* 0x0001ec0001137983 */ /* 0x000ea80000300800 */
[----:B--2---:R-:W-:Y:S04]  /*19240*/  STL.64 [R1+0x1150], R18 ;  /* 0x0011501201007387 */ /* 0x004fe80000100a00 */
[----:B----4-:R0:W-:Y:S04]  /*19250*/  STL.64 [R1+0x1148], R16 ;  /* 0x0011481001007387 */ /* 0x0101e80000100a00 */
[----:B0-----:R-:W2:Y:S04]  /*19260*/  LDL.LU R16, [R1+0x1b0] ;  /* 0x0001b00001107983 */ /* 0x001ea80000300800 */
[----:B------:R-:W2:Y:S04]  /*19270*/  LDL.LU R17, [R1+0x1b4] ;  /* 0x0001b40001117983 */ /* 0x000ea80000300800 */
[----:B------:R-:W2:Y:S04]  /*19280*/  LDL.LU R18, [R1+0x1b8] ;  /* 0x0001b80001127983 */ /* 0x000ea80000300800 */
[----:B------:R-:W2:Y:S04]  /*19290*/  LDL.LU R19, [R1+0x1bc] ;  /* 0x0001bc0001137983 */ /* 0x000ea80000300800 */
[----:B------:R-:W4:Y:S04]  /*192a0*/  LDL.LU R20, [R1+0x1a0] ;  /* 0x0001a00001147983 */ /* 0x000f280000300800 */
[----:B------:R-:W4:Y:S04]  /*192b0*/  LDL.LU R21, [R1+0x1a4] ;  /* 0x0001a40001157983 */ /* 0x000f280000300800 */
[----:B------:R-:W4:Y:S04]  /*192c0*/  LDL.LU R22, [R1+0x1a8] ;  /* 0x0001a80001167983 */ /* 0x000f280000300800 */
[----:B------:R-:W4:Y:S04]  /*192d0*/  LDL.LU R23, [R1+0x1ac] ;  /* 0x0001ac0001177983 */ /* 0x000f280000300800 */
[----:B------:R-:W2:Y:S04]  /*192e0*/  LDL.64 R6, [R1+0x48] ;  /* 0x0000480001067983 */ /* 0x000ea80000100a00 */
[----:B--2---:R0:W-:Y:S04]  /*192f0*/  STL.64 [R1+0x1140], R6 ;  /* 0x0011400601007387 */ /* 0x0041e80000100a00 */
[----:B0-----:R-:W2:Y:S04]  /*19300*/  LDL.LU.64 R6, [R1+0x78] ;  /* 0x0000780001067983 */ /* 0x001ea80000300a00 */
[----:B---3--:R-:W-:Y:S04]  /*19310*/  STL.64 [R1+0x10b8], R10 ;  /* 0x0010b80a01007387 */ /* 0x008fe80000100a00 */
[----:B------:R0:W-:Y:S04]  /*19320*/  STL.64 [R1+0x10b0], R8 ;  /* 0x0010b00801007387 */ /* 0x0001e80000100a00 */
[----:B0-----:R-:W3:Y:S04]  /*19330*/  LDL.LU R8, [R1+0x200] ;  /* 0x0002000001087983 */ /* 0x001ee80000300800 */
[----:B------:R-:W3:Y:S04]  /*19340*/  LDL.LU R9, [R1+0x204] ;  /* 0x0002040001097983 */ /* 0x000ee80000300800 */
[----:B------:R-:W2:Y:S04]  /*19350*/  LDL.LU R10, [R1+0x208] ;  /* 0x00020800010a7983 */ /* 0x000ea80000300800 */
[----:B------:R-:W2:Y:S04]  /*19360*/  LDL.LU R11, [R1+0x20c] ;  /* 0x00020c00010b7983 */ /* 0x000ea80000300800 */
[----:B--2---:R0:W-:Y:S04]  /*19370*/  STL.64 [R1+0x10c8], R10 ;  /* 0x0010c80a01007387 */ /* 0x0041e80000100a00 */
[----:B---3--:R-:W-:Y:S01]  /*19380*/  STL.64 [R1+0x10c0], R8 ;  /* 0x0010c00801007387 */ /* 0x008fe20000100a00 */
[----:B0-----:R-:W-:-:S02]  /*19390*/  IMAD.MOV.U32 R10, RZ, RZ, R3 ;  /* 0x000000ffff0a7224 */ /* 0x001fc400078e0003 */
[----:B------:R-:W-:-:S05]  /*193a0*/  IMAD.MOV.U32 R11, RZ, RZ, R2 ;  /* 0x000000ffff0b7224 */ /* 0x000fca00078e0002 */
[----:B------:R0:W-:Y:S02]  /*193b0*/  STL.64 [R1+0x10e0], R10 ;  /* 0x0010e00a01007387 */ /* 0x0001e40000100a00 */
[----:B0-----:R-:W-:Y:S02]  /*193c0*/  IMAD.MOV.U32 R10, RZ, RZ, R5 ;  /* 0x000000ffff0a7224 */ /* 0x001fe400078e0005 */
[----:B------:R-:W-:-:S05]  /*193d0*/  IMAD.MOV.U32 R11, RZ, RZ, R4 ;  /* 0x000000ffff0b7224 */ /* 0x000fca00078e0004 */
[----:B------:R0:W-:Y:S04]  /*193e0*/  STL.64 [R1+0x1108], R10 ;  /* 0x0011080a01007387 */ /* 0x0001e80000100a00 */
[----:B------:R-:W2:Y:S04]  /*193f0*/  LDL.LU R8, [R1+0x170] ;  /* 0x0001700001087983 */ /* 0x000ea80000300800 */
[----:B------:R-:W2:Y:S04]  /*19400*/  LDL.LU R9, [R1+0x174] ;  /* 0x0001740001097983 */ /* 0x000ea80000300800 */
[----:B0-----:R-:W3:Y:S04]  /*19410*/  LDL.LU R10, [R1+0x178] ;  /* 0x00017800010a7983 */ /* 0x001ee80000300800 */
[----:B------:R-:W3:Y:S01]  /*19420*/  LDL.LU R11, [R1+0x17c] ;  /* 0x00017c00010b7983 */ /* 0x000ee20000300800 */
[----:B----4-:R-:W-:Y:S03]  /*19430*/  HMMA.16816.F32 R20, R12, R26, R20 ;  /* 0x0000001a0c14723c */ /* 0x010fe60000001814 */
[----:B---3--:R0:W-:Y:S04]  /*19440*/  STL.64 [R1+0x1120], R10 ;  /* 0x0011200a01007387 */ /* 0x0081e80000100a00 */
[----:B--2---:R1:W-:Y:S01]  /*19450*/  STL.64 [R1+0x1118], R8 ;  /* 0x0011180801007387 */ /* 0x0043e20000100a00 */
[----:B0-----:R-:W-:-:S03]  /*19460*/  IMAD.MOV.U32 R10, RZ, RZ, R24 ;  /* 0x000000ffff0a7224 */ /* 0x001fc600078e0018 */
[----:B-1----:R-:W2:Y:S04]  /*19470*/  LDL.LU R8, [R1+0x190] ;  /* 0x0001900001087983 */ /* 0x002ea80000300800 */
[----:B------:R-:W2:Y:S04]  /*19480*/  LDL.LU R9, [R1+0x194] ;  /* 0x0001940001097983 */ /* 0x000ea80000300800 */
[----:B------:R-:W3:Y:S04]  /*19490*/  LDL.LU R24, [R1+0x1160] ;  /* 0x0011600001187983 */ /* 0x000ee80000300800 */
[----:B------:R-:W4:Y:S04]  /*194a0*/  LDL.LU R11, [R1+0x19c] ;  /* 0x00019c00010b7983 */ /* 0x000f280000300800 */
[----:B----4-:R-:W-:Y:S04]  /*194b0*/  STL.64 [R1+0x1138], R10 ;  /* 0x0011380a01007387 */ /* 0x010fe80000100a00 */
[----:B--2---:R0:W-:Y:S04]  /*194c0*/  STL.64 [R1+0x1130], R8 ;  /* 0x0011300801007387 */ /* 0x0041e80000100a00 */
[----:B0-----:R-:W2:Y:S04]  /*194d0*/  LDL.LU R8, [R1+0x1d0] ;  /* 0x0001d00001087983 */ /* 0x001ea80000300800 */
[----:B------:R-:W2:Y:S04]  /*194e0*/  LDL.LU R9, [R1+0x1d4] ;  /* 0x0001d40001097983 */ /* 0x000ea80000300800 */
[----:B------:R-:W2:Y:S04]  /*194f0*/  LDL.LU R10, [R1+0x1d8] ;  /* 0x0001d800010a7983 */ /* 0x000ea80000300800 */
[----:B------:R-:W-:Y:S04]  /*19500*/  STL [R1+0xfc8], R0 ;  /* 0x000fc80001007387 */ /* 0x000fe80000100800 */
[----:B------:R-:W-:Y:S04]  /*19510*/  STL.64 [R1+0xd0], R20 ;  /* 0x0000d01401007387 */ /* 0x000fe80000100a00 */
[----:B------:R0:W-:Y:S04]  /*19520*/  STL.64 [R1+0xd8], R22 ;  /* 0x0000d81601007387 */ /* 0x0001e80000100a00 */
[----:B0-----:R-:W4:Y:S02]  /*19530*/  LDL.LU.64 R22, [R1+0x1158] ;  /* 0x0011580001167983 */ /* 0x001f240000300a00 */
[C---:B----4-:R-:W-:Y:S11]  /*19540*/  HMMA.16816.F32 R16, R12.reuse, R22, R16 ;  /* 0x000000160c10723c */ /* 0x050ff60000001810 */
[----:B------:R-:W-:Y:S11]  /*19550*/  @!UPT UIADD3 URZ, URZ, URZ, URZ ;  /* 0x0000003f3f3ff290 */ /* 0x000ff6000fffe03f */
[----:B------:R-:W-:Y:S01]  /*19560*/  @!UPT UIADD3 URZ, URZ, URZ, URZ ;  /* 0x0000003f3f3ff290 */ /* 0x000fe2000fffe03f */
[----:B------:R-:W-:Y:S04]  /*19570*/  STL.64 [R1+0xc0], R16 ;  /* 0x0000c01001007387 */ /* 0x000fe80000100a00 */
[----:B------:R0:W-:Y:S04]  /*19580*/  STL.64 [R1+0xc8], R18 ;  /* 0x0000c81201007387 */ /* 0x0001e80000100a00 */
[----:B0-----:R-:W4:Y:S04]  /*19590*/  LDL.LU.64 R18, [R1+0x1150] ;  /* 0x0011500001127983 */ /* 0x001f280000300a00 */
[----:B------:R-:W4:Y:S02]  /*195a0*/  LDL.LU.64 R16, [R1+0x1148] ;  /* 0x0011480001107983 */ /* 0x000f240000300a00 */
[----:B----4-:R-:W-:Y:S11]  /*195b0*/  HMMA.16816.F32 R16, R12, R6, R16 ;  /* 0x000000060c10723c */ /* 0x010ff60000001810 */
[----:B------:R-:W-:Y:S11]  /*195c0*/  @!UPT UIADD3 URZ, URZ, URZ, URZ ;  /* 0x0000003f3f3ff290 */ /* 0x000ff6000fffe03f */
[----:B------:R-:W-:Y:S01]  /*195d0*/  @!UPT UIADD3 URZ, URZ, URZ, URZ ;  /* 0x0000003f3f3ff290 */ /* 0x000fe2000fffe03f */
[----:B------:R-:W-:Y:S04]  /*195e0*/  STL.64 [R1+0xe0], R16 ;  /* 0x0000e01001007387 */ /* 0x000fe80000100a00 */
[----:B------:R0:W-:Y:S02]  /*195f0*/  STL.64 [R1+0xe8], R18 ;  /* 0x0000e81201007387 */ /* 0x0001e40000100a00 */
[----:B0-----:R-:W-:Y:S02]  /*19600*/  IMAD.MOV.U32 R19, RZ, RZ, R6 ;  /* 0x000000ffff137224 */ /* 0x001fe400078e0006 */
[----:B------:R-:W-:Y:S02]  /*19610*/  IMAD.MOV.U32 R18, RZ, RZ, R7 ;  /* 0x000000ffff127224 */ /* 0x000fe400078e0007 */
[----:B------:R-:W2:Y:S01]  /*19620*/  LDL.LU.64 R6, [R1+0x1140] ;  /* 0x0011400001067983 */ /* 0x000ea20000300a00 */
[----:B---3--:R-:W-:-:S07]  /*19630*/  IMAD.MOV.U32 R11, RZ, RZ, R24 ;  /* 0x000000ffff0b7224 */ /* 0x008fce00078e0018 */
[C---:B--2---:R-:W-:Y:S01]  /*19640*/  HMMA.16816.F32 R8, R12.reuse, R6, R8 ;  /* 0x000000060c08723c */ /* 0x044fe20000001808 */
[----:B------:R-:W-:Y:S11]  /*19650*/  IMAD.MOV.U32 R21, RZ, RZ, R7 ;  /* 0x000000ffff157224 */ /* 0x000ff600078e0007 */
[----:B------:R-:W-:Y:S11]  /*19660*/  @!UPT UIADD3 URZ, URZ, URZ, URZ ;  /* 0x0000003f3f3ff290 */ /* 0x000ff6000fffe03f */
[----:B------:R-:W-:Y:S04]  /*19670*/  STL.64 [R1+0x100], R8 ;  /* 0x0001000801007387 */ /* 0x000fe80000100a00 */
[----:B------:R0:W-:Y:S04]  /*19680*/  STL.64 [R1+0x108], R10 ;  /* 0x0001080a01007387 */ /* 0x0001e80000100a00 */
[----:B0-----:R-:W2:Y:S04]  /*19690*/  LDL.LU.64 R10, [R1+0x1138] ;  /* 0x00113800010a7983 */ /* 0x001ea80000300a00 */
[----:B------:R-:W2:Y:S04]  /*196a0*/  LDL.LU.64 R8, [R1+0x1130] ;  /* 0x0011300001087983 */ /* 0x000ea80000300a00 */
[----:B------:R-:W2:Y:S02]  /*196b0*/  LDL.LU.64 R6, [R1+0x1128] ;  /* 0x0011280001067983 */ /* 0x000ea40000300a00 */
[----:B--2---:R-:W-:Y:S01]  /*196c0*/  HMMA.16816.F32 R8, R12, R6, R8 ;  /* 0x000000060c08723c */ /* 0x004fe20000001808 */
[----:B------:R-:W-:-:S02]  /*196d0*/  IMAD.MOV.U32 R17, RZ, RZ, R6 ;  /* 0x000000ffff117224 */ /* 0x000fc400078e0006 */
[----:B------:R-:W-:Y:S11]  /*196e0*/  IMAD.MOV.U32 R16, RZ, RZ, R7 ;  /* 0x000000ffff107224 */ /* 0x000ff600078e0007 */
[----:B------:R-:W-:Y:S09]  /*196f0*/  @!UPT UIADD3 URZ, URZ, URZ, URZ ;  /* 0x0000003f3f3ff290 */ /* 0x000ff2000fffe03f */
[----:B------:R-:W-:Y:S04]  /*19700*/  STL.64 [R1+0x2b0], R8 ;  /* 0x0002b00801007387 */ /* 0x000fe80000100a00 */
[----:B------:R0:W-:Y:S04]  /*19710*/  STL.64 [R1+0x2b8], R10 ;  /* 0x0002b80a01007387 */ /* 0x0001e80000100a00 */
[----:B0-----:R-:W2:Y:S04]  /*19720*/  LDL.LU.64 R10, [R1+0x1120] ;  /* 0x00112000010a7983 */ /* 0x001ea80000300a00 */
[----:B------:R-:W2:Y:S04]  /*19730*/  LDL.LU.64 R8, [R1+0x1118] ;  /* 0x0011180001087983 */ /* 0x000ea80000300a00 */
[----:B------:R-:W2:Y:S04]  /*19740*/  LDL.LU.64 R6, [R1+0x1110] ;  /* 0x0011100001067983 */ /* 0x000ea80000300a00 */
[----:B------:R-:W-:Y:S04]  /*19750*/  STL.64 [R1+0x10d8], R18 ;  /* 0x0010d81201007387 */ /* 0x000fe80000100a00 */
[----:B------:R0:W-:Y:S04]  /*19760*/  STL.64 [R1+0x10d0], R16 ;  /* 0x0010d01001007387 */ /* 0x0001e80000100a00 */
[----:B0-----:R-:W3:Y:S04]  /*19770*/  LDL.LU R16, [R1+0x1f0] ;  /* 0x0001f00001107983 */ /* 0x001ee80000300800 */
[----:B------:R-:W3:Y:S04]  /*19780*/  LDL.LU R17, [R1+0x1f4] ;  /* 0x0001f40001117983 */ /* 0x000ee80000300800 */
[----:B------:R-:W4:Y:S04]  /*19790*/  LDL.LU R18, [R1+0x1f8] ;  /* 0x0001f80001127983 */ /* 0x000f280000300800 */
[----:B------:R-:W4:Y:S01]  /*197a0*/  LDL.LU R19, [R1+0x1fc] ;  /* 0x0001fc0001137983 */ /* 0x000f220000300800 */
[----:B--2---:R-:W-:Y:S01]  /*197b0*/  HMMA.16816.F32 R12, R12, R6, R8 ;  /* 0x000000060c0c723c */ /* 0x004fe20000001808 */
[----:B------:R-:W-:-:S02]  /*197c0*/  IMAD.MOV.U32 R20, RZ, RZ, R6 ;  /* 0x000000ffff147224 */ /* 0x000fc400078e0006 */
[----:B------:R-:W-:Y:S01]  /*197d0*/  IMAD.MOV.U32 R25, RZ, RZ, R7 ;  /* 0x000000ffff197224 */ /* 0x000fe200078e0007 */
[----:B----4-:R-:W-:Y:S04]  /*197e0*/  STL.64 [R1+0x10f0], R18 ;  /* 0x0010f01201007387 */ /* 0x010fe80000100a00 */
[----:B---3--:R0:W-:Y:S04]  /*197f0*/  STL.64 [R1+0x10e8], R16 ;  /* 0x0010e81001007387 */ /* 0x0081e80000100a00 */
[----:B0-----:R-:W2:Y:S04]  /*19800*/  LDL.LU R16, [R1+0x1c0] ;  /* 0x0001c00001107983 */ /* 0x001ea80000300800 */
[----:B------:R-:W2:Y:S04]  /*19810*/  LDL.LU R17, [R1+0x1c4] ;  /* 0x0001c40001117983 */ /* 0x000ea80000300800 */
[----:B------:R-:W2:Y:S04]  /*19820*/  LDL.LU R18, [R1+0x1c8] ;  /* 0x0001c80001127983 */ /* 0x000ea80000300800 */
[----:B------:R-:W2:Y:S04]  /*19830*/  LDL.LU R19, [R1+0x1cc] ;  /* 0x0001cc0001137983 */ /* 0x000ea80000300800 */
[----:B------:R-:W2:Y:S04]  /*19840*/  LDL.LU.64 R10, [R1+0x1108] ;  /* 0x00110800010a7983 */ /* 0x000ea80000300a00 */
[----:B------:R-:W-:Y:S04]  /*19850*/  STL.64 [R1+0x290], R12 ;  /* 0x0002900c01007387 */ /* 0x000fe80000100a00 */
[----:B------:R0:W-:Y:S04]  /*19860*/  STL.64 [R1+0x298], R14 ;  /* 0x0002980e01007387 */ /* 0x0001e80000100a00 */
[----:B------:R-:W2:Y:S04]  /*19870*/  LDL.LU.64 R6, [R1+0x1100] ;  /* 0x0011000001067983 */ /* 0x000ea80000300a00 */
[----:B------:R-:W2:Y:S04]  /*19880*/  LDL.LU.64 R4, [R1+0x10f8] ;  /* 0x0010f80001047983 */ /* 0x000ea80000300a00 */
[----:B0-----:R-:W3:Y:S01]  /*19890*/  LDL R15, [R1+0x36c] ;  /* 0x00036c00010f7983 */ /* 0x001ee20000100800 */
[C---:B--2---:R-:W-:Y:S03]  /*198a0*/  HMMA.16816.F32 R8, R4.reuse, R10, R16 ;  /* 0x0000000a0408723c */ /* 0x044fe60000001810 */
[----:B------:R-:W2:Y:S04]  /*198b0*/  LDL.LU.64 R18, [R1+0x10f0] ;  /* 0x0010f00001127983 */ /* 0x000ea80000300a00 */
[----:B------:R-:W2:Y:S04]  /*198c0*/  LDL.LU.64 R16, [R1+0x10e8] ;  /* 0x0010e80001107983 */ /* 0x000ea80000300a00 */
[----:B---3--:R-:W-:Y:S11]  /*198d0*/  LDSM.16.MT88.4 R12, [R15+0x11000] ;  /* 0x011000000f0c783b */ /* 0x008ff60000004200 */
[----:B------:R-:W-:Y:S02]  /*198e0*/  @!UPT UIADD3 URZ, URZ, URZ, URZ ;  /* 0x0000003f3f3ff290 */ /* 0x000fe4000fffe03f */
[----:B------:R-:W-:Y:S02]  /*198f0*/  IMAD.MOV.U32 R3, RZ, RZ, R10 ;  /* 0x000000ffff037224 */ /* 0x000fe400078e000a */
[----:B------:R-:W-:Y:S02]  /*19900*/  IMAD.MOV.U32 R2, RZ, RZ, R11 ;  /* 0x000000ffff027224 */ /* 0x000fe400078e000b */
[----:B------:R-:W2:Y:S01]  /*19910*/  LDL.LU.64 R10, [R1+0x10e0] ;  /* 0x0010e000010a7983 */ /* 0x000ea20000300a00 */
[----:B------:R-:W-:Y:S02]  /*19920*/  IMAD.MOV.U32 R29, RZ, RZ, R8 ;  /* 0x000000ffff1d7224 */ /* 0x000fe400078e0008 */
[----:B------:R-:W-:Y:S01]  /*19930*/  IMAD.MOV.U32 R28, RZ, RZ, R9 ;  /* 0x000000ffff1c7224 */ /* 0x000fe200078e0009 */
[----:B------:R-:W3:Y:S04]  /*19940*/  LDL R24, [R1+0x354] ;  /* 0x0003540001187983 */ /* 0x000ee80000100800 */
[----:B------:R-:W-:Y:S04]  /*19950*/  STL [R1+0x105c], R28 ;  /* 0x00105c1c01007387 */ /* 0x000fe80000100800 */
[----:B------:R-:W-:Y:S01]  /*19960*/  STL [R1+0x1058], R29 ;  /* 0x0010581d01007387 */ /* 0x000fe20000100800 */
[----:B--2---:R-:W-:Y:S03]  /*19970*/  HMMA.16816.F32 R8, R4, R10, R16 ;  /* 0x0000000a0408723c */ /* 0x004fe60000001810 */
[----:B------:R-:W2:Y:S04]  /*19980*/  LDL.LU.64 R18, [R1+0x10d8] ;  /* 0x0010d80001127983 */ /* 0x000ea80000300a00 */
[----:B------:R-:W4:Y:S11]  /*19990*/  LDL.LU.64 R16, [R1+0x10d0] ;  /* 0x0010d00001107983 */ /* 0x000f360000300a00 */
[----:B------:R-:W-:Y:S05]  /*199a0*/  @!UPT UIADD3 URZ, URZ, URZ, URZ ;  /* 0x0000003f3f3ff290 */ /* 0x000fea000fffe03f */
[----:B------:R-:W-:Y:S01]  /*199b0*/  STL.64 [R1], R8 ;  /* 0x0000000801007387 */ /* 0x000fe20000100a00 */
[----:B------:R-:W-:-:S03]  /*199c0*/  IMAD.MOV.U32 R0, RZ, RZ, R11 ;  /* 0x000000ffff007224 */ /* 0x000fc600078e000b */
[----:B------:R0:W-:Y:S04]  /*199d0*/  STL [R1+0x8], R10 ;  /* 0x0000080a01007387 */ /* 0x0001e80000100800 */
[----:B0-----:R-:W2:Y:S04]  /*199e0*/  LDL.LU.64 R10, [R1+0x10c8] ;  /* 0x0010c800010a7983 */ /* 0x001ea80000300a00 */
[----:B------:R-:W2:Y:S04]  /*199f0*/  LDL.LU.64 R8, [R1+0x10c0] ;  /* 0x0010c00001087983 */ /* 0x000ea80000300a00 */
        /* <DEDUP_REMOVED lines=15> */
[----:B------:R-:W-:Y:S04]  /*19af0*/  STL.64 [R1+0x1080], R4 ;  /* 0x0010800401007387 */ /* 0x000fe80000100a00 */
[----:B---3--:R-:W-:Y:S04]  /*19b00*/  LDSM.16.M88.4 R4, [R24] ;  /* 0x000000001804783b */ /* 0x008fe80000000200 */
[----:B--2---:R-:W0:Y:S04]  /*19b10*/  LDSM.16.MT88.4 R8, [R11+0x11000] ;  /* 0x011000000b08783b */ /* 0x004e280000004200 */
[----:B0-----:R-:W-:Y:S04]  /*19b20*/  STL [R1+0x101c], R11 ;  /* 0x00101c0b01007387 */ /* 0x001fe80000100800 */
[----:B------:R-:W-:Y:S04]  /*19b30*/  STL.64 [R1+0x68], R6 ;  /* 0x0000680601007387 */ /* 0x000fe80000100a00 */
[----:B------:R-:W-:Y:S04]  /*19b40*/  STL.64 [R1+0x1000], R14 ;  /* 0x0010000e01007387 */ /* 0x000fe80000100a00 */
[----:B------:R0:W-:Y:S04]  /*19b50*/  STL.64 [R1+0xff8], R12 ;  /* 0x000ff80c01007387 */ /* 0x0001e80000100a00 */
[----:B0-----:R-:W2:Y:S04]  /*19b60*/  LDL.LU R12, [R1+0x220] ;  /* 0x00022000010c7983 */ /* 0x001ea80000300800 */
[----:B------:R-:W2:Y:S04]  /*19b70*/  LDL.LU R13, [R1+0x224] ;  /* 0x00022400010d7983 */ /* 0x000ea80000300800 */
[----:B------:R-:W3:Y:S04]  /*19b80*/  LDL.LU R14, [R1+0x228] ;  /* 0x00022800010e7983 */ /* 0x000ee80000300800 */
[----:B------:R-:W3:Y:S04]  /*19b90*/  LDL.LU R15, [R1+0x22c] ;  /* 0x00022c00010f7983 */ /* 0x000ee80000300800 */
[----:B------:R-:W2:Y:S01]  /*19ba0*/  LDL.LU R26, [R1+0x48] ;  /* 0x00004800011a7983 */ /* 0x000ea20000300800 */
[----:B------:R-:W-:-:S03]  /*19bb0*/  IMAD.MOV.U32 R27, RZ, RZ, R21 ;  /* 0x000000ffff1b7224 */ /* 0x000fc600078e0015 */
[----:B------:R-:W3:Y:S04]  /*19bc0*/  LDL.LU R21, [R1+0x10a4] ;  /* 0x0010a40001157983 */ /* 0x000ee80000300800 */
[----:B--2---:R0:W-:Y:S04]  /*19bd0*/  STL.64 [R1+0x1068], R26 ;  /* 0x0010681a01007387 */ /* 0x0041e80000100a00 */
[----:B---3--:R1:W-:Y:S04]  /*19be0*/  STL.64 [R1+0x1028], R14 ;  /* 0x0010280e01007387 */ /* 0x0083e80000100a00 */
[----:B------:R-:W-:Y:S01]  /*19bf0*/  STL.64 [R1+0x1020], R12 ;  /* 0x0010200c01007387 */ /* 0x000fe20000100a00 */
[----:B0-----:R-:W-:-:S02]  /*19c00*/  IMAD.MOV.U32 R26, RZ, RZ, R19 ;  /* 0x000000ffff1a7224 */ /* 0x001fc400078e0013 */
[----:B-1----:R-:W-:Y:S02]  /*19c10*/  IMAD.MOV.U32 R14, RZ, RZ, R20 ;  /* 0x000000ffff0e7224 */ /* 0x002fe400078e0014 */
[----:B------:R-:W2:Y:S01]  /*19c20*/  LDL.LU R20, [R1+0x10a0] ;  /* 0x0010a00001147983 */ /* 0x000ea20000300800 */
[----:B------:R-:W-:-:S03]  /*19c30*/  IMAD.MOV.U32 R15, RZ, RZ, R25 ;  /* 0x000000ffff0f7224 */ /* 0x000fc600078e0019 */
[----:B------:R-:W3:Y:S04]  /*19c40*/  LDL.LU R25, [R1+0x109c] ;  /* 0x00109c0001197983 */ /* 0x000ee80000300800 */
[----:B------:R-:W2:Y:S04]  /*19c50*/  LDL.LU R19, [R1+0x1098] ;  /* 0x0010980001137983 */ /* 0x000ea80000300800 */
[----:B------:R4:W-:Y:S02]  /*19c60*/  STL.64 [R1+0x1040], R14 ;  /* 0x0010400e01007387 */ /* 0x0009e40000100a00 */
[----:B----4-:R-:W-:-:S02]  /*19c70*/  IMAD.MOV.U32 R14, RZ, RZ, R17 ;  /* 0x000000ffff0e7224 */ /* 0x010fc400078e0011 */
[----:B------:R-:W-:-:S05]  /*19c80*/  IMAD.MOV.U32 R15, RZ, RZ, R16 ;  /* 0x000000ffff0f7224 */ /* 0x000fca00078e0010 */
[----:B------:R0:W-:Y:S04]  /*19c90*/  STL.64 [R1+0x1060], R14 ;  /* 0x0010600e01007387 */ /* 0x0001e80000100a00 */
[----:B------:R-:W4:Y:S04]  /*19ca0*/  LDL.LU R12, [R1+0x260] ;  /* 0x00026000010c7983 */ /* 0x000f280000300800 */
[----:B------:R-:W4:Y:S04]  /*19cb0*/  LDL.LU R13, [R1+0x264] ;  /* 0x00026400010d7983 */ /* 0x000f280000300800 */
[----:B0-----:R-:W3:Y:S04]  /*19cc0*/  LDL.LU R14, [R1+0x268] ;  /* 0x00026800010e7983 */ /* 0x001ee80000300800 */
[----:B------:R-:W3:Y:S01]  /*19cd0*/  LDL.LU R15, [R1+0x26c] ;  /* 0x00026c00010f7983 */ /* 0x000ee20000300800 */
[----:B------:R-:W-:-:S03]  /*19ce0*/  IMAD.MOV.U32 R27, RZ, RZ, R18 ;  /* 0x000000ffff1b7224 */ /* 0x000fc600078e0012 */
[----:B--2---:R-:W0:Y:S04]  /*19cf0*/  LDSM.16.MT88.4 R16, [R19+0x11000] ;  /* 0x011000001310783b */ /* 0x004e280000004200 */
[----:B---3--:R-:W-:Y:S04]  /*19d00*/  STL.64 [R1+0x1078], R14 ;  /* 0x0010780e01007387 */ /* 0x008fe80000100a00 */
[----:B----4-:R1:W-:Y:S04]  /*19d10*/  STL.64 [R1+0x1070], R12 ;  /* 0x0010700c01007387 */ /* 0x0103e80000100a00 */
[----:B-1----:R-:W2:Y:S04]  /*19d20*/  LDL.LU R12, [R1+0x250] ;  /* 0x00025000010c7983 */ /* 0x002ea80000300800 */
[----:B------:R-:W2:Y:S04]  /*19d30*/  LDL.LU R13, [R1+0x254] ;  /* 0x00025400010d7983 */ /* 0x000ea80000300800 */
[----:B------:R-:W2:Y:S04]  /*19d40*/  LDL.LU R14, [R1+0x258] ;  /* 0x00025800010e7983 */ /* 0x000ea80000300800 */
[----:B------:R-:W2:Y:S04]  /*19d50*/  LDL.LU R15, [R1+0x25c] ;  /* 0x00025c00010f7983 */ /* 0x000ea80000300800 */
[----:B0-----:R-:W-:Y:S04]  /*19d60*/  STL.64 [R1+0xff0], R18 ;  /* 0x000ff01201007387 */ /* 0x001fe80000100a00 */
[----:B------:R0:W-:Y:S04]  /*19d70*/  STL.64 [R1+0xfe8], R16 ;  /* 0x000fe81001007387 */ /* 0x0001e80000100a00 */
[----:B0-----:R-:W3:Y:S04]  /*19d80*/  LDL.LU R16, [R1+0x160] ;  /* 0x0001600001107983 */ /* 0x001ee80000300800 */
[----:B------:R-:W3:Y:S01]  /*19d90*/  LDL.LU R17, [R1+0x164] ;  /* 0x0001640001117983 */ /* 0x000ee20000300800 */
[----:B------:R-:W-:-:S02]  /*19da0*/  IMAD.MOV.U32 R18, RZ, RZ, R20 ;  /* 0x000000ffff127224 */ /* 0x000fc400078e0014 */
[----:B------:R-:W-:Y:S01]  /*19db0*/  IMAD.MOV.U32 R19, RZ, RZ, R21 ;  /* 0x000000ffff137224 */ /* 0x000fe200078e0015 */
[----:B------:R-:W4:Y:S04]  /*19dc0*/  LDL.LU R20, [R1+0x1094] ;  /* 0x0010940001147983 */ /* 0x000f280000300800 */
[----:B------:R-:W2:Y:S04]  /*19dd0*/  LDL.LU R21, [R1+0x1090] ;  /* 0x0010900001157983 */ /* 0x000ea80000300800 */
[----:B------:R-:W-:Y:S01]  /*19de0*/  STL.64 [R1+0x1038], R18 ;  /* 0x0010381201007387 */ /* 0x000fe20000100a00 */
[----:B------:R-:W-:-:S02]  /*19df0*/  IMAD.MOV.U32 R28, RZ, RZ, R4 ;  /* 0x000000ffff1c7224 */ /* 0x000fc400078e0004 */
[----:B------:R-:W-:Y:S02]  /*19e00*/  IMAD.MOV.U32 R29, RZ, RZ, R5 ;  /* 0x000000ffff1d7224 */ /* 0x000fe400078e0005 */
[----:B------:R-:W0:Y:S04]  /*19e10*/  LDSM.16.M88.4 R4, [R24+0x2000] ;  /* 0x002000001804783b */ /* 0x000e280000000200 */
[----:B---3--:R1:W-:Y:S04]  /*19e20*/  STL.64 [R1+0x1030], R16 ;  /* 0x0010301001007387 */ /* 0x0083e80000100a00 */
[----:B-1----:R-:W3:Y:S04]  /*19e30*/  LDL.LU R16, [R1+0x240] ;  /* 0x0002400001107983 */ /* 0x002ee80000300800 */
[----:B------:R-:W3:Y:S04]  /*19e40*/  LDL.LU R17, [R1+0x244] ;  /* 0x0002440001117983 */ /* 0x000ee80000300800 */
[----:B------:R-:W2:Y:S04]  /*19e50*/  LDL.LU R18, [R1+0x248] ;  /* 0x0002480001127983 */ /* 0x000ea80000300800 */
[----:B------:R-:W2:Y:S01]  /*19e60*/  LDL.LU R19, [R1+0x24c] ;  /* 0x00024c0001137983 */ /* 0x000ea20000300800 */
[----:B0-----:R-:W-:-:S02]  /*19e70*/  IMAD.MOV.U32 R11, RZ, RZ, R4 ;  /* 0x000000ffff0b7224 */ /* 0x001fc400078e0004 */
[----:B------:R-:W-:Y:S01]  /*19e80*/  IMAD.MOV.U32 R0, RZ, RZ, R5 ;  /* 0x000000ffff007224 */ /* 0x000fe200078e0005 */
[----:B--2---:R-:W-:Y:S04]  /*19e90*/  STL.64 [R1+0x1050], R18 ;  /* 0x0010501201007387 */ /* 0x004fe80000100a00 */
[----:B---3--:R0:W-:Y:S04]  /*19ea0*/  STL.64 [R1+0x1048], R16 ;  /* 0x0010481001007387 */ /* 0x0081e80000100a00 */
[----:B0-----:R-:W2:Y:S04]  /*19eb0*/  LDL.LU R16, [R1+0x230] ;  /* 0x0002300001107983 */ /* 0x001ea80000300800 */
[----:B------:R-:W2:Y:S04]  /*19ec0*/  LDL.LU R17, [R1+0x234] ;  /* 0x0002340001117983 */ /* 0x000ea80000300800 */
[----:B------:R0:W-:Y:S04]  /*19ed0*/  STL.64 [R1+0x58], R6 ;  /* 0x0000580601007387 */ /* 0x0001e80000100a00 */
[----:B0-----:R-:W3:Y:S04]  /*19ee0*/  LDL.LU.64 R6, [R1+0x1088] ;  /* 0x0010880001067983 */ /* 0x001ee80000300a00 */
[----:B------:R-:W3:Y:S01]  /*19ef0*/  LDL.LU.64 R4, [R1+0x1080] ;  /* 0x0010800001047983 */ /* 0x000ee20000300a00 */
[----:B------:R-:W-:-:S02]  /*19f00*/  IMAD.MOV.U32 R18, RZ, RZ, R21 ;  /* 0x000000ffff127224 */ /* 0x000fc400078e0015 */
[----:B----4-:R-:W-:Y:S02]  /*19f10*/  IMAD.MOV.U32 R19, RZ, RZ, R20 ;  /* 0x000000ffff137224 */ /* 0x010fe400078e0014 */
[----:B------:R3:W0:Y:S02]  /*19f20*/  LDSM.16.MT88.4 R20, [R25+0x11000] ;  /* 0x011000001914783b */ /* 0x0006240000004200 */
[C---:B---3--:R-:W-:Y:S02]  /*19f30*/  HMMA.16816.F32 R24, R4.reuse, R26, R12 ;  /* 0x0000001a0418723c */ /* 0x048fe4000000180c */
[----:B------:R-:W3:Y:S04]  /*19f40*/  LDL.LU.64 R14, [R1+0x1078] ;  /* 0x00107800010e7983 */ /* 0x000ee80000300a00 */
[----:B------:R-:W3:Y:S11]  /*19f50*/  LDL.LU.64 R12, [R1+0x1070] ;  /* 0x00107000010c7983 */ /* 0x000ef60000300a00 */
[----:B------:R-:W-:Y:S06]  /*19f60*/  @!UPT UIADD3 URZ, URZ, URZ, URZ ;  /* 0x0000003f3f3ff290 */ /* 0x000fec000fffe03f */
[----:B------:R-:W-:Y:S04]  /*19f70*/  STL.64 [R1+0x70], R24 ;  /* 0x0000701801007387 */ /* 0x000fe80000100a00 */
[----:B------:R1:W-:Y:S04]  /*19f80*/  STL.64 [R1+0x78], R26 ;  /* 0x0000781a01007387 */ /* 0x0003e80000100a00 */
[----:B-1----:R-:W3:Y:S02]  /*19f90*/  LDL.LU.64 R26, [R1+0x1068] ;  /* 0x00106800011a7983 */ /* 0x002ee40000300a00 */
[----:B---3--:R-:W-:Y:S02]  /*19fa0*/  HMMA.16816.F32 R24, R4, R26, R12 ;  /* 0x0000001a0418723c */ /* 0x008fe4000000180c */
[----:B------:R-:W2:Y:S11]  /*19fb0*/  LDL.LU.64 R14, [R1+0x1060] ;  /* 0x00106000010e7983 */ /* 0x000eb60000300a00 */
[----:B------:R-:W-:Y:S10]  /*19fc0*/  @!UPT UIADD3 URZ, URZ, URZ, URZ ;  /* 0x0000003f3f3ff290 */ /* 0x000ff4000fffe03f */
[----:B------:R-:W-:Y:S04]  /*19fd0*/  STL.64 [R1+0xea8], R26 ;  /* 0x000ea81a01007387 */ /* 0x000fe80000100a00 */
[----:B------:R1:W-:Y:S02]  /*19fe0*/  STL.64 [R1+0xea0], R24 ;  /* 0x000ea01801007387 */ /* 0x0003e40000100a00 */
[----:B-1----:R-:W-:Y:S02]  /*19ff0*/  IMAD.MOV.U32 R24, RZ, RZ, R28 ;  /* 0x000000ffff187224 */ /* 0x002fe400078e001c */
[----:B------:R-:W3:Y:S01]  /*1a000*/  LDL.LU R28, [R1+0x105c] ;  /* 0x00105c00011c7983 */ /* 0x000ee20000300800 */
[----:B------:R-:W-:-:S03]  /*1a010*/  IMAD.MOV.U32 R25, RZ, RZ, R29 ;  /* 0x000000ffff197224 */ /* 0x000fc600078e001d */
[----:B------:R-:W4:Y:S01]  /*1a020*/  LDL.LU R29, [R1+0x1058] ;  /* 0x00105800011d7983 */ /* 0x000f220000300800 */
[C---:B--2---:R-:W-:Y:S03]  /*1a030*/  HMMA.16816.F32 R12, R4.reuse, R14, R16 ;  /* 0x0000000e040c723c */ /* 0x044fe60000001810 */
[----:B------:R-:W2:Y:S04]  /*1a040*/  LDL.LU.64 R18, [R1+0x1050] ;  /* 0x0010500001127983 */ /* 0x000ea80000300a00 */
[----:B------:R-:W2:Y:S11]  /*1a050*/  LDL.LU.64 R16, [R1+0x1048] ;  /* 0x0010480001107983 */ /* 0x000eb60000300a00 */
[----:B------:R-:W-:Y:S05]  /*1a060*/  @!UPT UIADD3 URZ, URZ, URZ, URZ ;  /* 0x0000003f3f3ff290 */ /* 0x000fea000fffe03f */
[----:B------:R-:W-:Y:S04]  /*1a070*/  STL.64 [R1+0x230], R12 ;  /* 0x0002300c01007387 */ /* 0x000fe80000100a00 */
[----:B------:R1:W-:Y:S04]  /*1a080*/  STL.64 [R1+0x238], R14 ;  /* 0x0002380e01007387 */ /* 0x0003e80000100a00 */
[----:B-1----:R-:W2:Y:S02]  /*1a090*/  LDL.LU.64 R14, [R1+0x1040] ;  /* 0x00104000010e7983 */ /* 0x002ea40000300a00 */
[----:B--2---:R-:W-:Y:S02]  /*1a0a0*/  HMMA.16816.F32 R4, R4, R14, R16 ;  /* 0x0000000e0404723c */ /* 0x004fe40000001810 */
[----:B------:R-:W2:Y:S04]  /*1a0b0*/  LDL.LU.64 R18, [R1+0x1038] ;  /* 0x0010380001127983 */ /* 0x000ea80000300a00 */
[----:B------:R-:W2:Y:S04]  /*1a0c0*/  LDL.LU.64 R16, [R1+0x1030] ;  /* 0x0010300001107983 */ /* 0x000ea80000300a00 */
[----:B------:R-:W2:Y:S04]  /*1a0d0*/  LDL.LU.64 R14, [R1+0x1028] ;  /* 0x00102800010e7983 */ /* 0x000ea80000300a00 */
[----:B------:R-:W2:Y:S09]  /*1a0e0*/  LDL.LU.64 R12, [R1+0x1020] ;  /* 0x00102000010c7983 */ /* 0x000eb20000300a00 */
[----:B------:R1:W-:Y:S04]  /*1a0f0*/  STL.64 [R1+0x200], R4 ;  /* 0x0002000401007387 */ /* 0x0003e80000100a00 */
[----:B------:R0:W-:Y:S01]  /*1a100*/  STL.64 [R1+0x208], R6 ;  /* 0x0002080601007387 */ /* 0x0001e20000100a00 */
[----:B-1----:R-:W-:-:S03]  /*1a110*/  IMAD.MOV.U32 R4, RZ, RZ, R11 ;  /* 0x000000ffff047224 */ /* 0x002fc600078e000b */
[----:B------:R-:W2:Y:S01]  /*1a120*/  LDL.LU R11, [R1+0x101c] ;  /* 0x00101c00010b7983 */ /* 0x000ea20000300800 */
[----:B------:R-:W-:-:S03]  /*1a130*/  IMAD.MOV.U32 R5, RZ, RZ, R0 ;  /* 0x000000ffff057224 */ /* 0x000fc600078e0000 */
[----:B------:R-:W2:Y:S01]  /*1a140*/  LDL.LU R0, [R1+0x1018] ;  /* 0x0010180001007983 */ /* 0x000ea20000300800 */
[----:B0-----:R-:W-:-:S03]  /*1a150*/  IMAD.MOV.U32 R6, RZ, RZ, R3 ;  /* 0x000000ffff067224 */ /* 0x001fc600078e0003 */
[----:B------:R4:W-:Y:S01]  /*1a160*/  STL.64 [R1+0xfd0], R4 ;  /* 0x000fd00401007387 */ /* 0x0009e20000100a00 */
[----:B------:R-:W-:Y:S02]  /*1a170*/  IMAD.MOV.U32 R7, RZ, RZ, R2 ;  /* 0x000000ffff077224 */ /* 0x000fe400078e0002 */
[----:B----4-:R-:W-:Y:S02]  /*1a180*/  IMAD.MOV.U32 R4, RZ, RZ, R29 ;  /* 0x000000ffff047224 */ /* 0x010fe400078e001d */
[----:B------:R-:W4:Y:S01]  /*1a190*/  LDL.LU R29, [R1+0x1014] ;  /* 0x00101400011d7983 */ /* 0x000f220000300800 */
[----:B---3--:R-:W-:-:S03]  /*1a1a0*/  IMAD.MOV.U32 R5, RZ, RZ, R28 ;  /* 0x000000ffff057224 */ /* 0x008fc600078e001c */
[----:B------:R-:W3:Y:S04]  /*1a1b0*/  LDL.LU R28, [R1+0x1010] ;  /* 0x00101000011c7983 */ /* 0x000ee80000300800 */
[----:B------:R-:W3:Y:S04]  /*1a1c0*/  LDL.LU R3, [R1+0x100c] ;  /* 0x00100c0001037983 */ /* 0x000ee80000300800 */
[----:B------:R-:W3:Y:S01]  /*1a1d0*/  LDL.LU R2, [R1+0x1008] ;  /* 0x0010080001027983 */ /* 0x000ee20000300800 */
[-C--:B--2---:R-:W-:Y:S11]  /*1a1e0*/  HMMA.16816.F32 R12, R8, R24.reuse, R12 ;  /* 0x00000018080c723c */ /* 0x084ff6000000180c */
        /* <DEDUP_REMOVED lines=11> */
[----:B0-----:R-:W2:Y:S04]  /*1a2a0*/  LDL.LU.64 R18, [R1+0xff0] ;  /* 0x000ff00001127983 */ /* 0x001ea80000300a00 */
[----:B------:R-:W2:Y:S04]  /*1a2b0*/  LDL.LU.64 R16, [R1+0xfe8] ;  /* 0x000fe80001107983 */ /* 0x000ea80000300a00 */
[----:B------:R3:W-:Y:S04]  /*1a2c0*/  STL.64 [R1+0xfc0], R14 ;  /* 0x000fc00e01007387 */ /* 0x0007e80000100a00 */
[----:B------:R0:W-:Y:S01]  /*1a2d0*/  STL.64 [R1+0xfb8], R12 ;  /* 0x000fb80c01007387 */ /* 0x0001e20000100a00 */
[----:B---3--:R-:W-:-:S02]  /*1a2e0*/  IMAD.MOV.U32 R14, RZ, RZ, R28 ;  /* 0x000000ffff0e7224 */ /* 0x008fc400078e001c */
[----:B0-----:R-:W-:Y:S02]  /*1a2f0*/  IMAD.MOV.U32 R12, RZ, RZ, R2 ;  /* 0x000000ffff0c7224 */ /* 0x001fe400078e0002 */
[----:B------:R-:W3:Y:S01]  /*1a300*/  LDL.LU R2, [R1+0xfe4] ;  /* 0x000fe40001027983 */ /* 0x000ee20000300800 */
[----:B------:R-:W-:-:S03]  /*1a310*/  IMAD.MOV.U32 R13, RZ, RZ, R3 ;  /* 0x000000ffff0d7224 */ /* 0x000fc600078e0003 */
[----:B------:R-:W3:Y:S01]  /*1a320*/  LDL.LU R3, [R1+0xfe0] ;  /* 0x000fe00001037983 */ /* 0x000ee20000300800 */
[----:B----4-:R-:W-:-:S03]  /*1a330*/  IMAD.MOV.U32 R15, RZ, RZ, R29 ;  /* 0x000000ffff0f7224 */ /* 0x010fc600078e001d */
[----:B------:R-:W4:Y:S04]  /*1a340*/  LDL.LU R28, [R1+0xfdc] ;  /* 0x000fdc00011c7983 */ /* 0x000f280000300800 */
[----:B------:R-:W3:Y:S01]  /*1a350*/  LDL.LU R29, [R1+0xfd8] ;  /* 0x000fd800011d7983 */ /* 0x000ee20000300800 */
[-C--:B--2---:R-:W-:Y:S08]  /*1a360*/  HMMA.16816.F32 R12, R16, R24.reuse, R12 ;  /* 0x00000018100c723c */ /* 0x084ff0000000180c */
[----:B------:R-:W-:Y:S11]  /*1a370*/  HMMA.16816.F32 R24, R20, R24, R4 ;  /* 0x000000181418723c */ /* 0x000ff60000001804 */
[----:B------:R-:W-:Y:S04]  /*1a380*/  @!UPT UIADD3 URZ, URZ, URZ, URZ ;  /* 0x0000003f3f3ff290 */ /* 0x000fe8000fffe03f */
[----:B------:R0:W-:Y:S04]  /*1a390*/  STL.64 [R1+0x240], R12 ;  /* 0x0002400c01007387 */ /* 0x0001e80000100a00 */
[----:B------:R1:W-:Y:S04]  /*1a3a0*/  STL.64 [R1+0x248], R14 ;  /* 0x0002480e01007387 */ /* 0x0003e80000100a00 */
[----:B0-----:R-:W2:Y:S04]  /*1a3b0*/  LDL.LU R12, [R1+0x270] ;  /* 0x00027000010c7983 */ /* 0x001ea80000300800 */
[----:B------:R-:W2:Y:S04]  /*1a3c0*/  LDL.LU R13, [R1+0x274] ;  /* 0x00027400010d7983 */ /* 0x000ea80000300800 */
[----:B-1----:R-:W2:Y:S04]  /*1a3d0*/  LDL.LU R14, [R1+0x278] ;  /* 0x00027800010e7983 */ /* 0x002ea80000300800 */
[----:B------:R-:W2:Y:S04]  /*1a3e0*/  LDL.LU R15, [R1+0x27c] ;  /* 0x00027c00010f7983 */ /* 0x000ea80000300800 */
[----:B------:R3:W-:Y:S04]  /*1a3f0*/  STL.64 [R1+0xfa8], R18 ;  /* 0x000fa81201007387 */ /* 0x0007e80000100a00 */
[----:B------:R4:W-:Y:S04]  /*1a400*/  STL.64 [R1+0xfa0], R16 ;  /* 0x000fa01001007387 */ /* 0x0009e80000100a00 */
[----:B------:R-:W2:Y:S01]  /*1a410*/  LDL.LU.64 R4, [R1+0xfd0] ;  /* 0x000fd00001047983 */ /* 0x000ea20000300a00 */
[----:B---3--:R-:W-:-:S02]  /*1a420*/  IMAD.MOV.U32 R18, RZ, RZ, R3 ;  /* 0x000000ffff127224 */ /* 0x008fc400078e0003 */
[----:B------:R-:W-:Y:S02]  /*1a430*/  IMAD.MOV.U32 R19, RZ, RZ, R2 ;  /* 0x000000ffff137224 */ /* 0x000fe400078e0002 */
[----:B------:R-:W-:Y:S02]  /*1a440*/  IMAD.MOV.U32 R3, RZ, RZ, R24 ;  /* 0x000000ffff037224 */ /* 0x000fe400078e0018 */
[----:B----4-:R-:W-:Y:S01]  /*1a450*/  IMAD.MOV.U32 R17, RZ, RZ, R28 ;  /* 0x000000ffff117224 */ /* 0x010fe200078e001c */
[----:B------:R-:W3:Y:S01]  /*1a460*/  LDL.LU R24, [R1+0xd0] ;  /* 0x0000d00001187983 */ /* 0x000ee20000300800 */
[----:B------:R-:W-:Y:S02]  /*1a470*/  IMAD.MOV.U32 R2, RZ, RZ, R25 ;  /* 0x000000ffff027224 */ /* 0x000fe400078e0019 */
[----:B------:R-:W-:Y:S01]  /*1a480*/  IMAD.MOV.U32 R16, RZ, RZ, R29 ;  /* 0x000000ffff107224 */ /* 0x000fe200078e001d */
[----:B------:R-:W3:Y:S01]  /*1a490*/  LDL.LU R25, [R1+0xd4] ;  /* 0x0000d40001197983 */ /* 0x000ee20000300800 */
[----:B------:R-:W-:-:S02]  /*1a4a0*/  IMAD.MOV.U32 R28, RZ, RZ, R26 ;  /* 0x000000ffff1c7224 */ /* 0x000fc400078e001a */
[----:B------:R-:W-:Y:S01]  /*1a4b0*/  IMAD.MOV.U32 R29, RZ, RZ, R27 ;  /* 0x000000ffff1d7224 */ /* 0x000fe200078e001b */
[----:B------:R-:W4:Y:S04]  /*1a4c0*/  LDL.LU R26, [R1+0xd8] ;  /* 0x0000d800011a7983 */ /* 0x000f280000300800 */
[----:B------:R-:W4:Y:S04]  /*1a4d0*/  LDL.LU R27, [R1+0xdc] ;  /* 0x0000dc00011b7983 */ /* 0x000f280000300800 */
[----:B----4-:R-:W-:Y:S04]  /*1a4e0*/  STL.64 [R1+0xf68], R26 ;  /* 0x000f681a01007387 */ /* 0x010fe80000100a00 */
[----:B---3--:R0:W-:Y:S04]  /*1a4f0*/  STL.64 [R1+0xf60], R24 ;  /* 0x000f601801007387 */ /* 0x0081e80000100a00 */
[----:B0-----:R-:W3:Y:S04]  /*1a500*/  LDL.LU R24, [R1+0x140] ;  /* 0x0001400001187983 */ /* 0x001ee80000300800 */
[----:B------:R-:W3:Y:S04]  /*1a510*/  LDL.LU R25, [R1+0x144] ;  /* 0x0001440001197983 */ /* 0x000ee80000300800 */
[----:B------:R-:W4:Y:S04]  /*1a520*/  LDL.LU R26, [R1+0x148] ;  /* 0x00014800011a7983 */ /* 0x000f280000300800 */
[----:B------:R-:W4:Y:S01]  /*1a530*/  LDL.LU R27, [R1+0x14c] ;  /* 0x00014c00011b7983 */ /* 0x000f220000300800 */
[----:B--2---:R-:W-:Y:S03]  /*1a540*/  HMMA.16816.F32 R12, R8, R4, R12 ;  /* 0x00000004080c723c */ /* 0x004fe6000000180c */
[----:B----4-:R0:W-:Y:S04]  /*1a550*/  STL.64 [R1+0xf78], R26 ;  /* 0x000f781a01007387 */ /* 0x0101e80000100a00 */
[----:B---3--:R1:W-:Y:S01]  /*1a560*/  STL.64 [R1+0xf70], R24 ;  /* 0x000f701801007387 */ /* 0x0083e20000100a00 */
[----:B0-----:R-:W-:-:S03]  /*1a570*/  IMAD.MOV.U32 R27, RZ, RZ, R0 ;  /* 0x000000ffff1b7224 */ /* 0x001fc600078e0000 */
[----:B-1----:R-:W2:Y:S04]  /*1a580*/  LDL.LU R24, [R1] ;  /* 0x0000000001187983 */ /* 0x002ea80000300800 */
[----:B------:R-:W2:Y:S04]  /*1a590*/  LDL.LU R25, [R1+0x4] ;  /* 0x0000040001197983 */ /* 0x000ea80000300800 */
[----:B------:R-:W2:Y:S04]  /*1a5a0*/  LDL.LU R26, [R1+0x8] ;  /* 0x00000800011a7983 */ /* 0x000ea80000300800 */
[----:B------:R-:W3:Y:S04]  /*1a5b0*/  LDL.LU R0, [R1+0xfc8] ;  /* 0x000fc80001007983 */ /* 0x000ee80000300800 */
[----:B------:R0:W-:Y:S04]  /*1a5c0*/  STL [R1+0xc90], R3 ;  /* 0x000c900301007387 */ /* 0x0001e80000100800 */
[----:B0-----:R-:W4:Y:S04]  /*1a5d0*/  LDL R3, [R1+0x354] ;  /* 0x0003540001037983 */ /* 0x001f280000100800 */
[----:B------:R-:W-:Y:S04]  /*1a5e0*/  STL [R1+0xc8c], R2 ;  /* 0x000c8c0201007387 */ /* 0x000fe80000100800 */
[----:B------:R-:W-:Y:S04]  /*1a5f0*/  STL [R1+0xc88], R28 ;  /* 0x000c881c01007387 */ /* 0x000fe80000100800 */
[----:B------:R-:W-:Y:S04]  /*1a600*/  STL [R1+0xc84], R29 ;  /* 0x000c841d01007387 */ /* 0x000fe80000100800 */
[----:B------:R-:W-:Y:S04]  /*1a610*/  STL.64 [R1+0x1d0], R12 ;  /* 0x0001d00c01007387 */ /* 0x000fe80000100a00 */
[----:B------:R0:W-:Y:S04]  /*1a620*/  STL.64 [R1+0x1d8], R14 ;  /* 0x0001d80e01007387 */ /* 0x0001e80000100a00 */
[----:B0-----:R-:W2:Y:S04]  /*1a630*/  LDL.LU.64 R14, [R1+0xfc0] ;  /* 0x000fc000010e7983 */ /* 0x001ea80000300a00 */
[----:B------:R-:W2:Y:S04]  /*1a640*/  LDL.LU.64 R12, [R1+0xfb8] ;  /* 0x000fb800010c7983 */ /* 0x000ea80000300a00 */
[----:B------:R-:W-:Y:S04]  /*1a650*/  STL.64 [R1+0xf98], R10 ;  /* 0x000f980a01007387 */ /* 0x000fe80000100a00 */
[----:B------:R0:W-:Y:S04]  /*1a660*/  STL.64 [R1+0xf90], R8 ;  /* 0x000f900801007387 */ /* 0x0001e80000100a00 */
[----:B0-----:R-:W4:Y:S04]  /*1a670*/  LDL.LU R8, [R1+0xa0] ;  /* 0x0000a00001087983 */ /* 0x001f280000300800 */
[----:B------:R-:W4:Y:S04]  /*1a680*/  LDL.LU R9, [R1+0xa4] ;  /* 0x0000a40001097983 */ /* 0x000f280000300800 */
[----:B------:R-:W4:Y:S01]  /*1a690*/  LDL.LU R10, [R1+0xa8] ;  /* 0x0000a800010a7983 */ /* 0x000f220000300800 */
[----:B---3--:R-:W-:-:S03]  /*1a6a0*/  IMAD.MOV.U32 R11, RZ, RZ, R0 ;  /* 0x000000ffff0b7224 */ /* 0x008fc600078e0000 */
[----:B------:R-:W3:Y:S01]  /*1a6b0*/  LDL.LU R0, [R1+0xfb0] ;  /* 0x000fb00001007983 */ /* 0x000ee20000300800 */
[-C--:B--2---:R-:W-:Y:S11]  /*1a6c0*/  HMMA.16816.F32 R16, R12, R4.reuse, R16 ;  /* 0x000000040c10723c */ /* 0x084ff60000001810 */
[----:B------:R-:W-:Y:S11]  /*1a6d0*/  @!UPT UIADD3 URZ, URZ, URZ, URZ ;  /* 0x0000003f3f3ff290 */ /* 0x000ff6000fffe03f */
[----:B------:R-:W-:Y:S01]  /*1a6e0*/  @!UPT UIADD3 URZ, URZ, URZ, URZ ;  /* 0x0000003f3f3ff290 */ /* 0x000fe2000fffe03f */
[----:B------:R-:W-:Y:S04]  /*1a6f0*/  STL.64 [R1+0x1f0], R16 ;  /* 0x0001f01001007387 */ /* 0x000fe80000100a00 */
[----:B------:R0:W-:Y:S04]  /*1a700*/  STL.64 [R1+0x1f8], R18 ;  /* 0x0001f81201007387 */ /* 0x0001e80000100a00 */
[----:B0-----:R-:W4:Y:S04]  /*1a710*/  LDL.LU.64 R18, [R1+0xfa8] ;  /* 0x000fa80001127983 */ /* 0x001f280000300a00 */
[----:B------:R-:W4:Y:S04]  /*1a720*/  LDL.LU.64 R16, [R1+0xfa0] ;  /* 0x000fa00001107983 */ /* 0x000f280000300a00 */
[----:B------:R-:W-:Y:S04]  /*1a730*/  STL.64 [R1+0xf88], R14 ;  /* 0x000f880e01007387 */ /* 0x000fe80000100a00 */
[----:B------:R0:W-:Y:S04]  /*1a740*/  STL.64 [R1+0xf80], R12 ;  /* 0x000f800c01007387 */ /* 0x0001e80000100a00 */
[----:B0-----:R-:W2:Y:S04]  /*1a750*/  LDL.LU R12, [R1+0x2a0] ;  /* 0x0002a000010c7983 */ /* 0x001ea80000300800 */
[----:B------:R-:W2:Y:S04]  /*1a760*/  LDL.LU R13, [R1+0x2a4] ;  /* 0x0002a400010d7983 */ /* 0x000ea80000300800 */
[----:B------:R-:W2:Y:S01]  /*1a770*/  LDL.LU R14, [R1+0x2a8] ;  /* 0x0002a800010e7983 */ /* 0x000ea20000300800 */
[----:B---3--:R-:W-:Y:S01]  /*1a780*/  IMAD.MOV.U32 R15, RZ, RZ, R0 ;  /* 0x000000ffff0f7224 */ /* 0x008fe200078e0000 */
[-C--:B----4-:R-:W-:Y:S08]  /*1a790*/  HMMA.16816.F32 R8, R16, R4.reuse, R8 ;  /* 0x000000041008723c */ /* 0x090ff00000001808 */
[----:B------:R-:W-:Y:S01]  /*1a7a0*/  HMMA.16816.F32 R4, R20, R4, R24 ;  /* 0x000000041404723c */ /* 0x000fe20000001818 */
[----:B------:R-:W-:Y:S11]  /*1a7b0*/  LDSM.16.M88.4 R24, [R3+0x4000] ;  /* 0x004000000318783b */ /* 0x000ff60000000200 */
[----:B------:R-:W-:Y:S03]  /*1a7c0*/  @!UPT UIADD3 URZ, URZ, URZ, URZ ;  /* 0x0000003f3f3ff290 */ /* 0x000fe6000fffe03f */
[----:B------:R-:W-:Y:S04]  /*1a7d0*/  STL.64 [R1+0x1e0], R8 ;  /* 0x0001e00801007387 */ /* 0x000fe80000100a00 */
[----:B------:R-:W-:Y:S04]  /*1a7e0*/  STL.64 [R1+0x1e8], R10 ;  /* 0x0001e80a01007387 */ /* 0x000fe80000100a00 */
[----:B------:R-:W-:Y:S01]  /*1a7f0*/  LDSM.16.M88.4 R8, [R3+0xa000] ;  /* 0x00a000000308783b */ /* 0x000fe20000000200 */
[----:B------:R-:W-:Y:S02]  /*1a800*/  IMAD.MOV.U32 R2, RZ, RZ, R4 ;  /* 0x000000ffff027224 */ /* 0x000fe400078e0004 */
[----:B------:R-:W-:-:S02]  /*1a810*/  IMAD.MOV.U32 R28, RZ, RZ, R5 ;  /* 0x000000ffff1c7224 */ /* 0x000fc400078e0005 */
[----:B------:R-:W-:Y:S02]  /*1a820*/  IMAD.MOV.U32 R29, RZ, RZ, R6 ;  /* 0x000000ffff1d7224 */ /* 0x000fe400078e0006 */
[----:B------:R-:W-:Y:S02]  /*1a830*/  IMAD.MOV.U32 R0, RZ, RZ, R7 ;  /* 0x000000ffff007224 */ /* 0x000fe400078e0007 */
[----:B------:R-:W0:Y:S04]  /*1a840*/  LDSM.16.M88.4 R4, [R3+0x6000] ;  /* 0x006000000304783b */ /* 0x000e280000000200 */
[----:B------:R-:W-:Y:S04]  /*1a850*/  STL [R1+0xca0], R2 ;  /* 0x000ca00201007387 */ /* 0x000fe80000100800 */
[----:B------:R-:W-:Y:S04]  /*1a860*/  STL [R1+0xc9c], R28 ;  /* 0x000c9c1c01007387 */ /* 0x000fe80000100800 */
[----:B------:R-:W-:Y:S04]  /*1a870*/  STL [R1+0xc98], R29 ;  /* 0x000c981d01007387 */ /* 0x000fe80000100800 */
[----:B------:R-:W-:Y:S04]  /*1a880*/  STL [R1+0xc94], R0 ;  /* 0x000c940001007387 */ /* 0x000fe80000100800 */
[----:B0-----:R-:W-:Y:S04]  /*1a890*/  STL.64 [R1+0x38], R6 ;  /* 0x0000380601007387 */ /* 0x001fe80000100a00 */
[----:B------:R-:W-:Y:S04]  /*1a8a0*/  STL.64 [R1+0x48], R26 ;  /* 0x0000481a01007387 */ /* 0x000fe80000100a00 */
[----:B------:R-:W-:Y:S04]  /*1a8b0*/  STL.64 [R1+0x10], R8 ;  /* 0x0000100801007387 */ /* 0x000fe80000100a00 */
[----:B------:R0:W-:Y:S04]  /*1a8c0*/  STL.64 [R1+0x18], R10 ;  /* 0x0000180a01007387 */ /* 0x0001e80000100a00 */
[----:B0-----:R-:W2:Y:S04]  /*1a8d0*/  LDL.LU.64 R10, [R1+0xf98] ;  /* 0x000f9800010a7983 */ /* 0x001ea80000300a00 */
[----:B------:R-:W2:Y:S01]  /*1a8e0*/  LDL.LU.64 R8, [R1+0xf90] ;  /* 0x000f900001087983 */ /* 0x000ea20000300a00 */
[----:B------:R-:W-:-:S02]  /*1a8f0*/  IMAD.MOV.U32 R2, RZ, RZ, R4 ;  /* 0x000000ffff027224 */ /* 0x000fc400078e0004 */
[----:B------:R-:W-:Y:S02]  /*1a900*/  IMAD.MOV.U32 R0, RZ, RZ, R5 ;  /* 0x000000ffff007224 */ /* 0x000fe400078e0005 */
[----:B------:R0:W1:Y:S01]  /*1a910*/  LDSM.16.M88.4 R4, [R3+0x8000] ;  /* 0x008000000304783b */ /* 0x0000620000000200 */
[----:B------:R-:W-:Y:S02]  /*1a920*/  IMAD.MOV.U32 R28, RZ, RZ, R24 ;  /* 0x000000ffff1c7224 */ /* 0x000fe400078e0018 */
[----:B0-----:R-:W-:Y:S01]  /*1a930*/  IMAD.MOV.U32 R3, RZ, RZ, R25 ;  /* 0x000000ffff037224 */ /* 0x001fe200078e0019 */
[----:B--2---:R-:W-:Y:S11]  /*1a940*/  HMMA.16816.F32 R12, R8, R24, R12 ;  /* 0x00000018080c723c */ /* 0x004ff6000000180c */
[----:B------:R-:W-:Y:S11]  /*1a950*/  @!UPT UIADD3 URZ, URZ, URZ, URZ ;  /* 0x0000003f3f3ff290 */ /* 0x000ff6000fffe03f */
[----:B------:R-:W-:Y:S01]  /*1a960*/  @!UPT UIADD3 URZ, URZ, URZ, URZ ;  /* 0x0000003f3f3ff290 */ /* 0x000fe2000fffe03f */
[----:B------:R-:W-:Y:S04]  /*1a970*/  STL.64 [R1+0x170], R12 ;  /* 0x0001700c01007387 */ /* 0x000fe80000100a00 */
[----:B------:R0:W-:Y:S04]  /*1a980*/  STL.64 [R1+0x178], R14 ;  /* 0x0001780e01007387 */ /* 0x0001e80000100a00 */
[----:B0-----:R-:W2:Y:S04]  /*1a990*/  LDL.LU.64 R14, [R1+0xf88] ;  /* 0x000f8800010e7983 */ /* 0x001ea80000300a00 */
[----:B------:R-:W2:Y:S04]  /*1a9a0*/  LDL.LU.64 R12, [R1+0xf80] ;  /* 0x000f8000010c7983 */ /* 0x000ea80000300a00 */
[----:B------:R-:W2:Y:S04]  /*1a9b0*/  LDL.LU.64 R26, [R1+0xf78] ;  /* 0x000f7800011a7983 */ /* 0x000ea80000300a00 */
[----:B------:R-:W2:Y:S04]  /*1a9c0*/  LDL.LU.64 R24, [R1+0xf70] ;  /* 0x000f700001187983 */ /* 0x000ea80000300a00 */
[----:B------:R-:W-:Y:S04]  /*1a9d0*/  STL.64 [R1+0xf50], R10 ;  /* 0x000f500a01007387 */ /* 0x000fe80000100a00 */
[----:B------:R0:W-:Y:S02]  /*1a9e0*/  STL.64 [R1+0xf48], R8 ;  /* 0x000f480801007387 */ /* 0x0001e40000100a00 */
[----:B0-----:R-:W-:-:S02]  /*1a9f0*/  IMAD.MOV.U32 R8, RZ, RZ, R28 ;  /* 0x000000ffff087224 */ /* 0x001fc400078e001c */
[----:B------:R-:W-:-:S07]  /*1aa00*/  IMAD.MOV.U32 R9, RZ, RZ, R3 ;  /* 0x000000ffff097224 */ /* 0x000fce00078e0003 */
[----:B--2---:R-:W-:Y:S11]  /*1aa10*/  HMMA.16816.F32 R24, R12, R8, R24 ;  /* 0x000000080c18723c */ /* 0x004ff60000001818 */
[----:B------:R-:W-:Y:S11]  /*1aa20*/  @!UPT UIADD3 URZ, URZ, URZ, URZ ;  /* 0x0000003f3f3ff290 */ /* 0x000ff6000fffe03f */
[----:B------:R-:W-:Y:S01]  /*1aa30*/  @!UPT UIADD3 URZ, URZ, URZ, URZ ;  /* 0x0000003f3f3ff290 */ /* 0x000fe2000fffe03f */
[----:B------:R-:W-:Y:S04]  /*1aa40*/  STL.64 [R1+0x1c0], R24 ;  /* 0x0001c01801007387 */ /* 0x000fe80000100a00 */
[----:B------:R0:W-:Y:S04]  /*1aa50*/  STL.64 [R1+0x1c8], R26 ;  /* 0x0001c81a01007387 */ /* 0x0001e80000100a00 */
[----:B0-----:R-:W2:Y:S04]  /*1aa60*/  LDL.LU.64 R26, [R1+0xf68] ;  /* 0x000f6800011a7983 */ /* 0x001ea80000300a00 */
[----:B------:R-:W2:Y:S04]  /*1aa70*/  LDL.LU.64 R24, [R1+0xf60] ;  /* 0x000f600001187983 */ /* 0x000ea80000300a00 */
[----:B------:R-:W-:Y:S04]  /*1aa80*/  STL.64 [R1+0xf40], R14 ;  /* 0x000f400e01007387 */ /* 0x000fe80000100a00 */
[----:B------:R-:W-:Y:S04]  /*1aa90*/  STL.64 [R1+0xf38], R12 ;  /* 0x000f380c01007387 */ /* 0x000fe80000100a00 */
[----:B-1----:R-:W-:Y:S04]  /*1aaa0*/  STL.64 [R1+0x28], R6 ;  /* 0x0000280601007387 */ /* 0x002fe80000100a00 */
[----:B------:R0:W-:Y:S02]  /*1aab0*/  STL.64 [R1+0xf00], R4 ;  /* 0x000f000401007387 */ /* 0x0001e40000100a00 */
[----:B0-----:R-:W-:-:S02]  /*1aac0*/  IMAD.MOV.U32 R4, RZ, RZ, R2 ;  /* 0x000000ffff047224 */ /* 0x001fc400078e0002 */
[----:B------:R-:W-:-:S05]  /*1aad0*/  IMAD.MOV.U32 R5, RZ, RZ, R0 ;  /* 0x000000ffff057224 */ /* 0x000fca00078e0000 */
[----:B------:R2:W-:Y:S04]  /*1aae0*/  STL.64 [R1+0xf58], R4 ;  /* 0x000f580401007387 */ /* 0x0005e80000100a00 */
[----:B------:R-:W-:Y:S04]  /*1aaf0*/  STL.64 [R1+0xf30], R18 ;  /* 0x000f301201007387 */ /* 0x000fe80000100a00 */
[----:B------:R-:W-:Y:S01]  /*1ab00*/  STL.64 [R1+0xf28], R16 ;  /* 0x000f281001007387 */ /* 0x000fe20000100a00 */
[-C--:B--2---:R-:W-:Y:S11]  /*1ab10*/  HMMA.16816.F32 R4, R16, R8.reuse, R24 ;  /* 0x000000081004723c */ /* 0x084ff60000001818 */
[----:B------:R-:W-:Y:S11]  /*1ab20*/  @!UPT UIADD3 URZ, URZ, URZ, URZ ;  /* 0x0000003f3f3ff290 */ /* 0x000ff6000fffe03f */
[----:B------:R-:W-:Y:S01]  /*1ab30*/  @!UPT UIADD3 URZ, URZ, URZ, URZ ;  /* 0x0000003f3f3ff290 */ /* 0x000fe2000fffe03f */
[----:B------:R0:W-:Y:S04]  /*1ab40*/  STL.64 [R1+0x1a0], R4 ;  /* 0x0001a00401007387 */ /* 0x0001e80000100a00 */
[----:B------:R1:W-:Y:S04]  /*1ab50*/  STL.64 [R1+0x1a8], R6 ;  /* 0x0001a80601007387 */ /* 0x0003e80000100a00 */
[----:B------:R-:W2:Y:S04]  /*1ab60*/  LDL.LU R24, [R1+0xe0] ;  /* 0x0000e00001187983 */ /* 0x000ea80000300800 */
[----:B------:R-:W2:Y:S04]  /*1ab70*/  LDL.LU R25, [R1+0xe4] ;  /* 0x0000e40001197983 */ /* 0x000ea80000300800 */
[----:B------:R-:W3:Y:S04]  /*1ab80*/  LDL.LU R26, [R1+0xe8] ;  /* 0x0000e800011a7983 */ /* 0x000ee80000300800 */
[----:B------:R-:W3:Y:S04]  /*1ab90*/  LDL.LU R27, [R1+0xec] ;  /* 0x0000ec00011b7983 */ /* 0x000ee80000300800 */
[----:B0-----:R-:W4:Y:S04]  /*1aba0*/  LDL.LU R4, [R1+0x90] ;  /* 0x0000900001047983 */ /* 0x001f280000300800 */
[----:B------:R-:W4:Y:S04]  /*1abb0*/  LDL.LU R5, [R1+0x94] ;  /* 0x0000940001057983 */ /* 0x000f280000300800 */
[----:B-1----:R-:W4:Y:S04]  /*1abc0*/  LDL.LU R6, [R1+0x98] ;  /* 0x0000980001067983 */ /* 0x002f280000300800 */
        /* <DEDUP_REMOVED lines=9> */
[----:B---3--:R-:W-:Y:S01]  /*1ac60*/  STL.64 [R1+0xee8], R26 ;  /* 0x000ee81a01007387 */ /* 0x008fe20000100a00 */
[----:B--2---:R0:W-:Y:S03]  /*1ac70*/  STL.64 [R1+0xee0], R24 ;  /* 0x000ee01801007387 */ /* 0x0041e60000100a00 */
[----:B0-----:R-:W2:Y:S01]  /*1ac80*/  LDL.LU R24, [R1+0x280] ;  /* 0x0002800001187983 */ /* 0x001ea20000300800 */
[----:B------:R-:W2:Y:S02]  /*1ac90*/  LDL.LU R25, [R1+0x284] ;  /* 0x0002840001197983 */ /* 0x000ea40000300800 */
[----:B------:R-:W3:Y:S02]  /*1aca0*/  LDL.LU R26, [R1+0x288] ;  /* 0x00028800011a7983 */ /* 0x000ee40000300800 */
[----:B------:R-:W3:Y:S02]  /*1acb0*/  LDL.LU R27, [R1+0x28c] ;  /* 0x00028c00011b7983 */ /* 0x000ee40000300800 */
[----:B---3--:R-:W-:Y:S01]  /*1acc0*/  STL.64 [R1+0xef8], R26 ;  /* 0x000ef81a01007387 */ /* 0x008fe20000100a00 */
[----:B--2---:R0:W-:Y:S03]  /*1acd0*/  STL.64 [R1+0xef0], R24 ;  /* 0x000ef01801007387 */ /* 0x0041e60000100a00 */
[----:B0-----:R-:W2:Y:S01]  /*1ace0*/  LDL.LU R24, [R1+0x2d0] ;  /* 0x0002d00001187983 */ /* 0x001ea20000300800 */
[----:B------:R-:W2:Y:S02]  /*1acf0*/  LDL.LU R25, [R1+0x2d4] ;  /* 0x0002d40001197983 */ /* 0x000ea40000300800 */
[----:B------:R-:W3:Y:S02]  /*1ad00*/  LDL.LU R26, [R1+0x2d8] ;  /* 0x0002d800011a7983 */ /* 0x000ee40000300800 */
[----:B------:R-:W3:Y:S01]  /*1ad10*/  LDL.LU R27, [R1+0x2dc] ;  /* 0x0002dc00011b7983 */ /* 0x000ee20000300800 */
[----:B----4-:R-:W-:Y:S01]  /*1ad20*/  HMMA.16816.F32 R8, R20, R8, R4 ;  /* 0x000000081408723c */ /* 0x010fe20000001804 */
[----:B---3--:R-:W-:Y:S01]  /*1ad30*/  STL.64 [R1+0xf10], R26 ;  /* 0x000f101a01007387 */ /* 0x008fe20000100a00 */
[----:B--2---:R0:W-:Y:S03]  /*1ad40*/  STL.64 [R1+0xf08], R24 ;  /* 0x000f081801007387 */ /* 0x0041e60000100a00 */
[----:B0-----:R-:W2:Y:S01]  /*1ad50*/  LDL.LU R24, [R1+0x80] ;  /* 0x0000800001187983 */ /* 0x001ea20000300800 */
[----:B------:R-:W2:Y:S02]  /*1ad60*/  LDL.LU R25, [R1+0x84] ;  /* 0x0000840001197983 */ /* 0x000ea40000300800 */
[----:B------:R-:W3:Y:S02]  /*1ad70*/  LDL.LU R26, [R1+0x88] ;  /* 0x00008800011a7983 */ /* 0x000ee40000300800 */
[----:B------:R-:W3:Y:S11]  /*1ad80*/  LDL.LU R27, [R1+0x8c] ;  /* 0x00008c00011b7983 */ /* 0x000ef60000300800 */
[----:B------:R-:W-:Y:S03]  /*1ad90*/  @!UPT UIADD3 URZ, URZ, URZ, URZ ;  /* 0x0000003f3f3ff290 */ /* 0x000fe6000fffe03f */
[----:B------:R-:W-:Y:S02]  /*1ada0*/  IMAD.MOV.U32 R0, RZ, RZ, R10 ;  /* 0x000000ffff007224 */ /* 0x000fe400078e000a */
[----:B------:R-:W-:Y:S02]  /*1adb0*/  IMAD.MOV.U32 R3, RZ, RZ, R11 ;  /* 0x000000ffff037224 */ /* 0x000fe400078e000b */
[----:B------:R-:W-:Y:S02]  /*1adc0*/  IMAD.MOV.U32 R28, RZ, RZ, R8 ;  /* 0x000000ffff1c7224 */ /* 0x000fe400078e0008 */
[----:B------:R-:W-:Y:S01]  /*1add0*/  IMAD.MOV.U32 R29, RZ, RZ, R9 ;  /* 0x000000ffff1d7224 */ /* 0x000fe200078e0009 */
[----:B---3--:R-:W-:Y:S01]  /*1ade0*/  STL.64 [R1+0xf20], R26 ;  /* 0x000f201a01007387 */ /* 0x008fe20000100a00 */
[----:B--2---:R0:W-:Y:S03]  /*1adf0*/  STL.64 [R1+0xf18], R24 ;  /* 0x000f181801007387 */ /* 0x0041e60000100a00 */
[----:B0-----:R-:W2:Y:S01]  /*1ae00*/  LDL.LU R24, [R1+0xc0] ;  /* 0x0000c00001187983 */ /* 0x001ea20000300800 */
[----:B------:R-:W2:Y:S02]  /*1ae10*/  LDL.LU R25, [R1+0xc4] ;  /* 0x0000c40001197983 */ /* 0x000ea40000300800 */
[----:B------:R-:W2:Y:S02]  /*1ae20*/  LDL.LU R26, [R1+0xc8] ;  /* 0x0000c800011a7983 */ /* 0x000ea40000300800 */
[----:B------:R-:W2:Y:S01]  /*1ae30*/  LDL.LU R27, [R1+0xcc] ;  /* 0x0000cc00011b7983 */ /* 0x000ea20000300800 */
[----:B------:R-:W3:Y:S01]  /*1ae40*/  LDL.LU.64 R4, [R1+0xf58] ;  /* 0x000f580001047983 */ /* 0x000ee20000300a00 */
[----:B------:R-:W3:Y:S02]  /*1ae50*/  LDL.LU.64 R10, [R1+0xf50] ;  /* 0x000f5000010a7983 */ /* 0x000ee40000300a00 */
[----:B------:R-:W3:Y:S02]  /*1ae60*/  LDL.LU.64 R8, [R1+0xf48] ;  /* 0x000f480001087983 */ /* 0x000ee40000300a00 */
[----:B------:R-:W-:Y:S01]  /*1ae70*/  STL [R1+0xcb0], R28 ;  /* 0x000cb01c01007387 */ /* 0x000fe20000100800 */
[----:B------:R-:W-:Y:S01]  /*1ae80*/  STL [R1+0xcac], R29 ;  /* 0x000cac1d01007387 */ /* 0x000fe20000100800 */
[----:B------:R-:W-:Y:S02]  /*1ae90*/  STL [R1+0xca8], R0 ;  /* 0x000ca80001007387 */ /* 0x000fe40000100800 */
[----:B------:R-:W-:Y:S01]  /*1aea0*/  STL [R1+0xca4], R3 ;  /* 0x000ca40301007387 */ /* 0x000fe20000100800 */
[-C--:B---3--:R-:W-:Y:S11]  /*1aeb0*/  HMMA.16816.F32 R12, R8, R4.reuse, R12 ;  /* 0x00000004080c723c */ /* 0x088ff6000000180c */
[----:B------:R-:W-:Y:S11]  /*1aec0*/  @!UPT UIADD3 URZ, URZ, URZ, URZ ;  /* 0x0000003f3f3ff290 */ /* 0x000ff6000fffe03f */
[----:B------:R-:W-:Y:S01]  /*1aed0*/  @!UPT UIADD3 URZ, URZ, URZ, URZ ;  /* 0x0000003f3f3ff290 */ /* 0x000fe2000fffe03f */
[----:B------:R-:W-:Y:S01]  /*1aee0*/  STL.64 [R1+0x120], R12 ;  /* 0x0001200c01007387 */ /* 0x000fe20000100a00 */
[----:B------:R0:W-:Y:S03]  /*1aef0*/  STL.64 [R1+0x128], R14 ;  /* 0x0001280e01007387 */ /* 0x0001e60000100a00 */
[----:B0-----:R-:W3:Y:S01]  /*1af00*/  LDL.LU.64 R14, [R1+0xf40] ;  /* 0x000f4000010e7983 */ /* 0x001ee20000300a00 */
[----:B------:R-:W3:Y:S02]  /*1af10*/  LDL.LU.64 R12, [R1+0xf38] ;  /* 0x000f3800010c7983 */ /* 0x000ee40000300a00 */
[-C--:B---3--:R-:W-:Y:S11]  /*1af20*/  HMMA.16816.F32 R16, R12, R4.reuse, R16 ;  /* 0x000000040c10723c */ /* 0x088ff60000001810 */
[----:B------:R-:W-:Y:S11]  /*1af30*/  @!UPT UIADD3 URZ, URZ, URZ, URZ ;  /* 0x0000003f3f3ff290 */ /* 0x000ff6000fffe03f */
[----:B------:R-:W-:Y:S01]  /*1af40*/  @!UPT UIADD3 URZ, URZ, URZ, URZ ;  /* 0x0000003f3f3ff290 */ /* 0x000fe2000fffe03f */
[----:B------:R-:W-:Y:S01]  /*1af50*/  STL.64 [R1+0x190], R16 ;  /* 0x0001901001007387 */ /* 0x000fe20000100a00 */
[----:B------:R0:W-:Y:S03]  /*1af60*/  STL.64 [R1+0x198], R18 ;  /* 0x0001981201007387 */ /* 0x0001e60000100a00 */
[----:B0-----:R-:W2:Y:S01]  /*1af70*/  LDL.LU.64 R18, [R1+0xf30] ;  /* 0x000f300001127983 */ /* 0x001ea20000300a00 */
[----:B------:R-:W2:Y:S02]  /*1af80*/  LDL.LU.64 R16, [R1+0xf28] ;  /* 0x000f280001107983 */ /* 0x000ea40000300a00 */
[-C--:B--2---:R-:W-:Y:S11]  /*1af90*/  HMMA.16816.F32 R24, R16, R4.reuse, R24 ;  /* 0x000000041018723c */ /* 0x084ff60000001818 */
[----:B------:R-:W-:Y:S11]  /*1afa0*/  @!UPT UIADD3 URZ, URZ, URZ, URZ ;  /* 0x0000003f3f3ff290 */ /* 0x000ff6000fffe03f */
[----:B------:R-:W-:Y:S01]  /*1afb0*/  @!UPT UIADD3 URZ, URZ, URZ, URZ ;  /* 0x0000003f3f3ff290 */ /* 0x000fe2000fffe03f */
[----:B------:R-:W-:Y:S01]  /*1afc0*/  STL.64 [R1+0x160], R24 ;  /* 0x0001601801007387 */ /* 0x000fe20000100a00 */
[----:B------:R0:W-:Y:S03]  /*1afd0*/  STL.64 [R1+0x168], R26 ;  /* 0x0001681a01007387 */ /* 0x0001e60000100a00 */
[----:B0-----:R-:W2:Y:S01]  /*1afe0*/  LDL.LU.64 R26, [R1+0xf20] ;  /* 0x000f2000011a7983 */ /* 0x001ea20000300a00 */
[----:B------:R-:W2:Y:S02]  /*1aff0*/  LDL.LU.64 R24, [R1+0xf18] ;  /* 0x000f180001187983 */ /* 0x000ea40000300a00 */
[----:B--2---:R-:W-:Y:S01]  /*1b000*/  HMMA.16816.F32 R4, R20, R4, R24 ;  /* 0x000000041404723c */ /* 0x004fe20000001818 */
[----:B------:R-:W2:Y:S01]  /*1b010*/  LDL.LU.64 R26, [R1+0xf10] ;  /* 0x000f1000011a7983 */ /* 0x000ea20000300a00 */
[----:B------:R-:W2:Y:S11]  /*1b020*/  LDL.LU.64 R24, [R1+0xf08] ;  /* 0x000f080001187983 */ /* 0x000eb60000300a00 */
[----:B------:R-:W-:Y:S11]  /*1b030*/  @!UPT UIADD3 URZ, URZ, URZ, URZ ;  /* 0x0000003f3f3ff290 */ /* 0x000ff6000fffe03f */
[----:B------:R-:W-:Y:S02]  /*1b040*/  IMAD.MOV.U32 R29, RZ, RZ, R4 ;  /* 0x000000ffff1d7224 */ /* 0x000fe400078e0004 */
[----:B------:R-:W-:Y:S02]  /*1b050*/  IMAD.MOV.U32 R0, RZ, RZ, R5 ;  /* 0x000000ffff007224 */ /* 0x000fe400078e0005 */
[----:B------:R-:W2:Y:S01]  /*1b060*/  LDL.LU.64 R4, [R1+0xf00] ;  /* 0x000f000001047983 */ /* 0x000ea20000300a00 */
[----:B------:R-:W-:Y:S02]  /*1b070*/  IMAD.MOV.U32 R3, RZ, RZ, R6 ;  /* 0x000000ffff037224 */ /* 0x000fe400078e0006 */
[----:B------:R-:W-:Y:S02]  /*1b080*/  IMAD.MOV.U32 R2, RZ, RZ, R7 ;  /* 0x000000ffff027224 */ /* 0x000fe400078e0007 */
[----:B------:R-:W-:Y:S01]  /*1b090*/  STL [R1+0xcc0], R29 ;  /* 0x000cc01d01007387 */ /* 0x000fe20000100800 */
[----:B------:R-:W-:Y:S01]  /*1b0a0*/  STL [R1+0xcbc], R0 ;  /* 0x000cbc0001007387 */ /* 0x000fe20000100800 */
[----:B------:R-:W-:Y:S02]  /*1b0b0*/  STL [R1+0xcb8], R3 ;  /* 0x000cb80301007387 */ /* 0x000fe40000100800 */
[----:B------:R-:W-:Y:S01]  /*1b0c0*/  STL [R1+0xcb4], R2 ;  /* 0x000cb40201007387 */ /* 0x000fe20000100800 */
[-C--:B--2---:R-:W-:Y:S11]  /*1b0d0*/  HMMA.16816.F32 R24, R8, R4.reuse, R24 ;  /* 0x000000040818723c */ /* 0x084ff60000001818 */
[----:B------:R-:W-:Y:S11]  /*1b0e0*/  @!UPT UIADD3 URZ, URZ, URZ, URZ ;  /* 0x0000003f3f3ff290 */ /* 0x000ff6000fffe03f */
[----:B------:R-:W-:Y:S01]  /*1b0f0*/  @!UPT UIADD3 URZ, URZ, URZ, URZ ;  /* 0x0000003f3f3ff290 */ /* 0x000fe2000fffe03f */
[----:B------:R-:W-:Y:S01]  /*1b100*/  STL.64 [R1+0xd0], R24 ;  /* 0x0000d01801007387 */ /* 0x000fe20000100a00 */
[----:B------:R0:W-:Y:S03]  /*1b110*/  STL.64 [R1+0xd8], R26 ;  /* 0x0000d81a01007387 */ /* 0x0001e60000100a00 */
[----:B0-----:R-:W2:Y:S01]  /*1b120*/  LDL.LU.64 R26, [R1+0xef8] ;  /* 0x000ef800011a7983 */ /* 0x001ea20000300a00 */
[----:B------:R-:W2:Y:S02]  /*1b130*/  LDL.LU.64 R24, [R1+0xef0] ;  /* 0x000ef00001187983 */ /* 0x000ea40000300a00 */
[----:B------:R-:W-:Y:S02]  /*1b140*/  STL.64 [R1+0xed8], R10 ;  /* 0x000ed80a01007387 */ /* 0x000fe40000100a00 */
[----:B------:R0:W-:Y:S02]  /*1b150*/  STL.64 [R1+0xed0], R8 ;  /* 0x000ed00801007387 */ /* 0x0001e40000100a00 */
[----:B0-----:R-:W3:Y:S01]  /*1b160*/  LDL.LU R8, [R1+0x70] ;  /* 0x0000700001087983 */ /* 0x001ee20000300800 */
[----:B------:R-:W3:Y:S02]  /*1b170*/  LDL.LU R9, [R1+0x74] ;  /* 0x0000740001097983 */ /* 0x000ee40000300800 */
[----:B------:R-:W3:Y:S02]  /*1b180*/  LDL.LU R10, [R1+0x78] ;  /* 0x00007800010a7983 */ /* 0x000ee40000300800 */
[----:B------:R-:W3:Y:S01]  /*1b190*/  LDL.LU R11, [R1+0x7c] ;  /* 0x00007c00010b7983 */ /* 0x000ee20000300800 */
        /* <DEDUP_REMOVED lines=8> */
[----:B------:R2:W-:Y:S01]  /*1b220*/  STL.64 [R1+0xec0], R12 ;  /* 0x000ec00c01007387 */ /* 0x0005e20000100a00 */
[----:B------:R-:W-:Y:S01]  /*1b230*/  STL.64 [R1+0xeb8], R18 ;  /* 0x000eb81201007387 */ /* 0x000fe20000100a00 */
[----:B------:R-:W-:Y:S01]  /*1b240*/  STL.64 [R1+0xeb0], R16 ;  /* 0x000eb01001007387 */ /* 0x000fe20000100a00 */
[-C--:B--2---:R-:W-:Y:S08]  /*1b250*/  HMMA.16816.F32 R12, R16, R4.reuse, R24 ;  /* 0x00000004100c723c */ /* 0x084ff00000001818 */
[----:B---3--:R-:W-:Y:S11]  /*1b260*/  HMMA.16816.F32 R4, R20, R4, R8 ;  /* 0x000000041404723c */ /* 0x008ff60000001808 */
[----:B------:R-:W-:Y:S04]  /*1b270*/  @!UPT UIADD3 URZ, URZ, URZ, URZ ;  /* 0x0000003f3f3ff290 */ /* 0x000fe8000fffe03f */
[----:B------:R0:W-:Y:S01]  /*1b280*/  STL.64 [R1+0x140], R12 ;  /* 0x0001400c01007387 */ /* 0x0001e20000100a00 */
[----:B------:R1:W-:Y:S02]  /*1b290*/  STL.64 [R1+0x148], R14 ;  /* 0x0001480e01007387 */ /* 0x0003e40000100a00 */
[----:B------:R-:W2:Y:S02]  /*1b2a0*/  LDL.LU R24, [R1+0x100] ;  /* 0x0001000001187983 */ /* 0x000ea40000300800 */
[----:B------:R-:W2:Y:S01]  /*1b2b0*/  LDL.LU R25, [R1+0x104] ;  /* 0x0001040001197983 */ /* 0x000ea20000300800 */
[----:B------:R-:W2:Y:S01]  /*1b2c0*/  LDL.LU R26, [R1+0x108] ;  /* 0x00010800011a7983 */ /* 0x000ea20000300800 */
[----:B------:R-:W2:Y:S03]  /*1b2d0*/  LDL.LU R27, [R1+0x10c] ;  /* 0x00010c00011b7983 */ /* 0x000ea60000300800 */
[----:B0-----:R-:W3:Y:S01]  /*1b2e0*/  LDL.LU R12, [R1+0x300] ;  /* 0x00030000010c7983 */ /* 0x001ee20000300800 */
[----:B------:R-:W3:Y:S02]  /*1b2f0*/  LDL.LU R13, [R1+0x304] ;  /* 0x00030400010d7983 */ /* 0x000ee40000300800 */
[----:B-1----:R-:W3:Y:S02]  /*1b300*/  LDL.LU R14, [R1+0x308] ;  /* 0x00030800010e7983 */ /* 0x002ee40000300800 */
[----:B------:R-:W3:Y:S01]  /*1b310*/  LDL.LU R15, [R1+0x30c] ;  /* 0x00030c00010f7983 */ /* 0x000ee20000300800 */
[----:B------:R-:W4:Y:S01]  /*1b320*/  LDL.LU R16, [R1+0x110] ;  /* 0x0001100001107983 */ /* 0x000f220000300800 */
[----:B------:R-:W4:Y:S02]  /*1b330*/  LDL.LU R17, [R1+0x114] ;  /* 0x0001140001117983 */ /* 0x000f240000300800 */
[----:B------:R-:W4:Y:S02]  /*1b340*/  LDL.LU R18, [R1+0x118] ;  /* 0x0001180001127983 */ /* 0x000f240000300800 */
[----:B------:R-:W4:Y:S01]  /*1b350*/  LDL.LU R19, [R1+0x11c] ;  /* 0x00011c0001137983 */ /* 0x000f220000300800 */
[----:B------:R-:W3:Y:S01]  /*1b360*/  LDL.LU.64 R10, [R1+0xed8] ;  /* 0x000ed800010a7983 */ /* 0x000ee20000300a00 */
[----:B------:R-:W3:Y:S02]  /*1b370*/  LDL.LU.64 R8, [R1+0xed0] ;  /* 0x000ed00001087983 */ /* 0x000ee40000300a00 */
[----:B------:R-:W-:-:S02]  /*1b380*/  IMAD.MOV.U32 R28, RZ, RZ, R7 ;  /* 0x000000ffff1c7224 */ /* 0x000fc400078e0007 */
[----:B------:R-:W2:Y:S01]  /*1b390*/  LDL R7, [R1+0x360] ;  /* 0x0003600001077983 */ /* 0x000ea20000100800 */
[----:B------:R-:W-:Y:S02]  /*1b3a0*/  IMAD.MOV.U32 R0, RZ, RZ, R4 ;  /* 0x000000ffff007224 */ /* 0x000fe400078e0004 */
[----:B------:R-:W-:Y:S02]  /*1b3b0*/  IMAD.MOV.U32 R3, RZ, RZ, R5 ;  /* 0x000000ffff037224 */ /* 0x000fe400078e0005 */
[----:B------:R-:W-:Y:S01]  /*1b3c0*/  IMAD.MOV.U32 R2, RZ, RZ, R6 ;  /* 0x000000ffff027224 */ /* 0x000fe200078e0006 */
[----:B--2---:R0:W-:Y:S01]  /*1b3d0*/  STL [R1+0xe78], R7 ;  /* 0x000e780701007387 */ /* 0x0041e20000100800 */
[----:B------:R-:W2:Y:S02]  /*1b3e0*/  LDL.LU R4, [R1+0x310] ;  /* 0x0003100001047983 */ /* 0x000ea40000300800 */
[----:B------:R-:W2:Y:S02]  /*1b3f0*/  LDL.LU R5, [R1+0x314] ;  /* 0x0003140001057983 */ /* 0x000ea40000300800 */
[----:B------:R-:W2:Y:S01]  /*1b400*/  LDL.LU R6, [R1+0x318] ;  /* 0x0003180001067983 */ /* 0x000ea20000300800 */
[----:B0-----:R-:W2:Y:S04]  /*1b410*/  LDL.LU R7, [R1+0x31c] ;  /* 0x00031c0001077983 */ /* 0x001ea80000300800 */
[----:B--2---:R-:W-:Y:S01]  /*1b420*/  STL.64 [R1+0xe88], R6 ;  /* 0x000e880601007387 */ /* 0x004fe20000100a00 */
[----:B------:R0:W-:Y:S03]  /*1b430*/  STL.64 [R1+0xe80], R4 ;  /* 0x000e800401007387 */ /* 0x0001e60000100a00 */
[----:B0-----:R-:W2:Y:S01]  /*1b440*/  LDL.LU R4, [R1+0x320] ;  /* 0x0003200001047983 */ /* 0x001ea20000300800 */
[----:B------:R-:W2:Y:S02]  /*1b450*/  LDL.LU R5, [R1+0x324] ;  /* 0x0003240001057983 */ /* 0x000ea40000300800 */
[----:B------:R-:W2:Y:S02]  /*1b460*/  LDL.LU R6, [R1+0x328] ;  /* 0x0003280001067983 */ /* 0x000ea40000300800 */
[----:B------:R-:W2:Y:S02]  /*1b470*/  LDL.LU R7, [R1+0x32c] ;  /* 0x00032c0001077983 */ /* 0x000ea40000300800 */
[----:B--2---:R-:W-:Y:S01]  /*1b480*/  STL.64 [R1+0xe98], R6 ;  /* 0x000e980601007387 */ /* 0x004fe20000100a00 */
[----:B------:R0:W-:Y:S03]  /*1b490*/  STL.64 [R1+0xe90], R4 ;  /* 0x000e900401007387 */ /* 0x0001e60000100a00 */
[----:B0-----:R-:W3:Y:S01]  /*1b4a0*/  LDL.LU R4, [R1+0x10] ;  /* 0x0000100001047983 */ /* 0x001ee20000300800 */
[----:B------:R-:W3:Y:S02]  /*1b4b0*/  LDL.LU R5, [R1+0x14] ;  /* 0x0000140001057983 */ /* 0x000ee40000300800 */
[----:B------:R0:W-:Y:S02]  /*1b4c0*/  STL [R1+0xcd0], R0 ;  /* 0x000cd00001007387 */ /* 0x0001e40000100800 */
[----:B0-----:R-:W2:Y:S01]  /*1b4d0*/  LDL R0, [R1+0x354] ;  /* 0x0003540001007983 */ /* 0x001ea20000100800 */
[----:B------:R-:W-:Y:S02]  /*1b4e0*/  STL [R1+0xccc], R3 ;  /* 0x000ccc0301007387 */ /* 0x000fe40000100800 */
[----:B------:R-:W-:Y:S02]  /*1b4f0*/  STL [R1+0xcc8], R2 ;  /* 0x000cc80201007387 */ /* 0x000fe40000100800 */
[----:B------:R0:W-:Y:S01]  /*1b500*/  STL [R1+0xcc4], R28 ;  /* 0x000cc41c01007387 */ /* 0x0001e20000100800 */
[-C--:B---3--:R-:W-:Y:S11]  /*1b510*/  HMMA.16816.F32 R12, R8, R4.reuse, R12 ;  /* 0x00000004080c723c */ /* 0x088ff6000000180c */
[----:B------:R-:W-:Y:S11]  /*1b520*/  @!UPT UIADD3 URZ, URZ, URZ, URZ ;  /* 0x0000003f3f3ff290 */ /* 0x000ff6000fffe03f */
[----:B------:R-:W-:Y:S01]  /*1b530*/  @!UPT UIADD3 URZ, URZ, URZ, URZ ;  /* 0x0000003f3f3ff290 */ /* 0x000fe2000fffe03f */
[----:B------:R1:W-:Y:S01]  /*1b540*/  STL [R1+0xb0], R12 ;  /* 0x0000b00c01007387 */ /* 0x0003e20000100800 */
[----:B0-----:R-:W-:Y:S02]  /*1b550*/  IMAD.MOV.U32 R28, RZ, RZ, R14 ;  /* 0x000000ffff1c7224 */ /* 0x001fe400078e000e */
[----:B------:R-:W-:Y:S02]  /*1b560*/  IMAD.MOV.U32 R2, RZ, RZ, R15 ;  /* 0x000000ffff027224 */ /* 0x000fe400078e000f */
[----:B------:R-:W-:Y:S01]  /*1b570*/  IMAD.MOV.U32 R29, RZ, RZ, R13 ;  /* 0x000000ffff1d7224 */ /* 0x000fe200078e000d */
[----:B------:R-:W4:Y:S04]  /*1b580*/  LDL.LU.64 R14, [R1+0xec8] ;  /* 0x000ec800010e7983 */ /* 0x000f280000300a00 */
[----:B-1----:R-:W4:Y:S02]  /*1b590*/  LDL.LU.64 R12, [R1+0xec0] ;  /* 0x000ec000010c7983 */ /* 0x002f240000300a00 */
[-C--:B----4-:R-:W-:Y:S11]  /*1b5a0*/  HMMA.16816.F32 R16, R12, R4.reuse, R16 ;  /* 0x000000040c10723c */ /* 0x090ff60000001810 */
        /* <DEDUP_REMOVED lines=11> */
[----:B0-----:R-:W3:Y:S01]  /*1b660*/  LDL.LU.64 R26, [R1+0xea8] ;  /* 0x000ea800011a7983 */ /* 0x001ee20000300a00 */
[----:B------:R-:W3:Y:S02]  /*1b670*/  LDL.LU.64 R24, [R1+0xea0] ;  /* 0x000ea00001187983 */ /* 0x000ee40000300a00 */
[----:B------:R-:W-:Y:S02]  /*1b680*/  STL.64 [R1+0xe70], R18 ;  /* 0x000e701201007387 */ /* 0x000fe40000100a00 */
[----:B------:R0:W-:Y:S02]  /*1b690*/  STL.64 [R1+0xe68], R16 ;  /* 0x000e681001007387 */ /* 0x0001e40000100a00 */
[----:B0-----:R-:W4:Y:S01]  /*1b6a0*/  LDL.LU R16, [R1+0x2f0] ;  /* 0x0002f00001107983 */ /* 0x001f220000300800 */
[----:B------:R-:W4:Y:S02]  /*1b6b0*/  LDL.LU R17, [R1+0x2f4] ;  /* 0x0002f40001117983 */ /* 0x000f240000300800 */
[----:B------:R-:W4:Y:S02]  /*1b6c0*/  LDL.LU R18, [R1+0x2f8] ;  /* 0x0002f80001127983 */ /* 0x000f240000300800 */
[----:B------:R-:W4:Y:S01]  /*1b6d0*/  LDL.LU R19, [R1+0x2fc] ;  /* 0x0002fc0001137983 */ /* 0x000f220000300800 */
[----:B------:R-:W4:Y:S01]  /*1b6e0*/  LDL.LU.64 R6, [R1+0xe98] ;  /* 0x000e980001067983 */ /* 0x000f220000300a00 */
[----:B---3--:R-:W-:Y:S03]  /*1b6f0*/  HMMA.16816.F32 R24, R20, R4, R24 ;  /* 0x000000041418723c */ /* 0x008fe60000001818 */
[----:B------:R-:W4:Y:S01]  /*1b700*/  LDL.LU.64 R4, [R1+0xe90] ;  /* 0x000e900001047983 */ /* 0x000f220000300a00 */
[----:B------:R-:W-:Y:S02]  /*1b710*/  STL.64 [R1+0xe60], R22 ;  /* 0x000e601601007387 */ /* 0x000fe40000100a00 */
[----:B------:R-:W-:Y:S02]  /*1b720*/  STL.64 [R1+0xe58], R20 ;  /* 0x000e581401007387 */ /* 0x000fe40000100a00 */
[----:B--2---:R-:W0:Y:S11]  /*1b730*/  LDSM.16.M88.4 R20, [R0+0xc000] ;  /* 0x00c000000014783b */ /* 0x004e360000000200 */
[----:B------:R-:W-:Y:S04]  /*1b740*/  @!UPT UIADD3 URZ, URZ, URZ, URZ ;  /* 0x0000003f3f3ff290 */ /* 0x000fe8000fffe03f */
[----:B------:R-:W-:Y:S01]  /*1b750*/  STL.64 [R1+0xe0], R24 ;  /* 0x0000e01801007387 */ /* 0x000fe20000100a00 */
[----:B------:R-:W-:Y:S02]  /*1b760*/  STL.64 [R1+0xe8], R26 ;  /* 0x0000e81a01007387 */ /* 0x000fe40000100a00 */
[----:B------:R-:W1:Y:S01]  /*1b770*/  LDSM.16.M88.4 R24, [R0+0xe000] ;  /* 0x00e000000018783b */ /* 0x000e620000000200 */
[----:B0-----:R-:W-:Y:S01]  /*1b780*/  STL.64 [R1+0x8], R22 ;  /* 0x0000081601007387 */ /* 0x001fe20000100a00 */
[C---:B----4-:R-:W-:Y:S11]  /*1b790*/  HMMA.16816.F32 R4, R8.reuse, R20, R4 ;  /* 0x000000140804723c */ /* 0x050ff60000001804 */
[----:B------:R-:W-:Y:S11]  /*1b7a0*/  @!UPT UIADD3 URZ, URZ, URZ, URZ ;  /* 0x0000003f3f3ff290 */ /* 0x000ff6000fffe03f */
[----:B------:R-:W-:Y:S01]  /*1b7b0*/  @!UPT UIADD3 URZ, URZ, URZ, URZ ;  /* 0x0000003f3f3ff290 */ /* 0x000fe2000fffe03f */
[----:B------:R-:W-:Y:S01]  /*1b7c0*/  STL.64 [R1+0x80], R4 ;  /* 0x0000800401007387 */ /* 0x000fe20000100a00 */
[----:B------:R0:W-:Y:S03]  /*1b7d0*/  STL.64 [R1+0x88], R6 ;  /* 0x0000880601007387 */ /* 0x0001e60000100a00 */
[----:B0-----:R-:W1:Y:S01]  /*1b7e0*/  LDL.LU.64 R6, [R1+0xe88] ;  /* 0x000e880001067983 */ /* 0x001e620000300a00 */
[----:B------:R-:W1:Y:S02]  /*1b7f0*/  LDL.LU.64 R4, [R1+0xe80] ;  /* 0x000e800001047983 */ /* 0x000e640000300a00 */
[----:B-1----:R-:W-:Y:S01]  /*1b800*/  HMMA.16816.F32 R8, R8, R24, R4 ;  /* 0x000000180808723c */ /* 0x002fe20000001804 */
[----:B------:R-:W2:Y:S07]  /*1b810*/  LDL.LU R7, [R1+0xe78] ;  /* 0x000e780001077983 */ /* 0x000eae0000300800 */
[C---:B------:R-:W-:Y:S11]  /*1b820*/  HMMA.16816.F32 R16, R12.reuse, R20, R16 ;  /* 0x000000140c10723c */ /* 0x040ff60000001810 */
[----:B------:R-:W-:Y:S04]  /*1b830*/  @!UPT UIADD3 URZ, URZ, URZ, URZ ;  /* 0x0000003f3f3ff290 */ /* 0x000fe8000fffe03f */
[----:B------:R-:W-:Y:S01]  /*1b840*/  STL.64 [R1+0xdc8], R10 ;  /* 0x000dc80a01007387 */ /* 0x000fe20000100a00 */
[----:B------:R0:W-:Y:S03]  /*1b850*/  STL.64 [R1+0xdc0], R8 ;  /* 0x000dc00801007387 */ /* 0x0001e60000100a00 */
[----:B0-----:R-:W3:Y:S01]  /*1b860*/  LDL.LU R8, [R1+0x2b0] ;  /* 0x0002b00001087983 */ /* 0x001ee20000300800 */
[----:B------:R-:W3:Y:S02]  /*1b870*/  LDL.LU R9, [R1+0x2b4] ;  /* 0x0002b40001097983 */ /* 0x000ee40000300800 */
[----:B------:R-:W3:Y:S02]  /*1b880*/  LDL.LU R10, [R1+0x2b8] ;  /* 0x0002b800010a7983 */ /* 0x000ee40000300800 */
[----:B------:R-:W3:Y:S01]  /*1b890*/  LDL.LU R11, [R1+0x2bc] ;  /* 0x0002bc00010b7983 */ /* 0x000ee20000300800 */
[----:B--2---:R-:W0:Y:S04]  /*1b8a0*/  LDSM.16.MT88.4 R4, [R7+0x11800] ;  /* 0x011800000704783b */ /* 0x004e280000004200 */
[----:B0-----:R-:W-:Y:S01]  /*1b8b0*/  STL.64 [R1+0xe40], R6 ;  /* 0x000e400601007387 */ /* 0x001fe20000100a00 */
[----:B------:R0:W-:Y:S03]  /*1b8c0*/  STL.64 [R1+0xe38], R4 ;  /* 0x000e380401007387 */ /* 0x0001e60000100a00 */
[----:B0-----:R-:W2:Y:S01]  /*1b8d0*/  LDL.LU R4, [R1+0x2e0] ;  /* 0x0002e00001047983 */ /* 0x001ea20000300800 */
[----:B------:R-:W2:Y:S02]  /*1b8e0*/  LDL.LU R5, [R1+0x2e4] ;  /* 0x0002e40001057983 */ /* 0x000ea40000300800 */
[----:B------:R-:W2:Y:S02]  /*1b8f0*/  LDL.LU R6, [R1+0x2e8] ;  /* 0x0002e80001067983 */ /* 0x000ea40000300800 */
[----:B------:R-:W2:Y:S01]  /*1b900*/  LDL.LU R7, [R1+0x2ec] ;  /* 0x0002ec0001077983 */ /* 0x000ea20000300800 */
[----:B------:R-:W-:Y:S01]  /*1b910*/  STL.64 [R1+0xc0], R16 ;  /* 0x0000c01001007387 */ /* 0x000fe20000100a00 */
[----:B------:R0:W-:Y:S03]  /*1b920*/  STL.64 [R1+0xc8], R18 ;  /* 0x0000c81201007387 */ /* 0x0001e60000100a00 */
[----:B0-----:R-:W3:Y:S01]  /*1b930*/  LDL.LU.64 R18, [R1+0xe70] ;  /* 0x000e700001127983 */ /* 0x001ee20000300a00 */
[----:B------:R-:W3:Y:S01]  /*1b940*/  LDL.LU.64 R16, [R1+0xe68] ;  /* 0x000e680001107983 */ /* 0x000ee20000300a00 */
[----:B--2---:R-:W-:Y:S02]  /*1b950*/  HMMA.16816.F32 R4, R12, R24, R4 ;  /* 0x000000180c04723c */ /* 0x004fe40000001804 */
[----:B------:R-:W2:Y:S06]  /*1b960*/  LDL.LU R12, [R1+0x290] ;  /* 0x00029000010c7983 */ /* 0x000eac0000300800 */
[----:B---3--:R-:W-:Y:S11]  /*1b970*/  HMMA.16816.F32 R8, R16, R20, R8 ;  /* 0x000000141008723c */ /* 0x008ff60000001808 */
[----:B------:R-:W-:Y:S04]  /*1b980*/  @!UPT UIADD3 URZ, URZ, URZ, URZ ;  /* 0x0000003f3f3ff290 */ /* 0x000fe8000fffe03f */
[----:B------:R0:W-:Y:S01]  /*1b990*/  STL.64 [R1+0xa0], R4 ;  /* 0x0000a00401007387 */ /* 0x0001e20000100a00 */
[----:B------:R-:W-:Y:S02]  /*1b9a0*/  STL.64 [R1+0xa8], R6 ;  /* 0x0000a80601007387 */ /* 0x000fe40000100a00 */
[----:B------:R-:W2:Y:S02]  /*1b9b0*/  LDL.LU R13, [R1+0x294] ;  /* 0x00029400010d7983 */ /* 0x000ea40000300800 */
[----:B------:R-:W2:Y:S01]  /*1b9c0*/  LDL.LU R14, [R1+0x298] ;  /* 0x00029800010e7983 */ /* 0x000ea20000300800 */
[----:B------:R-:W2:Y:S01]  /*1b9d0*/  LDL.LU R15, [R1+0x29c] ;  /* 0x00029c00010f7983 */ /* 0x000ea20000300800 */
[----:B------:R-:W3:Y:S02]  /*1b9e0*/  LDL.LU.64 R22, [R1+0xe60] ;  /* 0x000e600001167983 */ /* 0x000ee40000300a00 */
[----:B0-----:R-:W-:Y:S02]  /*1b9f0*/  IMAD.MOV.U32 R5, RZ, RZ, R20 ;  /* 0x000000ffff057224 */ /* 0x001fe400078e0014 */
[----:B------:R-:W-:-:S02]  /*1ba00*/  IMAD.MOV.U32 R4, RZ, RZ, R21 ;  /* 0x000000ffff047224 */ /* 0x000fc400078e0015 */
[----:B------:R-:W3:Y:S01]  /*1ba10*/  LDL.LU.64 R20, [R1+0xe58] ;  /* 0x000e580001147983 */ /* 0x000ee20000300a00 */
[----:B------:R0:W-:Y:S03]  /*1ba20*/  STL.64 [R1+0x90], R8 ;  /* 0x0000900801007387 */ /* 0x0001e60000100a00 */
[----:B0-----:R-:W4:Y:S01]  /*1ba30*/  LDL.LU R8, [R1+0xb0] ;  /* 0x0000b00001087983 */ /* 0x001f220000300800 */
[----:B------:R-:W-:Y:S02]  /*1ba40*/  IMAD.MOV.U32 R0, RZ, RZ, R10 ;  /* 0x000000ffff007224 */ /* 0x000fe400078e000a */
[----:B------:R-:W-:Y:S02]  /*1ba50*/  IMAD.MOV.U32 R3, RZ, RZ, R11 ;  /* 0x000000ffff037224 */ /* 0x000fe400078e000b */
[----:B------:R-:W-:Y:S02]  /*1ba60*/  IMAD.MOV.U32 R10, RZ, RZ, R28 ;  /* 0x000000ffff0a7224 */ /* 0x000fe400078e001c */
[----:B------:R-:W-:-:S02]  /*1ba70*/  IMAD.MOV.U32 R11, RZ, RZ, R2 ;  /* 0x000000ffff0b7224 */ /* 0x000fc400078e0002 */
[----:B------:R-:W-:-:S03]  /*1ba80*/  IMAD.MOV.U32 R9, RZ, RZ, R29 ;  /* 0x000000ffff097224 */ /* 0x000fc600078e001d */
[----:B------:R0:W-:Y:S04]  /*1ba90*/  STL.64 [R1+0xdd8], R10 ;  /* 0x000dd80a01007387 */ /* 0x0001e80000100a00 */
[----:B----4-:R-:W-:Y:S01]  /*1baa0*/  STL.64 [R1+0xdd0], R8 ;  /* 0x000dd00801007387 */ /* 0x010fe20000100a00 */
[----:B0-----:R-:W4:Y:S02]  /*1bab0*/  LDL R10, [R1+0x28] ;  /* 0x00002800010a7983 */ /* 0x001f240000100800 */
[----:B------:R-:W4:Y:S01]  /*1bac0*/  LDL R11, [R1+0x2c] ;  /* 0x00002c00010b7983 */ /* 0x000f220000100800 */
[----:B--2---:R-:W-:Y:S01]  /*1bad0*/  HMMA.16816.F32 R12, R16, R24, R12 ;  /* 0x00000018100c723c */ /* 0x004fe2000000180c */
[----:B----4-:R0:W-:Y:S04]  /*1bae0*/  STL.64 [R1+0xde8], R10 ;  /* 0x000de80a01007387 */ /* 0x0101e80000100a00 */
[----:B0-----:R-:W2:Y:S02]  /*1baf0*/  LDL.64 R10, [R1+0x38] ;  /* 0x00003800010a7983 */ /* 0x001ea40000100a00 */
[----:B------:R-:W-:-:S02]  /*1bb00*/  IMAD.MOV.U32 R17, RZ, RZ, R4 ;  /* 0x000000ffff117224 */ /* 0x000fc400078e0004 */
[----:B------:R-:W-:Y:S11]  /*1bb10*/  IMAD.MOV.U32 R16, RZ, RZ, R5 ;  /* 0x000000ffff107224 */ /* 0x000ff600078e0005 */
[----:B------:R-:W-:Y:S04]  /*1bb20*/  @!UPT UIADD3 URZ, URZ, URZ, URZ ;  /* 0x0000003f3f3ff290 */ /* 0x000fe8000fffe03f */
[----:B------:R-:W-:Y:S02]  /*1bb30*/  IMAD.MOV.U32 R2, RZ, RZ, R12 ;  /* 0x000000ffff027224 */ /* 0x000fe400078e000c */
[----:B------:R-:W-:Y:S02]  /*1bb40*/  IMAD.MOV.U32 R28, RZ, RZ, R13 ;  /* 0x000000ffff1c7224 */ /* 0x000fe400078e000d */
[----:B------:R-:W-:Y:S01]  /*1bb50*/  IMAD.MOV.U32 R29, RZ, RZ, R15 ;  /* 0x000000ffff1d7224 */ /* 0x000fe200078e000f */
[----:B--2---:R-:W-:Y:S01]  /*1bb60*/  STL.64 [R1+0xdf8], R10 ;  /* 0x000df80a01007387 */ /* 0x004fe20000100a00 */
[----:B------:R-:W-:Y:S02]  /*1bb70*/  STL [R1+0xd14], R3 ;  /* 0x000d140301007387 */ /* 0x000fe40000100800 */
[----:B------:R-:W-:Y:S02]  /*1bb80*/  STL [R1+0xd10], R0 ;  /* 0x000d100001007387 */ /* 0x000fe40000100800 */
[----:B------:R-:W-:Y:S01]  /*1bb90*/  STL [R1+0x78], R14 ;  /* 0x0000780e01007387 */ /* 0x000fe20000100800 */
[----:B------:R-:W-:Y:S01]  /*1bba0*/  STL.64 [R1+0xe50], R26 ;  /* 0x000e501a01007387 */ /* 0x000fe20000100a00 */
[----:B------:R0:W-:Y:S03]  /*1bbb0*/  STL.64 [R1+0xe48], R24 ;  /* 0x000e481801007387 */ /* 0x0001e60000100a00 */
[----:B0-----:R-:W3:Y:S01]  /*1bbc0*/  LDL.LU R24, [R1+0x230] ;  /* 0x0002300001187983 */ /* 0x001ee20000300800 */
[----:B------:R-:W3:Y:S02]  /*1bbd0*/  LDL.LU R25, [R1+0x234] ;  /* 0x0002340001197983 */ /* 0x000ee40000300800 */
[----:B------:R-:W3:Y:S02]  /*1bbe0*/  LDL.LU R26, [R1+0x238] ;  /* 0x00023800011a7983 */ /* 0x000ee40000300800 */
[----:B------:R-:W3:Y:S01]  /*1bbf0*/  LDL.LU R27, [R1+0x23c] ;  /* 0x00023c00011b7983 */ /* 0x000ee20000300800 */
[----:B------:R-:W2:Y:S01]  /*1bc00*/  LDL.LU R4, [R1+0x200] ;  /* 0x0002000001047983 */ /* 0x000ea20000300800 */
[----:B------:R-:W2:Y:S02]  /*1bc10*/  LDL.LU R5, [R1+0x204] ;  /* 0x0002040001057983 */ /* 0x000ea40000300800 */
[----:B------:R-:W2:Y:S02]  /*1bc20*/  LDL.LU R6, [R1+0x208] ;  /* 0x0002080001067983 */ /* 0x000ea40000300800 */
[----:B------:R-:W2:Y:S01]  /*1bc30*/  LDL.LU R7, [R1+0x20c] ;  /* 0x00020c0001077983 */ /* 0x000ea20000300800 */
[----:B------:R-:W4:Y:S01]  /*1bc40*/  LDL.LU R8, [R1+0x170] ;  /* 0x0001700001087983 */ /* 0x000f220000300800 */
[----:B------:R-:W4:Y:S02]  /*1bc50*/  LDL.LU R9, [R1+0x174] ;  /* 0x0001740001097983 */ /* 0x000f240000300800 */
[----:B------:R-:W2:Y:S02]  /*1bc60*/  LDL.LU R10, [R1+0x178] ;  /* 0x00017800010a7983 */ /* 0x000ea40000300800 */
[----:B------:R-:W2:Y:S01]  /*1bc70*/  LDL.LU R11, [R1+0x17c] ;  /* 0x00017c00010b7983 */ /* 0x000ea20000300800 */
[----:B------:R-:W2:Y:S01]  /*1bc80*/  LDL.LU R12, [R1+0x1d0] ;  /* 0x0001d000010c7983 */ /* 0x000ea20000300800 */
[----:B------:R-:W2:Y:S02]  /*1bc90*/  LDL.LU R13, [R1+0x1d4] ;  /* 0x0001d400010d7983 */ /* 0x000ea40000300800 */
[----:B------:R-:W2:Y:S02]  /*1bca0*/  LDL.LU R14, [R1+0x1d8] ;  /* 0x0001d800010e7983 */ /* 0x000ea40000300800 */
[----:B------:R-:W2:Y:S02]  /*1bcb0*/  LDL.LU R15, [R1+0x1dc] ;  /* 0x0001dc00010f7983 */ /* 0x000ea40000300800 */
[----:B--2---:R-:W-:Y:S01]  /*1bcc0*/  STL.64 [R1+0xe28], R14 ;  /* 0x000e280e01007387 */ /* 0x004fe20000100a00 */
[----:B------:R0:W-:Y:S03]  /*1bcd0*/  STL.64 [R1+0xe20], R12 ;  /* 0x000e200c01007387 */ /* 0x0001e60000100a00 */
[----:B0-----:R-:W2:Y:S01]  /*1bce0*/  LDL.LU R12, [R1+0x220] ;  /* 0x00022000010c7983 */ /* 0x001ea20000300800 */
[----:B------:R-:W2:Y:S02]  /*1bcf0*/  LDL.LU R13, [R1+0x224] ;  /* 0x00022400010d7983 */ /* 0x000ea40000300800 */
[----:B------:R-:W2:Y:S02]  /*1bd00*/  LDL.LU R14, [R1+0x228] ;  /* 0x00022800010e7983 */ /* 0x000ea40000300800 */
[----:B------:R-:W2:Y:S01]  /*1bd10*/  LDL.LU R15, [R1+0x22c] ;  /* 0x00022c00010f7983 */ /* 0x000ea20000300800 */
[----:B------:R0:W-:Y:S01]  /*1bd20*/  STL.64 [R1+0xe18], R10 ;  /* 0x000e180a01007387 */ /* 0x0001e20000100a00 */
[----:B----4-:R-:W-:Y:S03]  /*1bd30*/  STL.64 [R1+0xe10], R8 ;  /* 0x000e100801007387 */ /* 0x010fe60000100a00 */
[----:B0-----:R-:W4:Y:S01]  /*1bd40*/  LDL.64 R10, [R1+0x58] ;  /* 0x00005800010a7983 */ /* 0x001f220000100a00 */
[C---:B---3--:R-:W-:Y:S03]  /*1bd50*/  HMMA.16816.F32 R16, R20.reuse, R16, R24 ;  /* 0x000000101410723c */ /* 0x048fe60000001818 */
[----:B----4-:R0:W-:Y:S04]  /*1bd60*/  STL.64 [R1+0xe30], R10 ;  /* 0x000e300a01007387 */ /* 0x0101e80000100a00 */
[----:B0-----:R-:W3:Y:S01]  /*1bd70*/  LDL.64 R10, [R1+0x68] ;  /* 0x00006800010a7983 */ /* 0x001ee20000100a00 */
[----:B------:R-:W4:Y:S02]  /*1bd80*/  LDL.LU.64 R26, [R1+0xe50] ;  /* 0x000e5000011a7983 */ /* 0x000f240000300a00 */
[----:B------:R-:W2:Y:S11]  /*1bd90*/  LDL.LU.64 R24, [R1+0xe48] ;  /* 0x000e480001187983 */ /* 0x000eb60000300a00 */
[----:B------:R-:W-:Y:S02]  /*1bda0*/  @!UPT UIADD3 URZ, URZ, URZ, URZ ;  /* 0x0000003f3f3ff290 */ /* 0x000fe4000fffe03f */
[----:B------:R0:W-:Y:S01]  /*1bdb0*/  STL.64 [R1+0xbc0], R18 ;  /* 0x000bc01201007387 */ /* 0x0001e20000100a00 */
[----:B------:R1:W-:Y:S04]  /*1bdc0*/  STL.64 [R1+0xbb8], R16 ;  /* 0x000bb81001007387 */ /* 0x0003e80000100a00 */
[----:B0-----:R-:W2:Y:S01]  /*1bdd0*/  LDL.LU R18, [R1+0x18] ;  /* 0x0000180001127983 */ /* 0x001ea20000300800 */
[----:B------:R-:W2:Y:S03]  /*1bde0*/  LDL.LU R19, [R1+0x1c] ;  /* 0x00001c0001137983 */ /* 0x000ea60000300800 */
[----:B--2---:R0:W-:Y:S01]  /*1bdf0*/  STL.64 [R1+0xdf0], R18 ;  /* 0x000df01201007387 */ /* 0x0041e20000100a00 */
[----:B-1----:R-:W2:Y:S02]  /*1be00*/  LDL.LU R16, [R1+0x120] ;  /* 0x0001200001107983 */ /* 0x002ea40000300800 */
[----:B------:R-:W2:Y:S01]  /*1be10*/  LDL.LU R17, [R1+0x124] ;  /* 0x0001240001117983 */ /* 0x000ea20000300800 */
[----:B0-----:R-:W2:Y:S01]  /*1be20*/  LDL.LU R18, [R1+0x128] ;  /* 0x0001280001127983 */ /* 0x001ea20000300800 */
[----:B------:R-:W2:Y:S01]  /*1be30*/  LDL.LU R19, [R1+0x12c] ;  /* 0x00012c0001137983 */ /* 0x000ea20000300800 */
[----:B------:R-:W-:Y:S02]  /*1be40*/  HMMA.16816.F32 R20, R20, R24, R4 ;  /* 0x000000181414723c */ /* 0x000fe40000001804 */
[----:B--2---:R0:W-:Y:S01]  /*1be50*/  STL.64 [R1+0xe08], R18 ;  /* 0x000e081201007387 */ /* 0x0041e20000100a00 */
[----:B------:R-:W-:Y:S03]  /*1be60*/  STL.64 [R1+0xe00], R16 ;  /* 0x000e001001007387 */ /* 0x000fe60000100a00 */
[----:B0-----:R-:W2:Y:S01]  /*1be70*/  LDL.64 R18, [R1+0x48] ;  /* 0x0000480001127983 */ /* 0x001ea20000100a00 */
[----:B------:R-:W2:Y:S02]  /*1be80*/  LDL.LU.64 R6, [R1+0xe40] ;  /* 0x000e400001067983 */ /* 0x000ea40000300a00 */
[----:B------:R-:W2:Y:S11]  /*1be90*/  LDL.LU.64 R4, [R1+0xe38] ;  /* 0x000e380001047983 */ /* 0x000eb60000300a00 */
[----:B------:R-:W-:Y:S03]  /*1bea0*/  @!UPT UIADD3 URZ, URZ, URZ, URZ ;  /* 0x0000003f3f3ff290 */ /* 0x000fe6000fffe03f */
[----:B------:R0:W-:Y:S01]  /*1beb0*/  STL.64 [R1+0xbb0], R22 ;  /* 0x000bb01601007387 */ /* 0x0001e20000100a00 */
[----:B------:R1:W-:Y:S04]  /*1bec0*/  STL.64 [R1+0xba8], R20 ;  /* 0x000ba81401007387 */ /* 0x0003e80000100a00 */
[----:B0-----:R-:W4:Y:S01]  /*1bed0*/  LDL.LU R22, [R1+0x8] ;  /* 0x0000080001167983 */ /* 0x001f220000300800 */
[----:B------:R-:W4:Y:S02]  /*1bee0*/  LDL.LU R23, [R1+0xc] ;  /* 0x00000c0001177983 */ /* 0x000f240000300800 */
[----:B---3--:R-:W-:Y:S02]  /*1bef0*/  IMAD.MOV.U32 R3, RZ, RZ, R10 ;  /* 0x000000ffff037224 */ /* 0x008fe400078e000a */
[----:B------:R-:W-:Y:S01]  /*1bf00*/  IMAD.MOV.U32 R0, RZ, RZ, R11 ;  /* 0x000000ffff007224 */ /* 0x000fe200078e000b */
[----:B--2---:R-:W-:Y:S01]  /*1bf10*/  HMMA.16816.F32 R12, R4, R10, R12 ;  /* 0x0000000a040c723c */ /* 0x004fe2000000180c */
[----:B----4-:R0:W-:Y:S01]  /*1bf20*/  STL.64 [R1+0xde0], R22 ;  /* 0x000de01601007387 */ /* 0x0101e20000100a00 */
[----:B-1----:R-:W2:Y:S02]  /*1bf30*/  LDL.LU R20, [R1+0xd0] ;  /* 0x0000d00001147983 */ /* 0x002ea40000300800 */
[----:B------:R-:W2:Y:S01]  /*1bf40*/  LDL.LU R21, [R1+0xd4] ;  /* 0x0000d40001157983 */ /* 0x000ea20000300800 */
[----:B0-----:R-:W2:Y:S01]  /*1bf50*/  LDL.LU R22, [R1+0xd8] ;  /* 0x0000d80001167983 */ /* 0x001ea20000300800 */
[----:B------:R-:W2:Y:S02]  /*1bf60*/  LDL.LU R23, [R1+0xdc] ;  /* 0x0000dc0001177983 */ /* 0x000ea40000300800 */
[----:B------:R-:W3:Y:S11]  /*1bf70*/  LDL.LU.64 R10, [R1+0xe30] ;  /* 0x000e3000010a7983 */ /* 0x000ef60000300a00 */
[----:B------:R-:W-:Y:S04]  /*1bf80*/  @!UPT UIADD3 URZ, URZ, URZ, URZ ;  /* 0x0000003f3f3ff290 */ /* 0x000fe8000fffe03f */
[----:B------:R-:W-:Y:S01]  /*1bf90*/  STL.64 [R1+0x270], R12 ;  /* 0x0002700c01007387 */ /* 0x000fe20000100a00 */
[----:B------:R0:W-:Y:S01]  /*1bfa0*/  STL.64 [R1+0x278], R14 ;  /* 0x0002780e01007387 */ /* 0x0001e20000100a00 */
[----:B------:R-:W-:-:S03]  /*1bfb0*/  IMAD.MOV.U32 R24, RZ, RZ, R12 ;  /* 0x000000ffff187224 */ /* 0x000fc600078e000c */
[----:B0-----:R-:W3:Y:S01]  /*1bfc0*/  LDL.LU.64 R14, [R1+0xe28] ;  /* 0x000e2800010e7983 */ /* 0x001ee20000300a00 */
[----:B------:R-:W3:Y:S02]  /*1bfd0*/  LDL.LU.64 R12, [R1+0xe20] ;  /* 0x000e2000010c7983 */ /* 0x000ee40000300a00 */
[----:B---3--:R-:W-:Y:S11]  /*1bfe0*/  HMMA.16816.F32 R12, R4, R10, R12 ;  /* 0x0000000a040c723c */ /* 0x008ff6000000180c */
[----:B------:R-:W-:Y:S11]  /*1bff0*/  @!UPT UIADD3 URZ, URZ, URZ, URZ ;  /* 0x0000003f3f3ff290 */ /* 0x000ff6000fffe03f */
[----:B------:R-:W-:Y:S01]  /*1c000*/  @!UPT UIADD3 URZ, URZ, URZ, URZ ;  /* 0x0000003f3f3ff290 */ /* 0x000fe2000fffe03f */
[----:B------:R0:W-:Y:S01]  /*1c010*/  STL.64 [R1+0x2a0], R12 ;  /* 0x0002a00c01007387 */ /* 0x0001e20000100a00 */
[----:B------:R1:W-:Y:S02]  /*1c020*/  STL.64 [R1+0x2a8], R14 ;  /* 0x0002a80e01007387 */ /* 0x0003e40000100a00 */
[----:B0-----:R-:W-:Y:S02]  /*1c030*/  IMAD.MOV.U32 R13, RZ, RZ, R10 ;  /* 0x000000ffff0d7224 */ /* 0x001fe400078e000a */
[----:B------:R-:W-:Y:S02]  /*1c040*/  IMAD.MOV.U32 R12, RZ, RZ, R11 ;  /* 0x000000ffff0c7224 */ /* 0x000fe400078e000b */
[----:B------:R-:W3:Y:S01]  /*1c050*/  LDL.LU.64 R10, [R1+0xe18] ;  /* 0x000e1800010a7983 */ /* 0x000ee20000300a00 */
[----:B------:R-:W3:Y:S02]  /*1c060*/  LDL.LU.64 R8, [R1+0xe10] ;  /* 0x000e100001087983 */ /* 0x000ee40000300a00 */
[----:B-1----:R-:W-:-:S02]  /*1c070*/  IMAD.MOV.U32 R15, RZ, RZ, R18 ;  /* 0x000000ffff0f7224 */ /* 0x002fc400078e0012 */
[----:B------:R-:W-:Y:S01]  /*1c080*/  IMAD.MOV.U32 R14, RZ, RZ, R19 ;  /* 0x000000ffff0e7224 */ /* 0x000fe200078e0013 */
[C---:B---3--:R-:W-:Y:S01]  /*1c090*/  HMMA.16816.F32 R8, R4.reuse, R18, R8 ;  /* 0x000000120408723c */ /* 0x048fe20000001808 */
[----:B------:R-:W3:Y:S01]  /*1c0a0*/  LDL.LU.64 R18, [R1+0xe08] ;  /* 0x000e080001127983 */ /* 0x000ee20000300a00 */
[----:B------:R-:W3:Y:S11]  /*1c0b0*/  LDL.LU.64 R16, [R1+0xe00] ;  /* 0x000e000001107983 */ /* 0x000ef60000300a00 */
[----:B------:R-:W-:Y:S10]  /*1c0c0*/  @!UPT UIADD3 URZ, URZ, URZ, URZ ;  /* 0x0000003f3f3ff290 */ /* 0x000ff4000fffe03f */
[----:B------:R-:W-:Y:S01]  /*1c0d0*/  STL.64 [R1+0x2d0], R8 ;  /* 0x0002d00801007387 */ /* 0x000fe20000100a00 */
[----:B------:R0:W-:Y:S03]  /*1c0e0*/  STL.64 [R1+0x2d8], R10 ;  /* 0x0002d80a01007387 */ /* 0x0001e60000100a00 */
[----:B0-----:R-:W3:Y:S02]  /*1c0f0*/  LDL.LU.64 R10, [R1+0xdf8] ;  /* 0x000df800010a7983 */ /* 0x001ee40000300a00 */
[C---:B---3--:R-:W-:Y:S11]  /*1c100*/  HMMA.16816.F32 R16, R4.reuse, R10, R16 ;  /* 0x0000000a0410723c */ /* 0x048ff60000001810 */
[----:B------:R-:W-:Y:S11]  /*1c110*/  @!UPT UIADD3 URZ, URZ, URZ, URZ ;  /* 0x0000003f3f3ff290 */ /* 0x000ff6000fffe03f */
[----:B------:R-:W-:Y:S01]  /*1c120*/  @!UPT UIADD3 URZ, URZ, URZ, URZ ;  /* 0x0000003f3f3ff290 */ /* 0x000fe2000fffe03f */
[----:B------:R0:W-:Y:S01]  /*1c130*/  STL.64 [R1+0x2f0], R16 ;  /* 0x0002f01001007387 */ /* 0x0001e20000100a00 */
[----:B------:R1:W-:Y:S02]  /*1c140*/  STL.64 [R1+0x2f8], R18 ;  /* 0x0002f81201007387 */ /* 0x0003e40000100a00 */
[----:B0-----:R-:W-:Y:S01]  /*1c150*/  IMAD.MOV.U32 R17, RZ, RZ, R10 ;  /* 0x000000ffff117224 */ /* 0x001fe200078e000a */
[----:B-1----:R-:W3:Y:S01]  /*1c160*/  LDL.LU.64 R18, [R1+0xdf0] ;  /* 0x000df00001127983 */ /* 0x002ee20000300a00 */
[----:B------:R-:W-:Y:S02]  /*1c170*/  IMAD.MOV.U32 R16, RZ, RZ, R11 ;  /* 0x000000ffff107224 */ /* 0x000fe400078e000b */
[----:B------:R-:W2:Y:S02]  /*1c180*/  LDL.LU.64 R10, [R1+0xde8] ;  /* 0x000de800010a7983 */ /* 0x000ea40000300a00 */
[----:B------:R-:W-:Y:S02]  /*1c190*/  IMAD.MOV.U32 R25, RZ, RZ, R8 ;  /* 0x000000ffff197224 */ /* 0x000fe400078e0008 */
[C---:B--2---:R-:W-:Y:S01]  /*1c1a0*/  HMMA.16816.F32 R8, R4.reuse, R10, R20 ;  /* 0x0000000a0408723c */ /* 0x044fe20000001814 */
[----:B------:R-:W2:Y:S11]  /*1c1b0*/  LDL.LU.64 R22, [R1+0xde0] ;  /* 0x000de00001167983 */ /* 0x000eb60000300a00 */
[----:B------:R-:W-:Y:S11]  /*1c1c0*/  @!UPT UIADD3 URZ, URZ, URZ, URZ ;  /* 0x0000003f3f3ff290 */ /* 0x000ff6000fffe03f */
[----:B------:R-:W-:Y:S01]  /*1c1d0*/  STL.64 [R1+0x310], R8 ;  /* 0x0003100801007387 */ /* 0x000fe20000100a00 */
[----:B------:R0:W-:Y:S03]  /*1c1e0*/  STL.64 [R1+0x318], R10 ;  /* 0x0003180a01007387 */ /* 0x0001e60000100a00 */
[----:B0-----:R-:W3:Y:S01]  /*1c1f0*/  LDL.LU.64 R10, [R1+0xdd8] ;  /* 0x000dd800010a7983 */ /* 0x001ee20000300a00 */
[----:B------:R-:W3:Y:S02]  /*1c200*/  LDL.LU.64 R8, [R1+0xdd0] ;  /* 0x000dd00001087983 */ /* 0x000ee40000300a00 */
[----:B---3--:R-:W-:Y:S11]  /*1c210*/  HMMA.16816.F32 R8, R4, R18, R8 ;  /* 0x000000120408723c */ /* 0x008ff60000001808 */
[----:B------:R-:W-:Y:S11]  /*1c220*/  @!UPT UIADD3 URZ, URZ, URZ, URZ ;  /* 0x0000003f3f3ff290 */ /* 0x000ff6000fffe03f */
[----:B------:R-:W-:Y:S01]  /*1c230*/  @!UPT UIADD3 URZ, URZ, URZ, URZ ;  /* 0x0000003f3f3ff290 */ /* 0x000fe2000fffe03f */
[----:B------:R-:W-:Y:S01]  /*1c240*/  STL.64 [R1+0x320], R8 ;  /* 0x0003200801007387 */ /* 0x000fe20000100a00 */
[----:B------:R0:W-:Y:S03]  /*1c250*/  STL.64 [R1+0x328], R10 ;  /* 0x0003280a01007387 */ /* 0x0001e60000100a00 */
[----:B0-----:R-:W3:Y:S01]  /*1c260*/  LDL.LU.64 R10, [R1+0xdc8] ;  /* 0x000dc800010a7983 */ /* 0x001ee20000300a00 */
[----:B------:R-:W3:Y:S02]  /*1c270*/  LDL.LU.64 R8, [R1+0xdc0] ;  /* 0x000dc00001087983 */ /* 0x000ee40000300a00 */
[----:B------:R0:W-:Y:S02]  /*1c280*/  STL.64 [R1+0xd48], R18 ;  /* 0x000d481201007387 */ /* 0x0001e40000100a00 */
[----:B0-----:R-:W4:Y:S04]  /*1c290*/  LDL.LU.64 R18, [R1+0x28] ;  /* 0x0000280001127983 */ /* 0x001f280000300a00 */
[----:B----4-:R0:W-:Y:S02]  /*1c2a0*/  STL.64 [R1+0xd60], R18 ;  /* 0x000d601201007387 */ /* 0x0101e40000100a00 */
[----:B0-----:R-:W-:-:S02]  /*1c2b0*/  IMAD.MOV.U32 R18, RZ, RZ, R17 ;  /* 0x000000ffff127224 */ /* 0x001fc400078e0011 */
[----:B------:R-:W-:-:S05]  /*1c2c0*/  IMAD.MOV.U32 R19, RZ, RZ, R16 ;  /* 0x000000ffff137224 */ /* 0x000fca00078e0010 */
[----:B------:R0:W-:Y:S02]  /*1c2d0*/  STL.64 [R1+0xd78], R18 ;  /* 0x000d781201007387 */ /* 0x0001e40000100a00 */
[----:B0-----:R-:W-:Y:S02]  /*1c2e0*/  IMAD.MOV.U32 R18, RZ, RZ, R15 ;  /* 0x000000ffff127224 */ /* 0x001fe400078e000f */
[----:B------:R-:W-:-:S05]  /*1c2f0*/  IMAD.MOV.U32 R19, RZ, RZ, R14 ;  /* 0x000000ffff137224 */ /* 0x000fca00078e000e */
[----:B------:R0:W-:Y:S01]  /*1c300*/  STL.64 [R1+0xd90], R18 ;  /* 0x000d901201007387 */ /* 0x0001e20000100a00 */
[----:B------:R-:W2:Y:S02]  /*1c310*/  LDL.LU R16, [R1+0x80] ;  /* 0x0000800001107983 */ /* 0x000ea40000300800 */
[----:B------:R-:W2:Y:S01]  /*1c320*/  LDL.LU R17, [R1+0x84] ;  /* 0x0000840001117983 */ /* 0x000ea20000300800 */
[----:B0-----:R-:W2:Y:S01]  /*1c330*/  LDL.LU R18, [R1+0x88] ;  /* 0x0000880001127983 */ /* 0x001ea20000300800 */
[----:B------:R-:W2:Y:S02]  /*1c340*/  LDL.LU R19, [R1+0x8c] ;  /* 0x00008c0001137983 */ /* 0x000ea40000300800 */
[----:B--2---:R-:W-:Y:S11]  /*1c350*/  HMMA.16816.F32 R16, R4, R22, R16 ;  /* 0x000000160410723c */ /* 0x004ff60000001810 */
[----:B------:R-:W-:Y:S11]  /*1c360*/  @!UPT UIADD3 URZ, URZ, URZ, URZ ;  /* 0x0000003f3f3ff290 */ /* 0x000ff6000fffe03f */
[----:B------:R-:W-:Y:S01]  /*1c370*/  @!UPT UIADD3 URZ, URZ, URZ, URZ ;  /* 0x0000003f3f3ff290 */ /* 0x000fe2000fffe03f */
[----:B------:R-:W-:Y:S01]  /*1c380*/  STL.64 [R1+0x340], R16 ;  /* 0x0003401001007387 */ /* 0x000fe20000100a00 */
[----:B------:R0:W-:Y:S02]  /*1c390*/  STL.64 [R1+0x348], R18 ;  /* 0x0003481201007387 */ /* 0x0001e40000100a00 */
[----:B0-----:R-:W-:Y:S02]  /*1c3a0*/  IMAD.MOV.U32 R18, RZ, RZ, R13 ;  /* 0x000000ffff127224 */ /* 0x001fe400078e000d */
[----:B------:R-:W-:-:S05]  /*1c3b0*/  IMAD.MOV.U32 R19, RZ, RZ, R12 ;  /* 0x000000ffff137224 */ /* 0x000fca00078e000c */
[----:B------:R-:W-:Y:S01]  /*1c3c0*/  STL.64 [R1+0xda8], R18 ;  /* 0x000da81201007387 */ /* 0x000fe20000100a00 */
[----:B------:R0:W-:Y:S02]  /*1c3d0*/  STL.64 [R1+0xd40], R22 ;  /* 0x000d401601007387 */ /* 0x0001e40000100a00 */
[----:B------:R-:W2:Y:S02]  /*1c3e0*/  LDL.LU R20, [R1+0x110] ;  /* 0x0001100001147983 */ /* 0x000ea40000300800 */
[----:B------:R-:W2:Y:S01]  /*1c3f0*/  LDL.LU R21, [R1+0x114] ;  /* 0x0001140001157983 */ /* 0x000ea20000300800 */
[----:B0-----:R-:W4:Y:S01]  /*1c400*/  LDL.LU R22, [R1+0x118] ;  /* 0x0001180001167983 */ /* 0x001f220000300800 */
[----:B------:R-:W4:Y:S02]  /*1c410*/  LDL.LU R23, [R1+0x11c] ;  /* 0x00011c0001177983 */ /* 0x000f240000300800 */
[----:B------:R-:W2:Y:S02]  /*1c420*/  LDL R13, [R1+0x36c] ;  /* 0x00036c00010d7983 */ /* 0x000ea40000100800 */
[----:B------:R-:W3:Y:S01]  /*1c430*/  LDL R14, [R1+0x368] ;  /* 0x00036800010e7983 */ /* 0x000ee20000100800 */
[----:B------:R-:W3:Y:S04]  /*1c440*/  LDL R15, [R1+0x364] ;  /* 0x00036400010f7983 */ /* 0x000ee80000100800 */
[----:B----4-:R-:W-:Y:S01]  /*1c450*/  STL.64 [R1+0xd58], R22 ;  /* 0x000d581601007387 */ /* 0x010fe20000100a00 */
[----:B--2---:R0:W-:Y:S03]  /*1c460*/  STL.64 [R1+0xd50], R20 ;  /* 0x000d501401007387 */ /* 0x0041e60000100a00 */
[----:B0-----:R-:W2:Y:S01]  /*1c470*/  LDL.LU R20, [R1+0x150] ;  /* 0x0001500001147983 */ /* 0x001ea20000300800 */
[----:B------:R-:W2:Y:S02]  /*1c480*/  LDL.LU R21, [R1+0x154] ;  /* 0x0001540001157983 */ /* 0x000ea40000300800 */
[----:B------:R-:W4:Y:S02]  /*1c490*/  LDL.LU R22, [R1+0x158] ;  /* 0x0001580001167983 */ /* 0x000f240000300800 */
[----:B------:R-:W4:Y:S02]  /*1c4a0*/  LDL.LU R23, [R1+0x15c] ;  /* 0x00015c0001177983 */ /* 0x000f240000300800 */
        /* <DEDUP_REMOVED lines=17> */
[----:B------:R-:W4:Y:S01]  /*1c5c0*/  LDL.LU R23, [R1+0x1fc] ;  /* 0x0001fc0001177983 */ /* 0x000f220000300800 */
[----:B---3--:R-:W-:Y:S01]  /*1c5d0*/  HMMA.16816.F32 R8, R4, R26, R8 ;  /* 0x0000001a0408723c */ /* 0x008fe20000001808 */
[----:B------:R-:W-:Y:S04]  /*1c5e0*/  LDSM.16.MT88.4 R4, [R13+0x11800] ;  /* 0x011800000d04783b */ /* 0x000fe80000004200 */
[----:B----4-:R-:W-:Y:S01]  /*1c5f0*/  STL.64 [R1+0xdb8], R22 ;  /* 0x000db81601007387 */ /* 0x010fe20000100a00 */
[----:B--2---:R0:W-:Y:S03]  /*1c600*/  STL.64 [R1+0xdb0], R20 ;  /* 0x000db01401007387 */ /* 0x0041e60000100a00 */
[----:B0-----:R-:W2:Y:S01]  /*1c610*/  LDL.LU R20, [R1+0x250] ;  /* 0x0002500001147983 */ /* 0x001ea20000300800 */
[----:B------:R-:W2:Y:S02]  /*1c620*/  LDL.LU R21, [R1+0x254] ;  /* 0x0002540001157983 */ /* 0x000ea40000300800 */
[----:B------:R-:W2:Y:S02]  /*1c630*/  LDL.LU R22, [R1+0x258] ;  /* 0x0002580001167983 */ /* 0x000ea40000300800 */
[----:B------:R-:W2:Y:S09]  /*1c640*/  LDL.LU R23, [R1+0x25c] ;  /* 0x00025c0001177983 */ /* 0x000eb20000300800 */
[----:B------:R-:W-:Y:S01]  /*1c650*/  STL.64 [R1+0x330], R8 ;  /* 0x0003300801007387 */ /* 0x000fe20000100a00 */
[----:B------:R-:W-:Y:S02]  /*1c660*/  STL.64 [R1+0x338], R10 ;  /* 0x0003380a01007387 */ /* 0x000fe40000100a00 */
[----:B------:R-:W-:Y:S02]  /*1c670*/  LDSM.16.MT88.4 R8, [R14+0x11800] ;  /* 0x011800000e08783b */ /* 0x000fe40000004200 */
[----:B------:R-:W0:Y:S02]  /*1c680*/  LDSM.16.MT88.4 R12, [R15+0x11800] ;  /* 0x011800000f0c783b */ /* 0x000e240000004200 */
[----:B------:R-:W-:-:S02]  /*1c690*/  IMAD.MOV.U32 R18, RZ, RZ, R3 ;  /* 0x000000ffff127224 */ /* 0x000fc400078e0003 */
[----:B------:R-:W-:Y:S01]  /*1c6a0*/  IMAD.MOV.U32 R19, RZ, RZ, R0 ;  /* 0x000000ffff137224 */ /* 0x000fe200078e0000 */
[----:B0-----:R-:W-:Y:S01]  /*1c6b0*/  STL.64 [R1+0xc58], R14 ;  /* 0x000c580e01007387 */ /* 0x001fe20000100a00 */
[----:B------:R0:W-:Y:S03]  /*1c6c0*/  STL.64 [R1+0xc50], R12 ;  /* 0x000c500c01007387 */ /* 0x0001e60000100a00 */
[----:B0-----:R-:W3:Y:S01]  /*1c6d0*/  LDL.LU R12, [R1+0xa0] ;  /* 0x0000a000010c7983 */ /* 0x001ee20000300800 */
[----:B------:R-:W3:Y:S02]  /*1c6e0*/  LDL.LU R13, [R1+0xa4] ;  /* 0x0000a400010d7983 */ /* 0x000ee40000300800 */
[----:B------:R-:W3:Y:S02]  /*1c6f0*/  LDL.LU R14, [R1+0xa8] ;  /* 0x0000a800010e7983 */ /* 0x000ee40000300800 */
[----:B------:R-:W3:Y:S01]  /*1c700*/  LDL.LU R15, [R1+0xac] ;  /* 0x0000ac00010f7983 */ /* 0x000ee20000300800 */
[C---:B--2---:R-:W-:Y:S01]  /*1c710*/  HMMA.16816.F32 R16, R4.reuse, R18, R20 ;  /* 0x000000120410723c */ /* 0x044fe20000001814 */
[----:B------:R-:W2:Y:S01]  /*1c720*/  LDL.LU.64 R22, [R1+0xdb8] ;  /* 0x000db80001167983 */ /* 0x000ea20000300a00 */
[----:B------:R-:W2:Y:S11]  /*1c730*/  LDL.LU.64 R20, [R1+0xdb0] ;  /* 0x000db00001147983 */ /* 0x000eb60000300a00 */
[----:B------:R-:W-:Y:S10]  /*1c740*/  @!UPT UIADD3 URZ, URZ, URZ, URZ ;  /* 0x0000003f3f3ff290 */ /* 0x000ff4000fffe03f */
[----:B------:R-:W-:Y:S01]  /*1c750*/  STL.64 [R1+0x1d0], R16 ;  /* 0x0001d01001007387 */ /* 0x000fe20000100a00 */
[----:B------:R0:W-:Y:S03]  /*1c760*/  STL.64 [R1+0x1d8], R18 ;  /* 0x0001d81201007387 */ /* 0x0001e60000100a00 */
[----:B0-----:R-:W2:Y:S02]  /*1c770*/  LDL.LU.64 R18, [R1+0xda8] ;  /* 0x000da80001127983 */ /* 0x001ea40000300a00 */
[C---:B--2---:R-:W-:Y:S02]  /*1c780*/  HMMA.16816.F32 R16, R4.reuse, R18, R20 ;  /* 0x000000120410723c */ /* 0x044fe40000001814 */
[----:B------:R-:W2:Y:S01]  /*1c790*/  LDL.LU.64 R22, [R1+0xda0] ;  /* 0x000da00001167983 */ /* 0x000ea20000300a00 */
[----:B------:R-:W2:Y:S11]  /*1c7a0*/  LDL.LU.64 R20, [R1+0xd98] ;  /* 0x000d980001147983 */ /* 0x000eb60000300a00 */
[----:B------:R-:W-:Y:S09]  /*1c7b0*/  @!UPT UIADD3 URZ, URZ, URZ, URZ ;  /* 0x0000003f3f3ff290 */ /* 0x000ff2000fffe03f */
        /* <DEDUP_REMOVED lines=17> */
[C---:B--2---:R-:W-:Y:S01]  /*1c8d0*/  HMMA.16816.F32 R20, R4.reuse, R18, R20 ;  /* 0x000000120414723c */ /* 0x044fe20000001814 */
[----:B------:R-:W-:Y:S02]  /*1c8e0*/  IMAD.MOV.U32 R3, RZ, RZ, R18 ;  /* 0x000000ffff037224 */ /* 0x000fe400078e0012 */
[----:B------:R-:W-:Y:S11]  /*1c8f0*/  IMAD.MOV.U32 R0, RZ, RZ, R19 ;  /* 0x000000ffff007224 */ /* 0x000ff600078e0013 */
[----:B------:R-:W-:Y:S09]  /*1c900*/  @!UPT UIADD3 URZ, URZ, URZ, URZ ;  /* 0x0000003f3f3ff290 */ /* 0x000ff2000fffe03f */
[----:B------:R-:W-:Y:S01]  /*1c910*/  STL.64 [R1+0x2b0], R20 ;  /* 0x0002b01401007387 */ /* 0x000fe20000100a00 */
[----:B------:R0:W-:Y:S03]  /*1c920*/  STL.64 [R1+0x2b8], R22 ;  /* 0x0002b81601007387 */ /* 0x0001e60000100a00 */
[----:B0-----:R-:W2:Y:S01]  /*1c930*/  LDL.LU.64 R22, [R1+0xd58] ;  /* 0x000d580001167983 */ /* 0x001ea20000300a00 */
[----:B------:R-:W2:Y:S02]  /*1c940*/  LDL.LU.64 R20, [R1+0xd50] ;  /* 0x000d500001147983 */ /* 0x000ea40000300a00 */
[----:B------:R-:W2:Y:S02]  /*1c950*/  LDL.LU.64 R18, [R1+0xd48] ;  /* 0x000d480001127983 */ /* 0x000ea40000300a00 */
[C---:B--2---:R-:W-:Y:S11]  /*1c960*/  HMMA.16816.F32 R20, R4.reuse, R18, R20 ;  /* 0x000000120414723c */ /* 0x044ff60000001814 */
[----:B------:R-:W-:Y:S11]  /*1c970*/  @!UPT UIADD3 URZ, URZ, URZ, URZ ;  /* 0x0000003f3f3ff290 */ /* 0x000ff6000fffe03f */
[----:B------:R-:W-:Y:S01]  /*1c980*/  @!UPT UIADD3 URZ, URZ, URZ, URZ ;  /* 0x0000003f3f3ff290 */ /* 0x000fe2000fffe03f */
[----:B------:R-:W-:Y:S01]  /*1c990*/  STL.64 [R1+0x2c0], R20 ;  /* 0x0002c01401007387 */ /* 0x000fe20000100a00 */
[----:B------:R0:W-:Y:S03]  /*1c9a0*/  STL.64 [R1+0x2c8], R22 ;  /* 0x0002c81601007387 */ /* 0x0001e60000100a00 */
[----:B0-----:R-:W2:Y:S01]  /*1c9b0*/  LDL.LU.64 R22, [R1+0xd40] ;  /* 0x000d400001167983 */ /* 0x001ea20000300a00 */
[----:B------:R0:W-:Y:S02]  /*1c9c0*/  STL.64 [R1+0xd38], R18 ;  /* 0x000d381201007387 */ /* 0x0001e40000100a00 */
[----:B------:R-:W2:Y:S02]  /*1c9d0*/  LDL.LU R16, [R1+0xc0] ;  /* 0x0000c00001107983 */ /* 0x000ea40000300800 */
[----:B------:R-:W2:Y:S01]  /*1c9e0*/  LDL.LU R17, [R1+0xc4] ;  /* 0x0000c40001117983 */ /* 0x000ea20000300800 */
[----:B0-----:R-:W2:Y:S01]  /*1c9f0*/  LDL.LU R18, [R1+0xc8] ;  /* 0x0000c80001127983 */ /* 0x001ea20000300800 */
[----:B------:R-:W2:Y:S02]  /*1ca00*/  LDL.LU R19, [R1+0xcc] ;  /* 0x0000cc0001137983 */ /* 0x000ea40000300800 */
[C---:B--2---:R-:W-:Y:S08]  /*1ca10*/  HMMA.16816.F32 R16, R4.reuse, R22, R16 ;  /* 0x000000160410723c */ /* 0x044ff00000001810 */
[----:B---3--:R-:W-:Y:S01]  /*1ca20*/  HMMA.16816.F32 R4, R4, R26, R12 ;  /* 0x0000001a0404723c */ /* 0x008fe2000000180c */
[----:B------:R0:W-:Y:S11]  /*1ca30*/  STL.64 [R1+0xd20], R22 ;  /* 0x000d201601007387 */ /* 0x0001f60000100a00 */
[----:B------:R-:W-:Y:S03]  /*1ca40*/  @!UPT UIADD3 URZ, URZ, URZ, URZ ;  /* 0x0000003f3f3ff290 */ /* 0x000fe6000fffe03f */
[----:B------:R1:W-:Y:S01]  /*1ca50*/  STL.64 [R1+0x300], R16 ;  /* 0x0003001001007387 */ /* 0x0003e20000100a00 */
[----:B------:R2:W-:Y:S02]  /*1ca60*/  STL.64 [R1+0x308], R18 ;  /* 0x0003081201007387 */ /* 0x0005e40000100a00 */
[----:B------:R-:W3:Y:S05]  /*1ca70*/  LDL.LU R12, [R1+0x100] ;  /* 0x00010000010c7983 */ /* 0x000eea0000300800 */
[----:B------:R-:W-:Y:S01]  /*1ca80*/  STL.64 [R1+0x2e0], R4 ;  /* 0x0002e00401007387 */ /* 0x000fe20000100a00 */
[----:B------:R-:W-:Y:S01]  /*1ca90*/  STL.64 [R1+0x2e8], R6 ;  /* 0x0002e80601007387 */ /* 0x000fe20000100a00 */
[----:B------:R-:W3:Y:S02]  /*1caa0*/  LDL.LU R13, [R1+0x104] ;  /* 0x00010400010d7983 */ /* 0x000ee40000300800 */
[----:B------:R-:W4:Y:S02]  /*1cab0*/  LDL.LU R14, [R1+0x108] ;  /* 0x00010800010e7983 */ /* 0x000f240000300800 */
[----:B------:R-:W4:Y:S01]  /*1cac0*/  LDL.LU R15, [R1+0x10c] ;  /* 0x00010c00010f7983 */ /* 0x000f220000300800 */
[----:B------:R-:W3:Y:S01]  /*1cad0*/  LDL.LU R20, [R1+0x1e0] ;  /* 0x0001e00001147983 */ /* 0x000ee20000300800 */
[----:B------:R-:W3:Y:S02]  /*1cae0*/  LDL.LU R21, [R1+0x1e4] ;  /* 0x0001e40001157983 */ /* 0x000ee40000300800 */
[----:B0-----:R-:W3:Y:S02]  /*1caf0*/  LDL.LU R22, [R1+0x1e8] ;  /* 0x0001e80001167983 */ /* 0x001ee40000300800 */
[----:B------:R-:W3:Y:S01]  /*1cb00*/  LDL.LU R23, [R1+0x1ec] ;  /* 0x0001ec0001177983 */ /* 0x000ee20000300800 */
[----:B-1----:R-:W4:Y:S01]  /*1cb10*/  LDL.LU R16, [R1+0x240] ;  /* 0x0002400001107983 */ /* 0x002f220000300800 */
[----:B------:R-:W4:Y:S02]  /*1cb20*/  LDL.LU R17, [R1+0x244] ;  /* 0x0002440001117983 */ /* 0x000f240000300800 */
[----:B--2---:R-:W2:Y:S02]  /*1cb30*/  LDL.LU R18, [R1+0x248] ;  /* 0x0002480001127983 */ /* 0x004ea40000300800 */
[----:B------:R-:W2:Y:S01]  /*1cb40*/  LDL.LU R19, [R1+0x24c] ;  /* 0x00024c0001137983 */ /* 0x000ea20000300800 */
[----:B---3--:R0:W-:Y:S01]  /*1cb50*/  STL.64 [R1+0xd30], R22 ;  /* 0x000d301601007387 */ /* 0x0081e20000100a00 */
[----:B------:R-:W-:Y:S03]  /*1cb60*/  STL.64 [R1+0xd28], R20 ;  /* 0x000d281401007387 */ /* 0x000fe60000100a00 */
[----:B0-----:R-:W2:Y:S01]  /*1cb70*/  LDL.LU.64 R22, [R1+0x68] ;  /* 0x0000680001167983 */ /* 0x001ea20000300a00 */
[----:B----4-:R-:W-:Y:S02]  /*1cb80*/  STL.64 [R1+0xce0], R14 ;  /* 0x000ce00e01007387 */ /* 0x010fe40000100a00 */
[----:B------:R0:W-:Y:S02]  /*1cb90*/  STL.64 [R1+0xcd8], R12 ;  /* 0x000cd80c01007387 */ /* 0x0001e40000100a00 */
[----:B0-----:R-:W3:Y:S01]  /*1cba0*/  LDL.LU R12, [R1+0x140] ;  /* 0x00014000010c7983 */ /* 0x001ee20000300800 */
[----:B------:R-:W3:Y:S02]  /*1cbb0*/  LDL.LU R13, [R1+0x144] ;  /* 0x00014400010d7983 */ /* 0x000ee40000300800 */
[----:B------:R-:W4:Y:S02]  /*1cbc0*/  LDL.LU R14, [R1+0x148] ;  /* 0x00014800010e7983 */ /* 0x000f240000300800 */
[----:B------:R-:W4:Y:S02]  /*1cbd0*/  LDL.LU R15, [R1+0x14c] ;  /* 0x00014c00010f7983 */ /* 0x000f240000300800 */
[----:B----4-:R0:W-:Y:S01]  /*1cbe0*/  STL.64 [R1+0xcf0], R14 ;  /* 0x000cf00e01007387 */ /* 0x0101e20000100a00 */
[----:B---3--:R-:W-:Y:S03]  /*1cbf0*/  STL.64 [R1+0xce8], R12 ;  /* 0x000ce80c01007387 */ /* 0x008fe60000100a00 */
[----:B0-----:R-:W3:Y:S04]  /*1cc00*/  LDL.LU.64 R14, [R1+0x38] ;  /* 0x00003800010e7983 */ /* 0x001ee80000300a00 */
[----:B---3--:R0:W-:Y:S04]  /*1cc10*/  STL.64 [R1+0xcf8], R14 ;  /* 0x000cf80e01007387 */ /* 0x0081e80000100a00 */
[----:B0-----:R-:W3:Y:S01]  /*1cc20*/  LDL.LU.64 R14, [R1+0x48] ;  /* 0x00004800010e7983 */ /* 0x001ee20000300a00 */
[----:B--2---:R-:W-:Y:S03]  /*1cc30*/  HMMA.16816.F32 R16, R8, R22, R16 ;  /* 0x000000160810723c */ /* 0x004fe60000001810 */
[----:B---3--:R0:W-:Y:S04]  /*1cc40*/  STL.64 [R1+0xd18], R14 ;  /* 0x000d180e01007387 */ /* 0x0081e80000100a00 */
[----:B0-----:R-:W2:Y:S01]  /*1cc50*/  LDL.LU.64 R14, [R1+0x58] ;  /* 0x00005800010e7983 */ /* 0x001ea20000300a00 */
[----:B------:R-:W-:Y:S02]  /*1cc60*/  STL.64 [R1+0xc68], R26 ;  /* 0x000c681a01007387 */ /* 0x000fe40000100a00 */
[----:B------:R0:W-:Y:S02]  /*1cc70*/  STL.64 [R1+0xc60], R24 ;  /* 0x000c601801007387 */ /* 0x0001e40000100a00 */
[----:B0-----:R-:W3:Y:S01]  /*1cc80*/  LDL.LU R24, [R1+0x160] ;  /* 0x0001600001187983 */ /* 0x001ee20000300800 */
[----:B------:R-:W3:Y:S02]  /*1cc90*/  LDL.LU R25, [R1+0x164] ;  /* 0x0001640001197983 */ /* 0x000ee40000300800 */
[----:B------:R-:W4:Y:S02]  /*1cca0*/  LDL.LU R26, [R1+0x168] ;  /* 0x00016800011a7983 */ /* 0x000f240000300800 */
[----:B------:R-:W4:Y:S02]  /*1ccb0*/  LDL.LU R27, [R1+0x16c] ;  /* 0x00016c00011b7983 */ /* 0x000f240000300800 */
[----:B----4-:R-:W-:Y:S01]  /*1ccc0*/  STL.64 [R1+0xd08], R26 ;  /* 0x000d081a01007387 */ /* 0x010fe20000100a00 */
[----:B---3--:R0:W-:Y:S03]  /*1ccd0*/  STL.64 [R1+0xd00], R24 ;  /* 0x000d001801007387 */ /* 0x0081e60000100a00 */
[----:B0-----:R-:W3:Y:S01]  /*1cce0*/  LDL.LU R24, [R1+0x1a0] ;  /* 0x0001a00001187983 */ /* 0x001ee20000300800 */
[----:B------:R-:W3:Y:S02]  /*1ccf0*/  LDL.LU R25, [R1+0x1a4] ;  /* 0x0001a40001197983 */ /* 0x000ee40000300800 */
[----:B------:R-:W3:Y:S02]  /*1cd00*/  LDL.LU R26, [R1+0x1a8] ;  /* 0x0001a800011a7983 */ /* 0x000ee40000300800 */
[----:B------:R-:W3:Y:S01]  /*1cd10*/  LDL.LU R27, [R1+0x1ac] ;  /* 0x0001ac00011b7983 */ /* 0x000ee20000300800 */
[----:B------:R-:W4:Y:S01]  /*1cd20*/  LDL.LU R4, [R1+0x470] ;  /* 0x0004700001047983 */ /* 0x000f220000300800 */
[----:B------:R-:W4:Y:S02]  /*1cd30*/  LDL.LU R5, [R1+0x670] ;  /* 0x0006700001057983 */ /* 0x000f240000300800 */
[----:B------:R0:W-:Y:S02]  /*1cd40*/  STL.64 [R1+0xc0], R16 ;  /* 0x0000c01001007387 */ /* 0x0001e40000100a00 */
[----:B------:R1:W-:Y:S02]  /*1cd50*/  STL.64 [R1+0xc8], R18 ;  /* 0x0000c81201007387 */ /* 0x0003e40000100a00 */
[----:B0-----:R-:W-:Y:S01]  /*1cd60*/  IMAD.MOV.U32 R17, RZ, RZ, R22 ;  /* 0x000000ffff117224 */ /* 0x001fe200078e0016 */
[----:B-1----:R-:W2:Y:S01]  /*1cd70*/  LDL.LU.64 R18, [R1+0xd38] ;  /* 0x000d380001127983 */ /* 0x002ea20000300a00 */
[----:B------:R-:W-:-:S02]  /*1cd80*/  IMAD.MOV.U32 R16, RZ, RZ, R23 ;  /* 0x000000ffff107224 */ /* 0x000fc400078e0017 */
[----:B------:R-:W2:Y:S02]  /*1cd90*/  LDL.LU.64 R22, [R1+0xd30] ;  /* 0x000d300001167983 */ /* 0x000ea40000300a00 */
[----:B------:R-:W2:Y:S01]  /*1cda0*/  LDL.LU.64 R20, [R1+0xd28] ;  /* 0x000d280001147983 */ /* 0x000ea20000300a00 */
[----:B------:R-:W3:Y:S01]  /*1cdb0*/  LDL.LU R6, [R1+0x474] ;  /* 0x0004740001067983 */ /* 0x000ee20000300800 */
[C---:B--2---:R-:W-:Y:S11]  /*1cdc0*/  HMMA.16816.F32 R20, R8.reuse, R14, R20 ;  /* 0x0000000e0814723c */ /* 0x044ff60000001814 */
[----:B------:R-:W-:Y:S11]  /*1cdd0*/  @!UPT UIADD3 URZ, URZ, URZ, URZ ;  /* 0x0000003f3f3ff290 */ /* 0x000ff6000fffe03f */
[----:B------:R-:W-:Y:S01]  /*1cde0*/  @!UPT UIADD3 URZ, URZ, URZ, URZ ;  /* 0x0000003f3f3ff290 */ /* 0x000fe2000fffe03f */
[----:B------:R0:W-:Y:S01]  /*1cdf0*/  STL.64 [R1+0x170], R20 ;  /* 0x0001701401007387 */ /* 0x0001e20000100a00 */
[----:B------:R1:W-:Y:S02]  /*1ce00*/  STL.64 [R1+0x178], R22 ;  /* 0x0001781601007387 */ /* 0x0003e40000100a00 */
[----:B0-----:R-:W-:Y:S01]  /*1ce10*/  IMAD.MOV.U32 R21, RZ, RZ, R14 ;  /* 0x000000ffff157224 */ /* 0x001fe200078e000e */
[----:B-1----:R-:W2:Y:S01]  /*1ce20*/  LDL.LU.64 R22, [R1+0xd20] ;  /* 0x000d200001167983 */ /* 0x002ea20000300a00 */
[----:B------:R-:W-:Y:S02]  /*1ce30*/  IMAD.MOV.U32 R20, RZ, RZ, R15 ;  /* 0x000000ffff147224 */ /* 0x000fe400078e000f */
[----:B------:R-:W2:Y:S02]  /*1ce40*/  LDL.LU.64 R14, [R1+0xd18] ;  /* 0x000d1800010e7983 */ /* 0x000ea40000300a00 */
[----:B------:R-:W3:Y:S02]  /*1ce50*/  LDL.LU R7, [R1+0x478] ;  /* 0x0004780001077983 */ /* 0x000ee40000300800 */
[----:B---3--:R-:W-:Y:S01]  /*1ce60*/  STL.64 [R1+0xbd0], R6 ;  /* 0x000bd00601007387 */ /* 0x008fe20000100a00 */
[----:B----4-:R0:W-:Y:S03]  /*1ce70*/  STL.64 [R1+0xbc8], R4 ;  /* 0x000bc80401007387 */ /* 0x0101e60000100a00 */
[----:B0-----:R-:W3:Y:S01]  /*1ce80*/  LDL.LU R4, [R1+0xe0] ;  /* 0x0000e00001047983 */ /* 0x001ee20000300800 */
[----:B------:R-:W3:Y:S02]  /*1ce90*/  LDL.LU R5, [R1+0xe4] ;  /* 0x0000e40001057983 */ /* 0x000ee40000300800 */
[----:B------:R-:W4:Y:S02]  /*1cea0*/  LDL.LU R6, [R1+0xe8] ;  /* 0x0000e80001067983 */ /* 0x000f240000300800 */
[----:B------:R-:W4:Y:S01]  /*1ceb0*/  LDL.LU R7, [R1+0xec] ;  /* 0x0000ec0001077983 */ /* 0x000f220000300800 */
[----:B--2---:R-:W-:Y:S01]  /*1cec0*/  HMMA.16816.F32 R24, R8, R14, R24 ;  /* 0x0000000e0818723c */ /* 0x004fe20000001818 */
[----:B----4-:R0:W-:Y:S01]  /*1ced0*/  STL.64 [R1+0xbe0], R6 ;  /* 0x000be00601007387 */ /* 0x0101e20000100a00 */
[----:B---3--:R1:W-:Y:S02]  /*1cee0*/  STL.64 [R1+0xbd8], R4 ;  /* 0x000bd80401007387 */ /* 0x0083e40000100a00 */
[----:B0-----:R-:W-:-:S02]  /*1cef0*/  IMAD.MOV.U32 R6, RZ, RZ, R3 ;  /* 0x000000ffff067224 */ /* 0x001fc400078e0003 */
[----:B------:R-:W-:Y:S01]  /*1cf00*/  IMAD.MOV.U32 R7, RZ, RZ, R0 ;  /* 0x000000ffff077224 */ /* 0x000fe200078e0000 */
[----:B------:R-:W2:Y:S01]  /*1cf10*/  LDL.LU R3, [R1+0xd14] ;  /* 0x000d140001037983 */ /* 0x000ea20000300800 */
[----:B------:R-:W3:Y:S11]  /*1cf20*/  LDL.LU R0, [R1+0xd10] ;  /* 0x000d100001007983 */ /* 0x000ef60000300800 */
[----:B------:R-:W-:Y:S04]  /*1cf30*/  @!UPT UIADD3 URZ, URZ, URZ, URZ ;  /* 0x0000003f3f3ff290 */ /* 0x000fe8000fffe03f */
[----:B------:R-:W-:Y:S02]  /*1cf40*/  STL.64 [R1+0x190], R24 ;  /* 0x0001901801007387 */ /* 0x000fe40000100a00 */
[----:B------:R0:W-:Y:S02]  /*1cf50*/  STL.64 [R1+0x198], R26 ;  /* 0x0001981a01007387 */ /* 0x0001e40000100a00 */
[----:B-1----:R-:W-:Y:S02]  /*1cf60*/  IMAD.MOV.U32 R5, RZ, RZ, R14 ;  /* 0x000000ffff057224 */ /* 0x002fe400078e000e */
[----:B------:R-:W-:Y:S01]  /*1cf70*/  IMAD.MOV.U32 R4, RZ, RZ, R15 ;  /* 0x000000ffff047224 */ /* 0x000fe200078e000f */
[----:B0-----:R-:W4:Y:S01]  /*1cf80*/  LDL.LU.64 R26, [R1+0xd08] ;  /* 0x000d0800011a7983 */ /* 0x001f220000300a00 */
[----:B------:R-:W4:Y:S02]  /*1cf90*/  LDL.LU.64 R24, [R1+0xd00] ;  /* 0x000d000001187983 */ /* 0x000f240000300a00 */
[----:B------:R-:W4:Y:S02]  /*1cfa0*/  LDL.LU.64 R14, [R1+0xcf8] ;  /* 0x000cf800010e7983 */ /* 0x000f240000300a00 */
[C---:B----4-:R-:W-:Y:S11]  /*1cfb0*/  HMMA.16816.F32 R24, R8.reuse, R14, R24 ;  /* 0x0000000e0818723c */ /* 0x050ff60000001818 */
[----:B------:R-:W-:Y:S11]  /*1cfc0*/  @!UPT UIADD3 URZ, URZ, URZ, URZ ;  /* 0x0000003f3f3ff290 */ /* 0x000ff6000fffe03f */
[----:B------:R-:W-:Y:S01]  /*1cfd0*/  @!UPT UIADD3 URZ, URZ, URZ, URZ ;  /* 0x0000003f3f3ff290 */ /* 0x000fe2000fffe03f */
[----:B------:R0:W-:Y:S01]  /*1cfe0*/  STL.64 [R1+0x1e0], R24 ;  /* 0x0001e01801007387 */ /* 0x0001e20000100a00 */
[----:B------:R-:W-:Y:S02]  /*1cff0*/  STL.64 [R1+0x1e8], R26 ;  /* 0x0001e81a01007387 */ /* 0x000fe40000100a00 */
[----:B0-----:R-:W-:Y:S02]  /*1d000*/  IMAD.MOV.U32 R25, RZ, RZ, R14 ;  /* 0x000000ffff197224 */ /* 0x001fe400078e000e */
[----:B------:R-:W-:Y:S02]  /*1d010*/  IMAD.MOV.U32 R24, RZ, RZ, R15 ;  /* 0x000000ffff187224 */ /* 0x000fe400078e000f */
[----:B------:R-:W4:Y:S01]  /*1d020*/  LDL.LU.64 R14, [R1+0xcf0] ;  /* 0x000cf000010e7983 */ /* 0x000f220000300a00 */
[----:B------:R-:W4:Y:S02]  /*1d030*/  LDL.LU.64 R12, [R1+0xce8] ;  /* 0x000ce800010c7983 */ /* 0x000f240000300a00 */
[----:B----4-:R-:W-:Y:S11]  /*1d040*/  HMMA.16816.F32 R12, R8, R6, R12 ;  /* 0x00000006080c723c */ /* 0x010ff6000000180c */
[----:B------:R-:W-:Y:S11]  /*1d050*/  @!UPT UIADD3 URZ, URZ, URZ, URZ ;  /* 0x0000003f3f3ff290 */ /* 0x000ff6000fffe03f */
[----:B------:R-:W-:Y:S01]  /*1d060*/  @!UPT UIADD3 URZ, URZ, URZ, URZ ;  /* 0x0000003f3f3ff290 */ /* 0x000fe2000fffe03f */
[----:B------:R-:W-:Y:S01]  /*1d070*/  STL.64 [R1+0x240], R12 ;  /* 0x0002400c01007387 */ /* 0x000fe20000100a00 */
[----:B------:R0:W-:Y:S03]  /*1d080*/  STL.64 [R1+0x248], R14 ;  /* 0x0002480e01007387 */ /* 0x0001e60000100a00 */
[----:B0-----:R-:W4:Y:S01]  /*1d090*/  LDL.LU.64 R14, [R1+0xce0] ;  /* 0x000ce000010e7983 */ /* 0x001f220000300a00 */
[----:B------:R-:W4:Y:S02]  /*1d0a0*/  LDL.LU.64 R12, [R1+0xcd8] ;  /* 0x000cd800010c7983 */ /* 0x000f240000300a00 */
[----:B------:R0:W-:Y:S02]  /*1d0b0*/  STL.64 [R1+0xbf0], R6 ;  /* 0x000bf00601007387 */ /* 0x0001e40000100a00 */
[----:B0-----:R-:W-:Y:S02]  /*1d0c0*/  IMAD.MOV.U32 R6, RZ, RZ, R25 ;  /* 0x000000ffff067224 */ /* 0x001fe400078e0019 */
[----:B------:R-:W-:-:S05]  /*1d0d0*/  IMAD.MOV.U32 R7, RZ, RZ, R24 ;  /* 0x000000ffff077224 */ /* 0x000fca00078e0018 */
[----:B------:R0:W-:Y:S02]  /*1d0e0*/  STL.64 [R1+0xc08], R6 ;  /* 0x000c080601007387 */ /* 0x0001e40000100a00 */
[----:B0-----:R-:W-:Y:S02]  /*1d0f0*/  IMAD.MOV.U32 R6, RZ, RZ, R5 ;  /* 0x000000ffff067224 */ /* 0x001fe400078e0005 */
[----:B------:R-:W-:-:S05]  /*1d100*/  IMAD.MOV.U32 R7, RZ, RZ, R4 ;  /* 0x000000ffff077224 */ /* 0x000fca00078e0004 */
[----:B------:R0:W-:Y:S01]  /*1d110*/  STL.64 [R1+0xc20], R6 ;  /* 0x000c200601007387 */ /* 0x0001e20000100a00 */
[----:B---3--:R-:W-:Y:S02]  /*1d120*/  IMAD.MOV.U32 R26, RZ, RZ, R0 ;  /* 0x000000ffff1a7224 */ /* 0x008fe400078e0000 */
[----:B--2---:R-:W-:Y:S02]  /*1d130*/  IMAD.MOV.U32 R27, RZ, RZ, R3 ;  /* 0x000000ffff1b7224 */ /* 0x004fe400078e0003 */
[----:B0-----:R-:W-:Y:S02]  /*1d140*/  IMAD.MOV.U32 R6, RZ, RZ, R21 ;  /* 0x000000ffff067224 */ /* 0x001fe400078e0015 */
[----:B------:R-:W-:-:S05]  /*1d150*/  IMAD.MOV.U32 R7, RZ, RZ, R20 ;  /* 0x000000ffff077224 */ /* 0x000fca00078e0014 */
[----:B------:R-:W-:Y:S01]  /*1d160*/  STL.64 [R1+0xc38], R6 ;  /* 0x000c380601007387 */ /* 0x000fe20000100a00 */
[----:B------:R-:W2:Y:S01]  /*1d170*/  LDL.LU R24, [R1+0x90] ;  /* 0x0000900001187983 */ /* 0x000ea20000300800 */
[----:B----4-:R-:W-:Y:S11]  /*1d180*/  HMMA.16816.F32 R12, R8, R18, R12 ;  /* 0x00000012080c723c */ /* 0x010ff6000000180c */
[----:B------:R-:W-:Y:S11]  /*1d190*/  @!UPT UIADD3 URZ, URZ, URZ, URZ ;  /* 0x0000003f3f3ff290 */ /* 0x000ff6000fffe03f */
[----:B------:R-:W-:Y:S01]  /*1d1a0*/  @!UPT UIADD3 URZ, URZ, URZ, URZ ;  /* 0x0000003f3f3ff290 */ /* 0x000fe2000fffe03f */
[----:B------:R0:W-:Y:S01]  /*1d1b0*/  STL.64 [R1+0x260], R12 ;  /* 0x0002600c01007387 */ /* 0x0001e20000100a00 */
[----:B------:R1:W-:Y:S02]  /*1d1c0*/  STL.64 [R1+0x268], R14 ;  /* 0x0002680e01007387 */ /* 0x0003e40000100a00 */
[----:B------:R-:W2:Y:S02]  /*1d1d0*/  LDL.LU R25, [R1+0x94] ;  /* 0x0000940001197983 */ /* 0x000ea40000300800 */
[----:B------:R-:W3:Y:S01]  /*1d1e0*/  LDL.LU R0, [R1+0xcd0] ;  /* 0x000cd00001007983 */ /* 0x000ee20000300800 */
[----:B------:R-:W4:Y:S01]  /*1d1f0*/  LDL.LU R3, [R1+0xccc] ;  /* 0x000ccc0001037983 */ /* 0x000f220000300800 */
[----:B0-----:R-:W-:Y:S02]  /*1d200*/  IMAD.MOV.U32 R12, RZ, RZ, R2 ;  /* 0x000000ffff0c7224 */ /* 0x001fe400078e0002 */
[----:B------:R-:W-:Y:S01]  /*1d210*/  IMAD.MOV.U32 R13, RZ, RZ, R28 ;  /* 0x000000ffff0d7224 */ /* 0x000fe200078e001c */
[----:B------:R-:W2:Y:S01]  /*1d220*/  LDL.LU R2, [R1+0xcc8] ;  /* 0x000cc80001027983 */ /* 0x000ea20000300800 */
[----:B------:R-:W2:Y:S02]  /*1d230*/  LDL.LU R28, [R1+0xcc4] ;  /* 0x000cc400011c7983 */ /* 0x000ea40000300800 */
[----:B-1----:R-:W2:Y:S02]  /*1d240*/  LDL.LU R14, [R1+0x78] ;  /* 0x00007800010e7983 */ /* 0x002ea40000300800 */
[----:B------:R-:W-:-:S02]  /*1d250*/  IMAD.MOV.U32 R15, RZ, RZ, R29 ;  /* 0x000000ffff0f7224 */ /* 0x000fc400078e001d */
[----:B------:R-:W2:Y:S01]  /*1d260*/  LDL.LU R29, [R1+0xcc0] ;  /* 0x000cc000011d7983 */ /* 0x000ea20000300800 */
[----:B------:R-:W-:Y:S02]  /*1d270*/  IMAD.MOV.U32 R7, RZ, RZ, R16 ;  /* 0x000000ffff077224 */ /* 0x000fe400078e0010 */
[----:B------:R-:W-:Y:S02]  /*1d280*/  IMAD.MOV.U32 R6, RZ, RZ, R17 ;  /* 0x000000ffff067224 */ /* 0x000fe400078e0011 */
[----:B------:R2:W-:Y:S02]  /*1d290*/  STL.64 [R1+0xbe8], R18 ;  /* 0x000be81201007387 */ /* 0x0005e40000100a00 */
[----:B---3--:R-:W-:Y:S02]  /*1d2a0*/  IMAD.MOV.U32 R16, RZ, RZ, R0 ;  /* 0x000000ffff107224 */ /* 0x008fe400078e0000 */
[----:B----4-:R-:W-:Y:S01]  /*1d2b0*/  IMAD.MOV.U32 R17, RZ, RZ, R3 ;  /* 0x000000ffff117224 */ /* 0x010fe200078e0003 */
[----:B------:R-:W3:Y:S01]  /*1d2c0*/  LDL.LU R0, [R1+0xcbc] ;  /* 0x000cbc0001007983 */ /* 0x000ee20000300800 */
[----:B------:R-:W4:Y:S02]  /*1d2d0*/  LDL.LU R3, [R1+0xcb8] ;  /* 0x000cb80001037983 */ /* 0x000f240000300800 */
[----:B--2---:R-:W-:-:S02]  /*1d2e0*/  IMAD.MOV.U32 R18, RZ, RZ, R2 ;  /* 0x000000ffff127224 */ /* 0x004fc400078e0002 */
[----:B------:R-:W-:Y:S01]  /*1d2f0*/  IMAD.MOV.U32 R19, RZ, RZ, R28 ;  /* 0x000000ffff137224 */ /* 0x000fe200078e001c */
[----:B------:R-:W2:Y:S01]  /*1d300*/  LDL.LU R2, [R1+0xcb4] ;  /* 0x000cb40001027983 */ /* 0x000ea20000300800 */
[----:B------:R-:W2:Y:S03]  /*1d310*/  LDL.LU R28, [R1+0xcb0] ;  /* 0x000cb000011c7983 */ /* 0x000ea60000300800 */
[----:B------:R-:W-:Y:S01]  /*1d320*/  STL.64 [R1+0xc00], R18 ;  /* 0x000c001201007387 */ /* 0x000fe20000100a00 */
[----:B------:R0:W-:Y:S02]  /*1d330*/  STL.64 [R1+0xbf8], R16 ;  /* 0x000bf81001007387 */ /* 0x0001e40000100a00 */
[----:B0-----:R-:W-:Y:S02]  /*1d340*/  IMAD.MOV.U32 R16, RZ, RZ, R29 ;  /* 0x000000ffff107224 */ /* 0x001fe400078e001d */
[----:B------:R-:W2:Y:S01]  /*1d350*/  LDL.LU R29, [R1+0xcac] ;  /* 0x000cac00011d7983 */ /* 0x000ea20000300800 */
[----:B---3--:R-:W-:-:S02]  /*1d360*/  IMAD.MOV.U32 R17, RZ, RZ, R0 ;  /* 0x000000ffff117224 */ /* 0x008fc400078e0000 */
[----:B----4-:R-:W-:Y:S01]  /*1d370*/  IMAD.MOV.U32 R18, RZ, RZ, R3 ;  /* 0x000000ffff127224 */ /* 0x010fe200078e0003 */
[----:B------:R-:W3:Y:S01]  /*1d380*/  LDL.LU R0, [R1+0xca8] ;  /* 0x000ca80001007983 */ /* 0x000ee20000300800 */
[----:B------:R-:W4:Y:S02]  /*1d390*/  LDL.LU R3, [R1+0xca4] ;  /* 0x000ca40001037983 */ /* 0x000f240000300800 */
[----:B--2---:R-:W-:Y:S02]  /*1d3a0*/  IMAD.MOV.U32 R19, RZ, RZ, R2 ;  /* 0x000000ffff137224 */ /* 0x004fe400078e0002 */
[----:B------:R-:W2:Y:S03]  /*1d3b0*/  LDL.LU R2, [R1+0xca0] ;  /* 0x000ca00001027983 */ /* 0x000ea60000300800 */
[----:B------:R-:W-:Y:S02]  /*1d3c0*/  STL.64 [R1+0xc18], R18 ;  /* 0x000c181201007387 */ /* 0x000fe40000100a00 */
[----:B------:R0:W-:Y:S02]  /*1d3d0*/  STL.64 [R1+0xc10], R16 ;  /* 0x000c101001007387 */ /* 0x0001e40000100a00 */
[----:B0-----:R-:W-:-:S02]  /*1d3e0*/  IMAD.MOV.U32 R16, RZ, RZ, R28 ;  /* 0x000000ffff107224 */ /* 0x001fc400078e001c */
[----:B------:R-:W2:Y:S01]  /*1d3f0*/  LDL.LU R28, [R1+0xc9c] ;  /* 0x000c9c00011c7983 */ /* 0x000ea20000300800 */
[----:B------:R-:W-:Y:S02]  /*1d400*/  IMAD.MOV.U32 R17, RZ, RZ, R29 ;  /* 0x000000ffff117224 */ /* 0x000fe400078e001d */
[----:B------:R-:W2:Y:S02]  /*1d410*/  LDL.LU R29, [R1+0xc98] ;  /* 0x000c9800011d7983 */ /* 0x000ea40000300800 */
[----:B---3--:R-:W-:Y:S02]  /*1d420*/  IMAD.MOV.U32 R18, RZ, RZ, R0 ;  /* 0x000000ffff127224 */ /* 0x008fe400078e0000 */
[----:B----4-:R-:W-:Y:S01]  /*1d430*/  IMAD.MOV.U32 R19, RZ, RZ, R3 ;  /* 0x000000ffff137224 */ /* 0x010fe200078e0003 */
[----:B------:R-:W3:Y:S01]  /*1d440*/  LDL.LU R0, [R1+0xc94] ;  /* 0x000c940001007983 */ /* 0x000ee20000300800 */
[----:B------:R-:W4:Y:S03]  /*1d450*/  LDL.LU R3, [R1+0xc90] ;  /* 0x000c900001037983 */ /* 0x000f260000300800 */
[----:B------:R-:W-:Y:S01]  /*1d460*/  STL.64 [R1+0xc30], R18 ;  /* 0x000c301201007387 */ /* 0x000fe20000100a00 */
[----:B------:R2:W-:Y:S02]  /*1d470*/  STL.64 [R1+0xc28], R16 ;  /* 0x000c281001007387 */ /* 0x0005e40000100a00 */
[----:B--2---:R-:W-:-:S02]  /*1d480*/  IMAD.MOV.U32 R16, RZ, RZ, R2 ;  /* 0x000000ffff107224 */ /* 0x004fc400078e0002 */
[----:B------:R-:W2:Y:S01]  /*1d490*/  LDL.LU R2, [R1+0xc8c] ;  /* 0x000c8c0001027983 */ /* 0x000ea20000300800 */
[----:B------:R-:W-:-:S03]  /*1d4a0*/  IMAD.MOV.U32 R17, RZ, RZ, R28 ;  /* 0x000000ffff117224 */ /* 0x000fc600078e001c */
[----:B------:R-:W2:Y:S01]  /*1d4b0*/  LDL.LU R28, [R1+0xc88] ;  /* 0x000c8800011c7983 */ /* 0x000ea20000300800 */
[----:B------:R-:W-:Y:S02]  /*1d4c0*/  IMAD.MOV.U32 R18, RZ, RZ, R29 ;  /* 0x000000ffff127224 */ /* 0x000fe400078e001d */
[----:B------:R-:W2:Y:S01]  /*1d4d0*/  LDL.LU R29, [R1+0xc84] ;  /* 0x000c8400011d7983 */ /* 0x000ea20000300800 */
[----:B------:R-:W-:Y:S01]  /*1d4e0*/  HMMA.16816.F32 R24, R8, R22, R24 ;  /* 0x000000160818723c */ /* 0x000fe20000001818 */
[----:B---3--:R-:W-:Y:S02]  /*1d4f0*/  IMAD.MOV.U32 R19, RZ, RZ, R0 ;  /* 0x000000ffff137224 */ /* 0x008fe400078e0000 */
[----:B------:R0:W5:Y:S03]  /*1d500*/  LDL.LU R0, [R1+0xc80] ;  /* 0x000c800001007983 */ /* 0x0001660000300800 */
[----:B------:R-:W-:Y:S02]  /*1d510*/  STL.64 [R1+0xc48], R18 ;  /* 0x000c481201007387 */ /* 0x000fe40000100a00 */
[----:B------:R4:W-:Y:S02]  /*1d520*/  STL.64 [R1+0xc40], R16 ;  /* 0x000c401001007387 */ /* 0x0009e40000100a00 */
[----:B----4-:R-:W-:-:S02]  /*1d530*/  IMAD.MOV.U32 R16, RZ, RZ, R3 ;  /* 0x000000ffff107224 */ /* 0x010fc400078e0003 */
[----:B------:R-:W3:Y:S01]  /*1d540*/  LDL.LU R3, [R1+0xc7c] ;  /* 0x000c7c0001037983 */ /* 0x000ee20000300800 */
[----:B--2---:R-:W-:-:S03]  /*1d550*/  IMAD.MOV.U32 R17, RZ, RZ, R2 ;  /* 0x000000ffff117224 */ /* 0x004fc600078e0002 */
[----:B------:R0:W5:Y:S01]  /*1d560*/  LDL.LU R2, [R1+0xc78] ;  /* 0x000c780001027983 */ /* 0x0001620000300800 */
[----:B------:R-:W-:-:S03]  /*1d570*/  IMAD.MOV.U32 R18, RZ, RZ, R28 ;  /* 0x000000ffff127224 */ /* 0x000fc600078e001c */
[----:B------:R-:W2:Y:S01]  /*1d580*/  LDL.LU R28, [R1+0xc74] ;  /* 0x000c7400011c7983 */ /* 0x000ea20000300800 */
[----:B------:R-:W-:Y:S02]  /*1d590*/  IMAD.MOV.U32 R19, RZ, RZ, R29 ;  /* 0x000000ffff137224 */ /* 0x000fe400078e001d */
[----:B------:R-:W4:Y:S02]  /*1d5a0*/  LDL.LU R29, [R1+0xc70] ;  /* 0x000c7000011d7983 */ /* 0x000f240000300800 */
[----:B------:R-:W-:Y:S01]  /*1d5b0*/  STL.64 [R1+0x290], R24 ;  /* 0x0002901801007387 */ /* 0x000fe20000100a00 */
[----:B------:R1:W-:Y:S04]  /*1d5c0*/  STL.64 [R1+0x298], R26 ;  /* 0x0002981a01007387 */ /* 0x0003e80000100a00 */
[----:B-1----:R-:W2:Y:S01]  /*1d5d0*/  LDL.LU.64 R26, [R1+0xc68] ;  /* 0x000c6800011a7983 */ /* 0x002ea20000300a00 */
[----:B------:R0:W5:Y:S01]  /*1d5e0*/  LDL.LU.64 R24, [R1+0xc60] ;  /* 0x000c600001187983 */ /* 0x0001620000300a00 */
[----:B--2---:R-:W-:Y:S02]  /*1d5f0*/  HMMA.16816.F32 R8, R8, R26, R12 ;  /* 0x0000001a0808723c */ /* 0x004fe4000000180c */
[----:B------:R-:W2:Y:S01]  /*1d600*/  LDL.LU.64 R14, [R1+0xc58] ;  /* 0x000c5800010e7983 */ /* 0x000ea20000300a00 */
[----:B------:R-:W2:Y:S11]  /*1d610*/  LDL.LU.64 R12, [R1+0xc50] ;  /* 0x000c5000010c7983 */ /* 0x000eb60000300a00 */
[----:B------:R-:W-:Y:S09]  /*1d620*/  @!UPT UIADD3 URZ, URZ, URZ, URZ ;  /* 0x0000003f3f3ff290 */ /* 0x000ff2000fffe03f */
[----:B------:R-:W-:Y:S01]  /*1d630*/  STL.64 [R1+0x280], R8 ;  /* 0x0002800801007387 */ /* 0x000fe20000100a00 */
[----:B------:R1:W-:Y:S03]  /*1d640*/  STL.64 [R1+0x288], R10 ;  /* 0x0002880a01007387 */ /* 0x0003e60000100a00 */
[----:B-1----:R-:W3:Y:S01]  /*1d650*/  LDL.LU R10, [R1+0x374] ;  /* 0x00037400010a7983 */ /* 0x002ee20000300800 */
[C---:B--2---:R-:W-:Y:S03]  /*1d660*/  HMMA.16816.F32 R4, R12.reuse, R6, R16 ;  /* 0x000000060c04723c */ /* 0x044fe60000001810 */
[----:B------:R-:W2:Y:S01]  /*1d670*/  LDL.LU.64 R18, [R1+0xc48] ;  /* 0x000c480001127983 */ /* 0x000ea20000300a00 */
[----:B------:R-:W2:Y:S11]  /*1d680*/  LDL.LU.64 R16, [R1+0xc40] ;  /* 0x000c400001107983 */ /* 0x000eb60000300a00 */
[----:B------:R-:W-:Y:S08]  /*1d690*/  @!UPT UIADD3 URZ, URZ, URZ, URZ ;  /* 0x0000003f3f3ff290 */ /* 0x000ff0000fffe03f */
[----:B------:R-:W-:Y:S01]  /*1d6a0*/  STL.64 [R1+0xa0], R4 ;  /* 0x0000a00401007387 */ /* 0x000fe20000100a00 */
[----:B------:R1:W-:Y:S03]  /*1d6b0*/  STL.64 [R1+0xa8], R6 ;  /* 0x0000a80601007387 */ /* 0x0003e60000100a00 */
[----:B-1----:R-:W2:Y:S02]  /*1d6c0*/  LDL.LU.64 R6, [R1+0xc38] ;  /* 0x000c380001067983 */ /* 0x002ea40000300a00 */
[C---:B--2---:R-:W-:Y:S02]  /*1d6d0*/  HMMA.16816.F32 R4, R12.reuse, R6, R16 ;  /* 0x000000060c04723c */ /* 0x044fe40000001810 */
[----:B------:R-:W2:Y:S01]  /*1d6e0*/  LDL.LU.64 R18, [R1+0xc30] ;  /* 0x000c300001127983 */ /* 0x000ea20000300a00 */
[----:B------:R-:W2:Y:S11]  /*1d6f0*/  LDL.LU.64 R16, [R1+0xc28] ;  /* 0x000c280001107983 */ /* 0x000eb60000300a00 */
[----:B------:R-:W-:Y:S09]  /*1d700*/  @!UPT UIADD3 URZ, URZ, URZ, URZ ;  /* 0x0000003f3f3ff290 */ /* 0x000ff2000fffe03f */
        /* <DEDUP_REMOVED lines=18> */
[----:B------:R-:W2:Y:S11]  /*1d830*/  LDL.LU.64 R18, [R1+0xbe8] ;  /* 0x000be80001127983 */ /* 0x000eb60000300a00 */
[----:B------:R-:W-:Y:S10]  /*1d840*/  @!UPT UIADD3 URZ, URZ, URZ, URZ ;  /* 0x0000003f3f3ff290 */ /* 0x000ff4000fffe03f */
[----:B------:R-:W-:Y:S01]  /*1d850*/  STL.64 [R1+0xf0], R4 ;  /* 0x0000f00401007387 */ /* 0x000fe20000100a00 */
[----:B------:R1:W-:Y:S03]  /*1d860*/  STL.64 [R1+0xf8], R6 ;  /* 0x0000f80601007387 */ /* 0x0003e60000100a00 */
[----:B-1----:R-:W2:Y:S01]  /*1d870*/  LDL.LU.64 R6, [R1+0xbe0] ;  /* 0x000be00001067983 */ /* 0x002ea20000300a00 */
[----:B------:R-:W2:Y:S02]  /*1d880*/  LDL.LU.64 R4, [R1+0xbd8] ;  /* 0x000bd80001047983 */ /* 0x000ea40000300a00 */
[C---:B--2---:R-:W-:Y:S01]  /*1d890*/  HMMA.16816.F32 R16, R12.reuse, R18, R4 ;  /* 0x000000120c10723c */ /* 0x044fe20000001804 */
[----:B------:R-:W2:Y:S01]  /*1d8a0*/  LDL.LU.64 R6, [R1+0xbd0] ;  /* 0x000bd00001067983 */ /* 0x000ea20000300a00 */
[----:B------:R-:W2:Y:S11]  /*1d8b0*/  LDL.LU.64 R4, [R1+0xbc8] ;  /* 0x000bc80001047983 */ /* 0x000eb60000300a00 */
[----:B------:R-:W-:Y:S10]  /*1d8c0*/  @!UPT UIADD3 URZ, URZ, URZ, URZ ;  /* 0x0000003f3f3ff290 */ /* 0x000ff4000fffe03f */
[----:B------:R-:W-:Y:S01]  /*1d8d0*/  STL.64 [R1+0xe0], R16 ;  /* 0x0000e01001007387 */ /* 0x000fe20000100a00 */
[----:B------:R1:W-:Y:S03]  /*1d8e0*/  STL.64 [R1+0xe8], R18 ;  /* 0x0000e81201007387 */ /* 0x0003e60000100a00 */
[----:B-1----:R-:W2:Y:S01]  /*1d8f0*/  LDL.LU.64 R18, [R1+0xbc0] ;  /* 0x000bc00001127983 */ /* 0x002ea20000300a00 */
[----:B------:R-:W2:Y:S02]  /*1d900*/  LDL.LU.64 R16, [R1+0xbb8] ;  /* 0x000bb80001107983 */ /* 0x000ea40000300a00 */
[----:B--2---:R-:W-:Y:S01]  /*1d910*/  HMMA.16816.F32 R16, R12, R22, R16 ;  /* 0x000000160c10723c */ /* 0x004fe20000001810 */
[----:B------:R-:W2:Y:S01]  /*1d920*/  LDL.LU.64 R22, [R1+0xbb0] ;  /* 0x000bb00001167983 */ /* 0x000ea20000300a00 */
[----:B------:R-:W2:Y:S02]  /*1d930*/  LDL.LU.64 R20, [R1+0xba8] ;  /* 0x000ba80001147983 */ /* 0x000ea40000300a00 */
[----:B------:R-:W-:Y:S01]  /*1d940*/  IMAD.MOV.U32 R11, RZ, RZ, c[0x0][0x18c] ;  /* 0x00006300ff0b7624 */ /* 0x000fe200078e00ff */
[----:B------:R-:W-:-:S04]  /*1d950*/  LOP3.LUT R5, R5, R4, RZ, 0x3c, !PT ;  /* 0x0000000405057212 */ /* 0x000fc800078e3cff */
[----:B------:R-:W-:-:S04]  /*1d960*/  LOP3.LUT R4, R5, R4, RZ, 0x3c, !PT ;  /* 0x0000000405047212 */ /* 0x000fc800078e3cff */
[----:B------:R-:W-:-:S10]  /*1d970*/  LOP3.LUT R5, R5, R4, RZ, 0x3c, !PT ;  /* 0x0000000405057212 */ /* 0x000fd400078e3cff */
[----:B------:R1:W-:Y:S01]  /*1d980*/  STL.64 [R1+0x230], R16 ;  /* 0x0002301001007387 */ /* 0x0003e20000100a00 */
[----:B------:R0:W-:Y:S02]  /*1d990*/  STL.64 [R1+0x238], R18 ;  /* 0x0002381201007387 */ /* 0x0001e40000100a00 */
[----:B------:R-:W-:Y:S01]  /*1d9a0*/  IMAD.MOV.U32 R9, RZ, RZ, R19 ;  /* 0x000000ffff097224 */ /* 0x000fe200078e0013 */
[----:B-1----:R-:W3:Y:S01]  /*1d9b0*/  LDL.LU R16, [R1+0x484] ;  /* 0x0004840001107983 */ /* 0x002ee20000300800 */
[----:B0-----:R-:W-:Y:S02]  /*1d9c0*/  IMAD.SHL.U32 R19, R11, 0x40, RZ ;  /* 0x000000400b137824 */ /* 0x001fe400078e00ff */
[----:B------:R-:W3:Y:S02]  /*1d9d0*/  LDL.LU R11, [R1+0x488] ;  /* 0x00048800010b7983 */ /* 0x000ee40000300800 */
[----:B------:R-:W-:Y:S01]  /*1d9e0*/  IMAD.WIDE R4, R19, 0x2, R4 ;  /* 0x0000000213047825 */ /* 0x000fe200078e0204 */
[----:B--2---:R-:W-:Y:S11]  /*1d9f0*/  HMMA.16816.F32 R12, R12, R26, R20 ;  /* 0x0000001a0c0c723c */ /* 0x004ff60000001814 */
[----:B------:R-:W-:Y:S11]  /*1da00*/  @!UPT UIADD3 URZ, URZ, URZ, URZ ;  /* 0x0000003f3f3ff290 */ /* 0x000ff6000fffe03f */
[----:B------:R-:W-:Y:S01]  /*1da10*/  @!UPT UIADD3 URZ, URZ, URZ, URZ ;  /* 0x0000003f3f3ff290 */ /* 0x000fe2000fffe03f */
[----:B------:R-:W-:Y:S01]  /*1da20*/  STL.64 [R1+0x220], R12 ;  /* 0x0002200c01007387 */ /* 0x000fe20000100a00 */
[----:B------:R-:W-:Y:S02]  /*1da30*/  STL.64 [R1+0x228], R14 ;  /* 0x0002280e01007387 */ /* 0x000fe40000100a00 */
[----:B------:R-:W2:Y:S02]  /*1da40*/  LDL.LU R22, [R1+0x378] ;  /* 0x0003780001167983 */ /* 0x000ea40000300800 */
[----:B------:R-:W2:Y:S01]  /*1da50*/  LDL.LU R23, [R1+0x47c] ;  /* 0x00047c0001177983 */ /* 0x000ea20000300800 */
[----:B------:R-:W2:Y:S01]  /*1da60*/  LDL.LU R27, [R1+0x37c] ;  /* 0x00037c00011b7983 */ /* 0x000ea20000300800 */
[----:B------:R0:W-:Y:S02]  /*1da70*/  STL [R1+0x670], R4 ;  /* 0x0006700401007387 */ /* 0x0001e40000100800 */
[----:B------:R3:W-:Y:S02]  /*1da80*/  STL [R1+0x470], R5 ;  /* 0x0004700501007387 */ /* 0x0007e40000100800 */
[----:B------:R-:W2:Y:S01]  /*1da90*/  LDL.LU R17, [R1+0x380] ;  /* 0x0003800001117983 */ /* 0x000ea20000300800 */
[----:B------:R-:W2:Y:S01]  /*1daa0*/  LDL.LU R18, [R1+0x48c] ;  /* 0x00048c0001127983 */ /* 0x000ea20000300800 */
[----:B0-----:R-:W-:-:S02]  /*1dab0*/  IMAD.MOV.U32 R4, RZ, RZ, R6 ;  /* 0x000000ffff047224 */ /* 0x001fc400078e0006 */
[----:B---3--:R-:W-:Y:S02]  /*1dac0*/  IMAD.MOV.U32 R5, RZ, RZ, R10 ;  /* 0x000000ffff057224 */ /* 0x008fe400078e000a */
[----:B------:R-:W-:Y:S02]  /*1dad0*/  IMAD.MOV.U32 R6, RZ, RZ, R3 ;  /* 0x000000ffff067224 */ /* 0x000fe400078e0003 */
[----:B------:R-:W3:Y:S01]  /*1dae0*/  LDL.LU R3, [R1+0xba0] ;  /* 0x000ba00001037983 */ /* 0x000ee20000300800 */
[----:B------:R-:W-:-:S04]  /*1daf0*/  IMAD.WIDE R4, R19, 0x2, R4 ;  /* 0x0000000213047825 */ /* 0x000fc800078e0204 */
[----:B------:R-:W-:Y:S01]  /*1db00*/  IMAD.WIDE R6, R19, 0x2, R6 ;  /* 0x0000000213067825 */ /* 0x000fe200078e0206 */
[----:B------:R-:W-:Y:S03]  /*1db10*/  STL [R1+0x474], R4 ;  /* 0x0004740401007387 */ /* 0x000fe60000100800 */
[----:B------:R-:W-:Y:S02]  /*1db20*/  STL [R1+0x374], R5 ;  /* 0x0003740501007387 */ /* 0x000fe40000100800 */
[----:B------:R-:W-:Y:S02]  /*1db30*/  STL [R1+0x674], R6 ;  /* 0x0006740601007387 */ /* 0x000fe40000100800 */
[----:B------:R0:W-:Y:S01]  /*1db40*/  STL [R1+0x478], R7 ;  /* 0x0004780701007387 */ /* 0x0001e20000100800 */
[----:B------:R-:W3:Y:S01]  /*1db50*/  LDL.LU R20, [R1+0x384] ;  /* 0x0003840001147983 */ /* 0x000ee20000300800 */
[----:B------:R-:W3:Y:S02]  /*1db60*/  LDL.LU R21, [R1+0x494] ;  /* 0x0004940001157983 */ /* 0x000ee40000300800 */
[----:B------:R-:W3:Y:S02]  /*1db70*/  LDL.LU R10, [R1+0x498] ;  /* 0x00049800010a7983 */ /* 0x000ee40000300800 */
[----:B0-----:R-:W-:-:S02]  /*1db80*/  IMAD.MOV.U32 R7, RZ, RZ, R28 ;  /* 0x000000ffff077224 */ /* 0x001fc400078e001c */
[----:B------:R-:W3:Y:S01]  /*1db90*/  LDL.LU R28, [R1+0xb9c] ;  /* 0x000b9c00011c7983 */ /* 0x000ee20000300800 */
[----:B----4-:R-:W-:Y:S02]  /*1dba0*/  IMAD.MOV.U32 R6, RZ, RZ, R29 ;  /* 0x000000ffff067224 */ /* 0x010fe400078e001d */
[----:B------:R-:W3:Y:S02]  /*1dbb0*/  LDL.LU R29, [R1+0xb98] ;  /* 0x000b9800011d7983 */ /* 0x000ee40000300800 */
[----:B------:R-:W-:-:S04]  /*1dbc0*/  IMAD.WIDE R6, R19, 0x2, R6 ;  /* 0x0000000213067825 */ /* 0x000fc800078e0206 */
[----:B--2---:R-:W-:Y:S02]  /*1dbd0*/  IMAD.MOV.U32 R5, RZ, RZ, R22 ;  /* 0x000000ffff057224 */ /* 0x004fe400078e0016 */
[----:B------:R-:W-:-:S04]  /*1dbe0*/  IMAD.MOV.U32 R4, RZ, RZ, R23 ;  /* 0x000000ffff047224 */ /* 0x000fc800078e0017 */
[----:B------:R-:W-:-:S05]  /*1dbf0*/  IMAD.WIDE R4, R19, 0x2, R4 ;  /* 0x0000000213047825 */ /* 0x000fca00078e0204 */
[----:B------:R0:W-:Y:S01]  /*1dc00*/  STL [R1+0x47c], R4 ;  /* 0x00047c0401007387 */ /* 0x0001e20000100800 */
[----:B------:R1:W-:Y:S02]  /*1dc10*/  STL [R1+0x378], R5 ;  /* 0x0003780501007387 */ /* 0x0003e40000100800 */
[----:B------:R3:W-:Y:S02]  /*1dc20*/  STL [R1+0x678], R6 ;  /* 0x0006780601007387 */ /* 0x0007e40000100800 */
[----:B------:R2:W-:Y:S01]  /*1dc30*/  STL [R1+0x480], R7 ;  /* 0x0004800701007387 */ /* 0x0005e20000100800 */
[----:B------:R-:W4:Y:S01]  /*1dc40*/  LDL.LU R22, [R1+0x388] ;  /* 0x0003880001167983 */ /* 0x000f220000300800 */
[----:B------:R-:W4:Y:S02]  /*1dc50*/  LDL.LU R23, [R1+0x49c] ;  /* 0x00049c0001177983 */ /* 0x000f240000300800 */
[----:B0-----:R-:W-:Y:S02]  /*1dc60*/  IMAD.MOV.U32 R4, RZ, RZ, R16 ;  /* 0x000000ffff047224 */ /* 0x001fe400078e0010 */
[----:B-1----:R-:W-:-:S02]  /*1dc70*/  IMAD.MOV.U32 R5, RZ, RZ, R27 ;  /* 0x000000ffff057224 */ /* 0x002fc400078e001b */
[----:B---3--:R-:W-:Y:S02]  /*1dc80*/  IMAD.MOV.U32 R6, RZ, RZ, R3 ;  /* 0x000000ffff067224 */ /* 0x008fe400078e0003 */
[----:B--2---:R-:W-:Y:S01]  /*1dc90*/  IMAD.MOV.U32 R7, RZ, RZ, R11 ;  /* 0x000000ffff077224 */ /* 0x004fe200078e000b */
[----:B------:R-:W2:Y:S01]  /*1dca0*/  LDL.LU R3, [R1+0xb94] ;  /* 0x000b940001037983 */ /* 0x000ea20000300800 */
        /* <DEDUP_REMOVED lines=11> */
[----:B------:R-:W-:Y:S02]  /*1dd60*/  IMAD.MOV.U32 R6, RZ, RZ, R29 ;  /* 0x000000ffff067224 */ /* 0x000fe400078e001d */
[----:B------:R-:W4:Y:S02]  /*1dd70*/  LDL.LU R29, [R1+0xb8c] ;  /* 0x000b8c00011d7983 */ /* 0x000f240000300800 */
[----:B------:R-:W-:Y:S02]  /*1dd80*/  IMAD.MOV.U32 R4, RZ, RZ, R18 ;  /* 0x000000ffff047224 */ /* 0x000fe400078e0012 */
[----:B------:R-:W-:Y:S02]  /*1dd90*/  IMAD.MOV.U32 R5, RZ, RZ, R17 ;  /* 0x000000ffff057224 */ /* 0x000fe400078e0011 */
[----:B------:R-:W-:-:S04]  /*1dda0*/  IMAD.WIDE R6, R19, 0x2, R6 ;  /* 0x0000000213067825 */ /* 0x000fc800078e0206 */
[----:B------:R-:W-:-:S05]  /*1ddb0*/  IMAD.WIDE R4, R19, 0x2, R4 ;  /* 0x0000000213047825 */ /* 0x000fca00078e0204 */
[----:B------:R0:W-:Y:S01]  /*1ddc0*/  STL [R1+0x48c], R4 ;  /* 0x00048c0401007387 */ /* 0x0001e20000100800 */
[----:B------:R1:W-:Y:S02]  /*1ddd0*/  STL [R1+0x380], R5 ;  /* 0x0003800501007387 */ /* 0x0003e40000100800 */
[----:B------:R-:W-:Y:S02]  /*1dde0*/  STL [R1+0x680], R6 ;  /* 0x0006800601007387 */ /* 0x000fe40000100800 */
[----:B------:R1:W-:Y:S01]  /*1ddf0*/  STL [R1+0x490], R7 ;  /* 0x0004900701007387 */ /* 0x0003e20000100800 */
[----:B------:R-:W4:Y:S01]  /*1de00*/  LDL.LU R17, [R1+0x390] ;  /* 0x0003900001117983 */ /* 0x000f220000300800 */
[----:B------:R-:W4:Y:S02]  /*1de10*/  LDL.LU R18, [R1+0x4ac] ;  /* 0x0004ac0001127983 */ /* 0x000f240000300800 */
[----:B0-----:R-:W-:Y:S02]  /*1de20*/  IMAD.MOV.U32 R4, RZ, RZ, R21 ;  /* 0x000000ffff047224 */ /* 0x001fe400078e0015 */
[----:B-1----:R-:W-:-:S02]  /*1de30*/  IMAD.MOV.U32 R5, RZ, RZ, R20 ;  /* 0x000000ffff057224 */ /* 0x002fc400078e0014 */
[----:B------:R-:W-:Y:S02]  /*1de40*/  IMAD.MOV.U32 R7, RZ, RZ, R10 ;  /* 0x000000ffff077224 */ /* 0x000fe400078e000a */
[----:B------:R-:W-:-:S04]  /*1de50*/  IMAD.WIDE R4, R19, 0x2, R4 ;  /* 0x0000000213047825 */ /* 0x000fc800078e0204 */
[----:B--2---:R-:W-:Y:S02]  /*1de60*/  IMAD.MOV.U32 R6, RZ, RZ, R3 ;  /* 0x000000ffff067224 */ /* 0x004fe400078e0003 */
[----:B------:R-:W2:Y:S02]  /*1de70*/  LDL.LU R3, [R1+0xb88] ;  /* 0x000b880001037983 */ /* 0x000ea40000300800 */
[----:B------:R-:W-:-:S04]  /*1de80*/  IMAD.WIDE R6, R19, 0x2, R6 ;  /* 0x0000000213067825 */ /* 0x000fc800078e0206 */
[----:B------:R-:W-:Y:S01]  /*1de90*/  STL [R1+0x494], R4 ;  /* 0x0004940401007387 */ /* 0x000fe20000100800 */
[----:B------:R-:W-:Y:S01]  /*1dea0*/  STL [R1+0x384], R5 ;  /* 0x0003840501007387 */ /* 0x000fe20000100800 */
[----:B------:R-:W-:Y:S02]  /*1deb0*/  STL [R1+0x684], R6 ;  /* 0x0006840601007387 */ /* 0x000fe40000100800 */
[----:B------:R3:W-:Y:S02]  /*1dec0*/  STL [R1+0x498], R7 ;  /* 0x0004980701007387 */ /* 0x0007e40000100800 */
[----:B------:R-:W2:Y:S01]  /*1ded0*/  LDL.LU R20, [R1+0x394] ;  /* 0x0003940001147983 */ /* 0x000ea20000300800 */
[----:B------:R-:W2:Y:S01]  /*1dee0*/  LDL.LU R21, [R1+0x4b4] ;  /* 0x0004b40001157983 */ /* 0x000ea20000300800 */
[----:B------:R-:W2:Y:S02]  /*1def0*/  LDL.LU R10, [R1+0x4b8] ;  /* 0x0004b800010a7983 */ /* 0x000ea40000300800 */
[----:B---3--:R-:W-:-:S02]  /*1df00*/  IMAD.MOV.U32 R7, RZ, RZ, R28 ;  /* 0x000000ffff077224 */ /* 0x008fc400078e001c */
[----:B------:R-:W3:Y:S01]  /*1df10*/  LDL.LU R28, [R1+0xb84] ;  /* 0x000b8400011c7983 */ /* 0x000ee20000300800 */
[----:B----4-:R-:W-:-:S03]  /*1df20*/  IMAD.MOV.U32 R6, RZ, RZ, R29 ;  /* 0x000000ffff067224 */ /* 0x010fc600078e001d */
[----:B------:R-:W4:Y:S01]  /*1df30*/  LDL.LU R29, [R1+0xb80] ;  /* 0x000b8000011d7983 */ /* 0x000f220000300800 */
        /* <DEDUP_REMOVED lines=191> */
[----:B---3--:R-:W-:-:S03]  /*1eb30*/  IMAD.MOV.U32 R7, RZ, RZ, R28 ;  /* 0x000000ffff077224 */ /* 0x008fc600078e001c */
        /* <DEDUP_REMOVED lines=41> */
[----:B-1----:R-:W-:-:S04]  /*1edd0*/  IMAD.MOV.U32 R5, RZ, RZ, R16 ;  /* 0x000000ffff057224 */ /* 0x002fc800078e0010 */
[----:B------:R-:W-:-:S04]  /*1ede0*/  IMAD.WIDE R4, R19, 0x2, R4 ;  /* 0x0000000213047825 */ /* 0x000fc800078e0204 */
[----:B--2---:R-:W-:Y:S02]  /*1edf0*/  IMAD.MOV.U32 R7, RZ, RZ, R3 ;  /* 0x000000ffff077224 */ /* 0x004fe400078e0003 */
[----:B------:R-:W2:Y:S01]  /*1ee00*/  LDL.LU R3, [R1+0xb1c] ;  /* 0x000b1c0001037983 */ /* 0x000ea20000300800 */
[----:B---3--:R-:W-:-:S03]  /*1ee10*/  IMAD.MOV.U32 R6, RZ, RZ, R28 ;  /* 0x000000ffff067224 */ /* 0x008fc600078e001c */
[----:B------:R-:W3:Y:S01]  /*1ee20*/  LDL.LU R28, [R1+0xb18] ;  /* 0x000b1800011c7983 */ /* 0x000ee20000300800 */
[----:B------:R-:W-:-:S04]  /*1ee30*/  IMAD.WIDE R6, R19, 0x2, R6 ;  /* 0x0000000213067825 */ /* 0x000fc800078e0206 */
[----:B------:R-:W-:Y:S01]  /*1ee40*/  STL [R1+0x524], R4 ;  /* 0x0005240401007387 */ /* 0x000fe20000100800 */
[----:B------:R-:W-:Y:S01]  /*1ee50*/  STL [R1+0x3cc], R5 ;  /* 0x0003cc0501007387 */ /* 0x000fe20000100800 */
[----:B------:R-:W-:Y:S02]  /*1ee60*/  STL [R1+0x6cc], R6 ;  /* 0x0006cc0601007387 */ /* 0x000fe40000100800 */
[----:B------:R4:W-:Y:S02]  /*1ee70*/  STL [R1+0x528], R7 ;  /* 0x0005280701007387 */ /* 0x0009e40000100800 */
[----:B------:R-:W3:Y:S01]  /*1ee80*/  LDL.LU R16, [R1+0x3dc] ;  /* 0x0003dc0001107983 */ /* 0x000ee20000300800 */
[----:B------:R-:W3:Y:S01]  /*1ee90*/  LDL.LU R11, [R1+0x544] ;  /* 0x00054400010b7983 */ /* 0x000ee20000300800 */
[----:B----4-:R-:W-:-:S03]  /*1eea0*/  IMAD.MOV.U32 R7, RZ, RZ, R29 ;  /* 0x000000ffff077224 */ /* 0x010fc600078e001d */
[----:B------:R-:W4:Y:S01]  /*1eeb0*/  LDL.LU R29, [R1+0xb14] ;  /* 0x000b1400011d7983 */ /* 0x000f220000300800 */
[----:B------:R-:W-:Y:S02]  /*1eec0*/  IMAD.MOV.U32 R4, RZ, RZ, R18 ;  /* 0x000000ffff047224 */ /* 0x000fe400078e0012 */
[----:B------:R-:W-:-:S04]  /*1eed0*/  IMAD.MOV.U32 R5, RZ, RZ, R17 ;  /* 0x000000ffff057224 */ /* 0x000fc800078e0011 */
        /* <DEDUP_REMOVED lines=86> */
[----:B------:R0:W5:Y:S02]  /*1f440*/  LDL.LU R3, [R1+0xae0] ;  /* 0x000ae00001037983 */ /* 0x0001640000300800 */
        /* <DEDUP_REMOVED lines=16> */
[----:B------:R-:W-:Y:S01]  /*1f550*/  STL [R1+0x564], R4 ;  /* 0x0005640401007387 */ /* 0x000fe20000100800 */
[----:B------:R-:W-:Y:S02]  /*1f560*/  STL [R1+0x3ec], R5 ;  /* 0x0003ec0501007387 */ /* 0x000fe40000100800 */
[----:B------:R-:W-:Y:S02]  /*1f570*/  STL [R1+0x6ec], R6 ;  /* 0x0006ec0601007387 */ /* 0x000fe40000100800 */
[----:B------:R3:W-:Y:S01]  /*1f580*/  STL [R1+0x568], R7 ;  /* 0x0005680701007387 */ /* 0x0007e20000100800 */
[----:B------:R-:W2:Y:S01]  /*1f590*/  LDL.LU R27, [R1+0x3fc] ;  /* 0x0003fc00011b7983 */ /* 0x000ea20000300800 */
[----:B------:R-:W2:Y:S02]  /*1f5a0*/  LDL.LU R16, [R1+0x584] ;  /* 0x0005840001107983 */ /* 0x000ea40000300800 */
        /* <DEDUP_REMOVED lines=15> */
[----:B---3--:R-:W-:Y:S02]  /*1f6a0*/  IMAD.MOV.U32 R7, RZ, RZ, R28 ;  /* 0x000000ffff077224 */ /* 0x008fe400078e001c */
        /* <DEDUP_REMOVED lines=13> */
[----:B------:R-:W4:Y:S02]  /*1f780*/  LDL.LU R10, [R1+0x598] ;  /* 0x00059800010a7983 */ /* 0x000f240000300800 */
[----:B--2---:R-:W-:-:S02]  /*1f790*/  IMAD.MOV.U32 R4, RZ, RZ, R22 ;  /* 0x000000ffff047224 */ /* 0x004fc400078e0016 */
[----:B-1----:R-:W-:Y:S02]  /*1f7a0*/  IMAD.MOV.U32 R5, RZ, RZ, R26 ;  /* 0x000000ffff057224 */ /* 0x002fe400078e001a */
[----:B0-----:R-:W-:Y:S02]  /*1f7b0*/  IMAD.MOV.U32 R7, RZ, RZ, R23 ;  /* 0x000000ffff077224 */ /* 0x001fe400078e0017 */
[----:B------:R-:W-:-:S04]  /*1f7c0*/  IMAD.WIDE R4, R19, 0x2, R4 ;  /* 0x0000000213047825 */ /* 0x000fc800078e0204 */
[----:B---3--:R-:W-:Y:S02]  /*1f7d0*/  IMAD.MOV.U32 R6, RZ, RZ, R28 ;  /* 0x000000ffff067224 */ /* 0x008fe400078e001c */
[----:B------:R-:W2:Y:S02]  /*1f7e0*/  LDL.LU R28, [R1+0xac4] ;  /* 0x000ac400011c7983 */ /* 0x000ea40000300800 */
[----:B------:R-:W-:-:S04]  /*1f7f0*/  IMAD.WIDE R6, R19, 0x2, R6 ;  /* 0x0000000213067825 */ /* 0x000fc800078e0206 */
[----:B------:R-:W-:Y:S01]  /*1f800*/  STL [R1+0x57c], R4 ;  /* 0x00057c0401007387 */ /* 0x000fe20000100800 */
[----:B------:R-:W-:Y:S01]  /*1f810*/  STL [R1+0x3f8], R5 ;  /* 0x0003f80501007387 */ /* 0x000fe20000100800 */
[----:B------:R-:W-:Y:S02]  /*1f820*/  STL [R1+0x6f8], R6 ;  /* 0x0006f80601007387 */ /* 0x000fe40000100800 */
[----:B------:R4:W-:Y:S02]  /*1f830*/  STL [R1+0x580], R7 ;  /* 0x0005800701007387 */ /* 0x0009e40000100800 */
[----:B------:R-:W3:Y:S01]  /*1f840*/  LDL.LU R26, [R1+0x408] ;  /* 0x00040800011a7983 */ /* 0x000ee20000300800 */
[----:B------:R-:W3:Y:S01]  /*1f850*/  LDL.LU R22, [R1+0x59c] ;  /* 0x00059c0001167983 */ /* 0x000ee20000300800 */
[----:B------:R-:W3:Y:S02]  /*1f860*/  LDL.LU R23, [R1+0x708] ;  /* 0x0007080001177983 */ /* 0x000ee40000300800 */
[----:B----4-:R-:W-:-:S02]  /*1f870*/  IMAD.MOV.U32 R7, RZ, RZ, R29 ;  /* 0x000000ffff077224 */ /* 0x010fc400078e001d */
[----:B------:R-:W4:Y:S01]  /*1f880*/  LDL.LU R29, [R1+0xac0] ;  /* 0x000ac000011d7983 */ /* 0x000f220000300800 */
[----:B------:R-:W-:Y:S02]  /*1f890*/  IMAD.MOV.U32 R4, RZ, RZ, R16 ;  /* 0x000000ffff047224 */ /* 0x000fe400078e0010 */
[----:B------:R-:W-:Y:S02]  /*1f8a0*/  IMAD.MOV.U32 R5, RZ, RZ, R27 ;  /* 0x000000ffff057224 */ /* 0x000fe400078e001b */
[----:B------:R-:W-:Y:S02]  /*1f8b0*/  IMAD.MOV.U32 R6, RZ, RZ, R11 ;  /* 0x000000ffff067224 */ /* 0x000fe400078e000b */
        /* <DEDUP_REMOVED lines=8> */
[----:B--2---:R-:W-:-:S02]  /*1f940*/  IMAD.MOV.U32 R7, RZ, RZ, R28 ;  /* 0x000000ffff077224 */ /* 0x004fc400078e001c */
[----:B------:R-:W2:Y:S01]  /*1f950*/  LDL.LU R28, [R1+0xabc] ;  /* 0x000abc00011c7983 */ /* 0x000ea20000300800 */
        /* <DEDUP_REMOVED lines=10> */
[----:B------:R-:W3:Y:S01]  /*1fa00*/  LDL.LU R27, [R1+0x410] ;  /* 0x00041000011b7983 */ /* 0x000ee20000300800 */
[----:B------:R-:W3:Y:S02]  /*1fa10*/  LDL.LU R17, [R1+0x5ac] ;  /* 0x0005ac0001117983 */ /* 0x000ee40000300800 */
[----:B------:R-:W3:Y:S02]  /*1fa20*/  LDL.LU R18, [R1+0x5b0] ;  /* 0x0005b00001127983 */ /* 0x000ee40000300800 */
[----:B0-----:R-:W-:-:S02]  /*1fa30*/  IMAD.MOV.U32 R4, RZ, RZ, R21 ;  /* 0x000000ffff047224 */ /* 0x001fc400078e0015 */
[----:B-1----:R-:W-:Y:S02]  /*1fa40*/  IMAD.MOV.U32 R5, RZ, RZ, R20 ;  /* 0x000000ffff057224 */ /* 0x002fe400078e0014 */
        /* <DEDUP_REMOVED lines=12> */
[----:B----4-:R-:W-:-:S02]  /*1fb10*/  IMAD.MOV.U32 R7, RZ, RZ, R29 ;  /* 0x000000ffff077224 */ /* 0x010fc400078e001d */
[----:B------:R-:W4:Y:S01]  /*1fb20*/  LDL.LU R29, [R1+0xab0] ;  /* 0x000ab000011d7983 */ /* 0x000f220000300800 */
[----:B---3--:R-:W-:Y:S02]  /*1fb30*/  IMAD.MOV.U32 R4, RZ, RZ, R22 ;  /* 0x000000ffff047224 */ /* 0x008fe400078e0016 */
        /* <DEDUP_REMOVED lines=51> */
[----:B--2---:R-:W-:-:S02]  /*1fe70*/  IMAD.MOV.U32 R7, RZ, RZ, R28 ;  /* 0x000000ffff077224 */ /* 0x004fc400078e001c */
[----:B------:R-:W2:Y:S01]  /*1fe80*/  LDL.LU R28, [R1+0xa9c] ;  /* 0x000a9c00011c7983 */ /* 0x000ea20000300800 */
[----:B----4-:R-:W-:-:S03]  /*1fe90*/  IMAD.MOV.U32 R6, RZ, RZ, R29 ;  /* 0x000000ffff067224 */ /* 0x010fc600078e001d */
[----:B------:R-:W4:Y:S01]  /*1fea0*/  LDL.LU R29, [R1+0xa98] ;  /* 0x000a9800011d7983 */ /* 0x000f220000300800 */
[----:B---3--:R-:W-:Y:S02]  /*1feb0*/  IMAD.MOV.U32 R4, RZ, RZ, R23 ;  /* 0x000000ffff047224 */ /* 0x008fe400078e0017 */
[----:B------:R-:W-:Y:S02]  /*1fec0*/  IMAD.MOV.U32 R5, RZ, RZ, R22 ;  /* 0x000000ffff057224 */ /* 0x000fe400078e0016 */
[----:B------:R-:W-:-:S04]  /*1fed0*/  IMAD.WIDE R6, R19, 0x2, R6 ;  /* 0x0000000213067825 */ /* 0x000fc800078e0206 */
[----:B------:R-:W-:-:S05]  /*1fee0*/  IMAD.WIDE R4, R19, 0x2, R4 ;  /* 0x0000000213047825 */ /* 0x000fca00078e0204 */
[----:B------:R-:W-:Y:S01]  /*1fef0*/  STL [R1+0x5bc], R4 ;  /* 0x0005bc0401007387 */ /* 0x000fe20000100800 */
[----:B------:R-:W-:Y:S02]  /*1ff00*/  STL [R1+0x418], R5 ;  /* 0x0004180501007387 */ /* 0x000fe40000100800 */
[----:B------:R-:W-:Y:S02]  /*1ff10*/  STL [R1+0x718], R6 ;  /* 0x0007180601007387 */ /* 0x000fe40000100800 */
[----:B------:R2:W-:Y:S01]  /*1ff20*/  STL [R1+0x5c0], R7 ;  /* 0x0005c00701007387 */ /* 0x0005e20000100800 */
[----:B------:R-:W3:Y:S01]  /*1ff30*/  LDL.LU R22, [R1+0x428] ;  /* 0x0004280001167983 */ /* 0x000ee20000300800 */
[----:B------:R-:W3:Y:S02]  /*1ff40*/  LDL.LU R23, [R1+0x5dc] ;  /* 0x0005dc0001177983 */ /* 0x000ee40000300800 */
[----:B--2---:R-:W-:Y:S02]  /*1ff50*/  IMAD.MOV.U32 R7, RZ, RZ, R28 ;  /* 0x000000ffff077224 */ /* 0x004fe400078e001c */
[----:B------:R-:W2:Y:S01]  /*1ff60*/  LDL.LU R28, [R1+0xa94] ;  /* 0x000a9400011c7983 */ /* 0x000ea20000300800 */
        /* <DEDUP_REMOVED lines=83> */
[----:B---3--:R-:W-:Y:S02]  /*204a0*/  IMAD.MOV.U32 R4, RZ, RZ, R21 ;  /* 0x000000ffff047224 */ /* 0x008fe400078e0015 */
[----:B0-----:R-:W-:-:S02]  /*204b0*/  IMAD.MOV.U32 R5, RZ, RZ, R27 ;  /* 0x000000ffff057224 */ /* 0x001fc400078e001b */
[----:B-1----:R-:W-:Y:S02]  /*204c0*/  IMAD.MOV.U32 R7, RZ, RZ, R10 ;  /* 0x000000ffff077224 */ /* 0x002fe400078e000a */
        /* <DEDUP_REMOVED lines=132> */
[----:B------:R-:W3:Y:S01]  /*20d10*/  LDL.LU R22, [R1+0x468] ;  /* 0x0004680001167983 */ /* 0x000ee20000300800 */
[----:B------:R-:W3:Y:S01]  /*20d20*/  LDL.LU R23, [R1+0x65c] ;  /* 0x00065c0001177983 */ /* 0x000ee20000300800 */
[----:B------:R2:W-:Y:S02]  /*20d30*/  STL [R1+0x640], R7 ;  /* 0x0006400701007387 */ /* 0x0005e40000100800 */
[----:B--2---:R-:W-:Y:S02]  /*20d40*/  IMAD.MOV.U32 R7, RZ, RZ, R28 ;  /* 0x000000ffff077224 */ /* 0x004fe400078e001c */
[----:B------:R-:W2:Y:S01]  /*20d50*/  LDL.LU R28, [R1+0xa24] ;  /* 0x000a2400011c7983 */ /* 0x000ea20000300800 */
[----:B----4-:R-:W-:-:S03]  /*20d60*/  IMAD.MOV.U32 R6, RZ, RZ, R29 ;  /* 0x000000ffff067224 */ /* 0x010fc600078e001d */
[----:B------:R-:W4:Y:S01]  /*20d70*/  LDL.LU R29, [R1+0xa20] ;  /* 0x000a2000011d7983 */ /* 0x000f220000300800 */
[----:B------:R-:W-:Y:S02]  /*20d80*/  IMAD.MOV.U32 R4, RZ, RZ, R11 ;  /* 0x000000ffff047224 */ /* 0x000fe400078e000b */
[----:B------:R-:W-:-:S04]  /*20d90*/  IMAD.MOV.U32 R5, RZ, RZ, R16 ;  /* 0x000000ffff057224 */ /* 0x000fc800078e0010 */
[----:B------:R-:W-:-:S04]  /*20da0*/  IMAD.WIDE R4, R19, 0x2, R4 ;  /* 0x0000000213047825 */ /* 0x000fc800078e0204 */
[----:B------:R-:W-:Y:S01]  /*20db0*/  IMAD.WIDE R6, R19, 0x2, R6 ;  /* 0x0000000213067825 */ /* 0x000fe200078e0206 */
[----:B------:R-:W-:Y:S03]  /*20dc0*/  STL [R1+0x644], R4 ;  /* 0x0006440401007387 */ /* 0x000fe60000100800 */
[----:B------:R-:W3:Y:S02]  /*20dd0*/  LDL.LU R16, [R1+0x46c] ;  /* 0x00046c0001107983 */ /* 0x000ee40000300800 */
[----:B------:R-:W3:Y:S02]  /*20de0*/  LDL.LU R11, [R1+0x664] ;  /* 0x00066400010b7983 */ /* 0x000ee40000300800 */
[----:B------:R-:W-:Y:S01]  /*20df0*/  STL [R1+0x45c], R5 ;  /* 0x00045c0501007387 */ /* 0x000fe20000100800 */
[----:B------:R-:W-:Y:S01]  /*20e00*/  STL [R1+0x75c], R6 ;  /* 0x00075c0601007387 */ /* 0x000fe20000100800 */
[----:B------:R2:W-:Y:S02]  /*20e10*/  STL [R1+0x648], R7 ;  /* 0x0006480701007387 */ /* 0x0005e40000100800 */
[----:B--2---:R-:W-:-:S02]  /*20e20*/  IMAD.MOV.U32 R7, RZ, RZ, R28 ;  /* 0x000000ffff077224 */ /* 0x004fc400078e001c */
        /* <DEDUP_REMOVED lines=22> */
[----:B------:R-:W3:Y:S02]  /*20f90*/  LDL.LU R10, [R1+0x370] ;  /* 0x00037000010a7983 */ /* 0x000ee40000300800 */
[----:B------:R-:W-:Y:S02]  /*20fa0*/  STL [R1+0x464], R5 ;  /* 0x0004640501007387 */ /* 0x000fe40000100800 */
[----:B------:R-:W-:Y:S01]  /*20fb0*/  STL [R1+0x764], R6 ;  /* 0x0007640601007387 */ /* 0x000fe20000100800 */
[----:B------:R2:W-:Y:S02]  /*20fc0*/  STL [R1+0x658], R7 ;  /* 0x0006580701007387 */ /* 0x0005e40000100800 */
        /* <DEDUP_REMOVED lines=11> */
[----:B------:R2:W-:Y:S02]  /*21080*/  STL [R1+0x660], R7 ;  /* 0x0006600701007387 */ /* 0x0005e40000100800 */
[----:B--2---:R-:W-:Y:S02]  /*21090*/  IMAD.MOV.U32 R7, RZ, RZ, R28 ;  /* 0x000000ffff077224 */ /* 0x004fe400078e001c */
[----:B------:R-:W2:Y:S01]  /*210a0*/  LDL.LU R28, [R1+0xa04] ;  /* 0x000a0400011c7983 */ /* 0x000ea20000300800 */
[----:B----4-:R-:W-:-:S03]  /*210b0*/  IMAD.MOV.U32 R6, RZ, RZ, R29 ;  /* 0x000000ffff067224 */ /* 0x010fc600078e001d */
[----:B------:R-:W2:Y:S01]  /*210c0*/  LDL.LU R29, [R1+0xa00] ;  /* 0x000a0000011d7983 */ /* 0x000ea20000300800 */
[----:B------:R-:W-:Y:S02]  /*210d0*/  IMAD.MOV.U32 R4, RZ, RZ, R11 ;  /* 0x000000ffff047224 */ /* 0x000fe400078e000b */
[----:B------:R-:W-:Y:S01]  /*210e0*/  IMAD.MOV.U32 R5, RZ, RZ, R16 ;  /* 0x000000ffff057224 */ /* 0x000fe200078e0010 */
[----:B---3--:R-:W-:-:S03]  /*210f0*/  IADD3 R10, R10, -0x1, RZ ;  /* 0xffffffff0a0a7810 */ /* 0x008fc60007ffe0ff */
[----:B------:R-:W-:Y:S01]  /*21100*/  IMAD.WIDE R4, R19, 0x2, R4 ;  /* 0x0000000213047825 */ /* 0x000fe200078e0204 */
[----:B------:R-:W-:-:S03]  /*21110*/  ISETP.NE.U32.AND P0, PT, R10, RZ, PT ;  /* 0x000000ff0a00720c */ /* 0x000fc60003f05070 */
[----:B------:R-:W-:Y:S02]  /*21120*/  IMAD.MOV.U32 R11, RZ, RZ, c[0x0][0x188] ;  /* 0x00006200ff0b7624 */ /* 0x000fe400078e00ff */
[----:B------:R-:W-:Y:S01]  /*21130*/  IMAD.WIDE R6, R19, 0x2, R6 ;  /* 0x0000000213067825 */ /* 0x000fe200078e0206 */
[----:B------:R0:W-:Y:S03]  /*21140*/  STL [R1+0x664], R4 ;  /* 0x0006640401007387 */ /* 0x0001e60000100800 */
[----:B------:R1:W-:Y:S02]  /*21150*/  STL [R1+0x46c], R5 ;  /* 0x00046c0501007387 */ /* 0x0003e40000100800 */
[----:B------:R-:W-:Y:S02]  /*21160*/  IMAD.SHL.U32 R11, R11, 0x40, RZ ;  /* 0x000000400b0b7824 */ /* 0x000fe400078e00ff */
[----:B------:R-:W-:Y:S01]  /*21170*/  STL [R1+0x76c], R6 ;  /* 0x00076c0601007387 */ /* 0x000fe20000100800 */
[----:B------:R2:W-:Y:S01]  /*21180*/  STL [R1+0x668], R7 ;  /* 0x0006680701007387 */ /* 0x0005e20000100800 */
[----:B0-----:R-:W-:-:S02]  /*21190*/  IMAD.MOV.U32 R4, RZ, RZ, R18 ;  /* 0x000000ffff047224 */ /* 0x001fc400078e0012 */
[----:B-1----:R-:W-:-:S04]  /*211a0*/  IMAD.MOV.U32 R5, RZ, RZ, R17 ;  /* 0x000000ffff057224 */ /* 0x002fc800078e0011 */
[----:B------:R-:W-:Y:S01]  /*211b0*/  IMAD.WIDE R4, R19, 0x2, R4 ;  /* 0x0000000213047825 */ /* 0x000fe200078e0204 */
[----:B------:R-:W-:Y:S01]  /*211c0*/  STL [R1+0x370], R10 ;  /* 0x0003700a01007387 */ /* 0x000fe20000100800 */
[----:B------:R-:W-:Y:S02]  /*211d0*/  UIADD3 UR4, UR4, -0x40, URZ ;  /* 0xffffffc004047890 */ /* 0x000fe4000fffe03f */
[----:B------:R-:W-:Y:S01]  /*211e0*/  IMAD.MOV.U32 R8, RZ, RZ, R15 ;  /* 0x000000ffff087224 */ /* 0x000fe200078e000f */
[----:B------:R0:W-:Y:S01]  /*211f0*/  STL [R1+0x770], R4 ;  /* 0x0007700401007387 */ /* 0x0001e20000100800 */
[----:B------:R1:W-:Y:S02]  /*21200*/  STL [R1+0x66c], R5 ;  /* 0x00066c0501007387 */ /* 0x0003e40000100800 */
[----:B--2---:R-:W-:-:S04]  /*21210*/  IMAD.WIDE R6, R11, 0x2, R28 ;  /* 0x000000020b067825 */ /* 0x004fc800078e021c */
[----:B0-----:R-:W-:Y:S02]  /*21220*/  IMAD.MOV.U32 R4, RZ, RZ, R6 ;  /* 0x000000ffff047224 */ /* 0x001fe400078e0006 */
[----:B-1----:R-:W-:Y:S01]  /*21230*/  IMAD.MOV.U32 R5, RZ, RZ, R7 ;  /* 0x000000ffff057224 */ /* 0x002fe200078e0007 */
[----:B------:R-:W-:Y:S01]  /*21240*/  @!P0 CALL.REL.NOINC `(.L_x_2) ;  /* 0x0000001000008944 */ /* 0x000fe20003c00000 */
[----:B------:R-:W-:Y:S05]  /*21250*/  BRA `(.L_x_3) ;  /* 0xfffef96000007947 */ /* 0x000fea000383ffff */
.L_x_2:
[----:B------:R-:W2:Y:S04]  /*21260*/  LDL.LU R11, [R1+0x2ec] ;  /* 0x0002ec00010b7983 */ /* 0x000ea80000300800 */
[----:B------:R-:W3:Y:S04]  /*21270*/  LDL.LU R10, [R1+0x30c] ;  /* 0x00030c00010a7983 */ /* 0x000ee80000300800 */
[----:B---3--:R0:W-:Y:S04]  /*21280*/  STL [R1+0xaa0], R10 ;  /* 0x000aa00a01007387 */ /* 0x0081e80000100800 */
[----:B0-----:R-:W3:Y:S04]  /*21290*/  LDL.LU R10, [R1+0xa0] ;  /* 0x0000a000010a7983 */ /* 0x001ee80000300800 */
        /* <DEDUP_REMOVED lines=29> */
[----:B--2---:R1:W-:Y:S01]  /*21470*/  STL [R1+0xa8c], R11 ;  /* 0x000a8c0b01007387 */ /* 0x0043e20000100800 */
[----:B0-----:R-:W-:-:S03]  /*21480*/  IMAD.MOV.U32 R10, RZ, RZ, R9 ;  /* 0x000000ffff0a7224 */ /* 0x001fc600078e0009 */
[----:B-1----:R-:W2:Y:S04]  /*21490*/  LDL.LU R11, [R1+0x1ec] ;  /* 0x0001ec00010b7983 */ /* 0x002ea80000300800 */
[----:B--2---:R0:W-:Y:S04]  /*214a0*/  STL [R1+0xa90], R11 ;  /* 0x000a900b01007387 */ /* 0x0041e80000100800 */
[----:B0-----:R-:W2:Y:S04]  /*214b0*/  LDL.LU R11, [R1+0x24c] ;  /* 0x00024c00010b7983 */ /* 0x001ea80000300800 */
        /* <DEDUP_REMOVED lines=33> */
[----:B-----5:R-:W2:Y:S01]  /*216d0*/  LDL.LU R3, [R1+0xcc] ;  /* 0x0000cc0001037983 */ /* 0x020ea20000300800 */
[----:B0-----:R-:W-:-:S03]  /*216e0*/  IMAD.MOV.U32 R11, RZ, RZ, R8 ;  /* 0x000000ffff0b7224 */ /* 0x001fc600078e0008 */
[----:B--2---:R0:W-:Y:S04]  /*216f0*/  STL [R1+0xa94], R3 ;  /* 0x000a940301007387 */ /* 0x0041e80000100800 */
[----:B0-----:R-:W2:Y:S01]  /*21700*/  LDL.LU R3, [R1+0x26c] ;  /* 0x00026c0001037983 */ /* 0x001ea20000300800 */
[----:B------:R-:W-:-:S03]  /*21710*/  F2FP.PACK_AB R10, R11, R10 ;  /* 0x0000000a0b0a723e */ /* 0x000fc600000000ff */
[----:B--2---:R0:W-:Y:S04]  /*21720*/  STL [R1+0xa9c], R3 ;  /* 0x000a9c0301007387 */ /* 0x0041e80000100800 */
[----:B0-----:R-:W2:Y:S04]  /*21730*/  LDL.LU R3, [R1+0x28c] ;  /* 0x00028c0001037983 */ /* 0x001ea80000300800 */
[----:B------:R-:W3:Y:S04]  /*21740*/  LDL.LU R0, [R1+0x288] ;  /* 0x0002880001007983 */ /* 0x000ee80000300800 */
[----:B------:R-:W3:Y:S04]  /*21750*/  LDL.LU R2, [R1+0x298] ;  /* 0x0002980001027983 */ /* 0x000ee80000300800 */
[----:B------:R-:W4:Y:S04]  /*21760*/  LDL.LU R4, [R1+0x268] ;  /* 0x0002680001047983 */ /* 0x000f280000300800 */
[----:B------:R-:W4:Y:S04]  /*21770*/  LDL.LU R5, [R1+0x248] ;  /* 0x0002480001057983 */ /* 0x000f280000300800 */
        /* <DEDUP_REMOVED lines=21> */
[----:B0-----:R-:W2:Y:S04]  /*218d0*/  LDL.LU R25, [R1+0x17c] ;  /* 0x00017c0001197983 */ /* 0x001ea80000300800 */
[----:B------:R0:W-:Y:S04]  /*218e0*/  STL [R1+0xa00], R24 ;  /* 0x000a001801007387 */ /* 0x0001e80000100800 */
[----:B0-----:R-:W2:Y:S04]  /*218f0*/  LDL.LU R24, [R1+0x19c] ;  /* 0x00019c0001187983 */ /* 0x001ea80000300800 */
[----:B------:R-:W2:Y:S04]  /*21900*/  LDL.LU R11, [R1+0xb1c] ;  /* 0x000b1c00010b7983 */ /* 0x000ea80000300800 */
[----:B------:R0:W-:Y:S04]  /*21910*/  STL [R1+0x9c], R10 ;  /* 0x00009c0a01007387 */ /* 0x0001e80000100800 */
[----:B0-----:R-:W2:Y:S02]  /*21920*/  LDL.LU R10, [R1+0xb18] ;  /* 0x000b1800010a7983 */ /* 0x001ea40000300800 */
[----:B--2---:R-:W-:-:S02]  /*21930*/  F2FP.PACK_AB R10, R11, R10 ;  /* 0x0000000a0b0a723e */ /* 0x004fc400000000ff */
        /* <DEDUP_REMOVED lines=58> */
[----:B0-----:R-:W3:Y:S01]  /*21ce0*/  LDL.LU R10, [R1+0xaa0] ;  /* 0x000aa000010a7983 */ /* 0x001ee20000300800 */
[----:B--2---:R-:W-:-:S03]  /*21cf0*/  F2FP.PACK_AB R11, R3, R11 ;  /* 0x0000000b030b723e */ /* 0x004fc600000000ff */
        /* <DEDUP_REMOVED lines=9> */
[----:B------:R0:W-:Y:S02]  /*21d90*/  STL [R1+0x54], R24 ;  /* 0x0000541801007387 */ /* 0x0001e40000100800 */
[----:B0-----:R-:W-:Y:S02]  /*21da0*/  F2FP.PACK_AB R24, R25, R3 ;  /* 0x000000031918723e */ /* 0x001fe400000000ff */
[----:B---3--:R-:W-:Y:S02]  /*21db0*/  F2FP.PACK_AB R3, R0, R2 ;  /* 0x000000020003723e */ /* 0x008fe400000000ff */
[----:B----4-:R-:W-:Y:S01]  /*21dc0*/  F2FP.PACK_AB R2, R4, R5 ;  /* 0x000000050402723e */ /* 0x010fe200000000ff */
[----:B------:R-:W-:Y:S01]  /*21dd0*/  STL [R1+0x50], R24 ;  /* 0x0000501801007387 */ /* 0x000fe20000100800 */
[----:B------:R-:W-:-:S03]  /*21de0*/  F2FP.PACK_AB R0, R6, R7 ;  /* 0x000000070600723e */ /* 0x000fc600000000ff */
[----:B------:R0:W-:Y:S04]  /*21df0*/  STL [R1+0x4c], R3 ;  /* 0x00004c0301007387 */ /* 0x0001e80000100800 */
[----:B------:R1:W-:Y:S01]  /*21e00*/  STL [R1+0x48], R2 ;  /* 0x0000480201007387 */ /* 0x0003e20000100800 */
[----:B0-----:R-:W-:-:S03]  /*21e10*/  F2FP.PACK_AB R3, R28, R29 ;  /* 0x0000001d1c03723e */ /* 0x001fc600000000ff */
[----:B------:R0:W-:Y:S01]  /*21e20*/  STL [R1+0x44], R0 ;  /* 0x0000440001007387 */ /* 0x0001e20000100800 */
[----:B-1----:R-:W-:-:S03]  /*21e30*/  F2FP.PACK_AB R2, R12, R13 ;  /* 0x0000000d0c02723e */ /* 0x002fc600000000ff */
[----:B------:R1:W-:Y:S04]  /*21e40*/  STL [R1+0x40], R3 ;  /* 0x0000400301007387 */ /* 0x0003e80000100800 */
[----:B------:R3:W-:Y:S01]  /*21e50*/  STL [R1+0x3c], R2 ;  /* 0x00003c0201007387 */ /* 0x0007e20000100800 */
[----:B0-----:R-:W-:Y:S02]  /*21e60*/  F2FP.PACK_AB R0, R14, R15 ;  /* 0x0000000f0e00723e */ /* 0x001fe400000000ff */
[----:B-1----:R-:W-:-:S03]  /*21e70*/  F2FP.PACK_AB R3, R26, R27 ;  /* 0x0000001b1a03723e */ /* 0x002fc600000000ff */
[----:B------:R0:W-:Y:S01]  /*21e80*/  STL [R1+0x38], R0 ;  /* 0x0000380001007387 */ /* 0x0001e20000100800 */
[----:B---3--:R-:W-:-:S03]  /*21e90*/  F2FP.PACK_AB R2, R20, R21 ;  /* 0x000000151402723e */ /* 0x008fc600000000ff */
[----:B------:R1:W-:Y:S04]  /*21ea0*/  STL [R1+0x34], R3 ;  /* 0x0000340301007387 */ /* 0x0003e80000100800 */
[----:B------:R3:W-:Y:S01]  /*21eb0*/  STL [R1+0x30], R2 ;  /* 0x0000300201007387 */ /* 0x0007e20000100800 */
[----:B0-----:R-:W-:Y:S02]  /*21ec0*/  F2FP.PACK_AB R0, R22, R23 ;  /* 0x000000171600723e */ /* 0x001fe400000000ff */
[----:B-1----:R-:W-:-:S03]  /*21ed0*/  F2FP.PACK_AB R3, R16, R17 ;  /* 0x000000111003723e */ /* 0x002fc600000000ff */
[----:B------:R0:W-:Y:S01]  /*21ee0*/  STL [R1+0x2c], R0 ;  /* 0x00002c0001007387 */ /* 0x0001e20000100800 */
[----:B---3--:R-:W-:-:S03]  /*21ef0*/  F2FP.PACK_AB R2, R18, R19 ;  /* 0x000000131202723e */ /* 0x008fc600000000ff */
[----:B------:R-:W-:Y:S04]  /*21f00*/  STL [R1+0x28], R3 ;  /* 0x0000280301007387 */ /* 0x000fe80000100800 */
[----:B------:R-:W-:Y:S04]  /*21f10*/  STL [R1+0x24], R2 ;  /* 0x0000240201007387 */ /* 0x000fe80000100800 */
[----:B------:R-:W3:Y:S01]  /*21f20*/  LDL.LU R7, [R1+0x304] ;  /* 0x0003040001077983 */ /* 0x000ee20000300800 */
[----:B0-----:R-:W-:-:S05]  /*21f30*/  F2FP.PACK_AB R0, R8, R9 ;  /* 0x000000090800723e */ /* 0x001fca00000000ff */
[----:B------:R-:W-:Y:S04]  /*21f40*/  STL [R1+0x20], R0 ;  /* 0x0000200001007387 */ /* 0x000fe80000100800 */
        /* <DEDUP_REMOVED lines=14> */
[----:B---3--:R-:W-:Y:S04]  /*22030*/  STL [R1+0xa84], R7 ;  /* 0x000a840701007387 */ /* 0x008fe80000100800 */
        /* <DEDUP_REMOVED lines=21> */
[----:B------:R-:W4:Y:S01]  /*22190*/  LDL.LU R4, [R1+0x1d4] ;  /* 0x0001d40001047983 */ /* 0x000f220000300800 */
[----:B--2---:R-:W-:-:S03]  /*221a0*/  IMAD.MOV.U32 R6, RZ, RZ, R11 ;  /* 0x000000ffff067224 */ /* 0x004fc600078e000b */
[----:B----4-:R0:W-:Y:S04]  /*221b0*/  STL [R1+0xa40], R4 ;  /* 0x000a400401007387 */ /* 0x0101e80000100800 */
[----:B0-----:R-:W2:Y:S04]  /*221c0*/  LDL.LU R4, [R1+0x254] ;  /* 0x0002540001047983 */ /* 0x001ea80000300800 */
[----:B------:R-:W4:Y:S01]  /*221d0*/  LDL.LU R11, [R1+0x300] ;  /* 0x00030000010b7983 */ /* 0x000f220000300800 */
[----:B------:R-:W-:-:S03]  /*221e0*/  IMAD.MOV.U32 R7, RZ, RZ, R10 ;  /* 0x000000ffff077224 */ /* 0x000fc600078e000a */
[----:B----4-:R0:W-:Y:S04]  /*221f0*/  STL [R1+0xa3c], R11 ;  /* 0x000a3c0b01007387 */ /* 0x0101e80000100800 */
[----:B0-----:R-:W4:Y:S04]  /*22200*/  LDL.LU R11, [R1+0x1f4] ;  /* 0x0001f400010b7983 */ /* 0x001f280000300800 */
[----:B------:R-:W2:Y:S04]  /*22210*/  LDL.LU R10, [R1+0x2b0] ;  /* 0x0002b000010a7983 */ /* 0x000ea80000300800 */
[----:B--2---:R0:W-:Y:S04]  /*22220*/  STL [R1+0xa38], R10 ;  /* 0x000a380a01007387 */ /* 0x0041e80000100800 */
[----:B0-----:R-:W2:Y:S04]  /*22230*/  LDL.LU R10, [R1+0x2e0] ;  /* 0x0002e000010a7983 */ /* 0x001ea80000300800 */
        /* <DEDUP_REMOVED lines=33> */
[----:B------:R-:W2:Y:S01]  /*22450*/  LDL.LU R25, [R1+0x324] ;  /* 0x0003240001197983 */ /* 0x000ea20000300800 */
[----:B------:R-:W-:-:S03]  /*22460*/  F2FP.PACK_AB R7, R6, R7 ;  /* 0x000000070607723e */ /* 0x000fc600000000ff */
[----:B--2---:R0:W-:Y:S04]  /*22470*/  STL [R1+0xa08], R25 ;  /* 0x000a081901007387 */ /* 0x0041e80000100800 */
[----:B0-----:R-:W2:Y:S04]  /*22480*/  LDL.LU R25, [R1+0x334] ;  /* 0x0003340001197983 */ /* 0x001ea80000300800 */
        /* <DEDUP_REMOVED lines=40> */
[----:B------:R0:W-:Y:S04]  /*22710*/  STL [R1], R7 ;  /* 0x0000000701007387 */ /* 0x0001e80000100800 */
[----:B0-----:R-:W2:Y:S02]  /*22720*/  LDL.LU R7, [R1+0xa4c] ;  /* 0x000a4c0001077983 */ /* 0x001ea40000300800 */
[----:B--2---:R-:W-:-:S02]  /*22730*/  F2FP.PACK_AB R7, R6, R7 ;  /* 0x000000070607723e */ /* 0x004fc400000000ff */
[----:B------:R-:W3:Y:S02]  /*22740*/  LDL.LU R6, [R1+0xa48] ;  /* 0x000a480001067983 */ /* 0x000ee40000300800 */
[----:B---3--:R-:W-:Y:S02]  /*22750*/  F2FP.PACK_AB R6, R5, R6 ;  /* 0x000000060506723e */ /* 0x008fe400000000ff */
[----:B------:R-:W2:Y:S02]  /*22760*/  LDL.LU R5, [R1+0xa44] ;  /* 0x000a440001057983 */ /* 0x000ea40000300800 */
[----:B--2---:R-:W-:Y:S02]  /*22770*/  F2FP.PACK_AB R5, R4, R5 ;  /* 0x000000050405723e */ /* 0x004fe400000000ff */
[----:B------:R-:W4:Y:S02]  /*22780*/  LDL.LU R4, [R1+0xa40] ;  /* 0x000a400001047983 */ /* 0x000f240000300800 */
[----:B----4-:R-:W-:-:S02]  /*22790*/  F2FP.PACK_AB R4, R11, R4 ;  /* 0x000000040b04723e */ /* 0x010fc400000000ff */
[----:B------:R-:W2:Y:S02]  /*227a0*/  LDL.LU R11, [R1+0xa3c] ;  /* 0x000a3c00010b7983 */ /* 0x000ea40000300800 */
[----:B--2---:R-:W-:Y:S02]  /*227b0*/  F2FP.PACK_AB R11, R10, R11 ;  /* 0x0000000b0a0b723e */ /* 0x004fe400000000ff */
[----:B------:R-:W2:Y:S02]  /*227c0*/  LDL.LU R10, [R1+0xa38] ;  /* 0x000a3800010a7983 */ /* 0x000ea40000300800 */
[----:B--2---:R-:W-:Y:S02]  /*227d0*/  F2FP.PACK_AB R10, R9, R10 ;  /* 0x0000000a090a723e */ /* 0x004fe400000000ff */
[----:B------:R-:W2:Y:S02]  /*227e0*/  LDL.LU R9, [R1+0xa34] ;  /* 0x000a340001097983 */ /* 0x000ea40000300800 */
[----:B--2---:R-:W-:-:S02]  /*227f0*/  F2FP.PACK_AB R9, R8, R9 ;  /* 0x000000090809723e */ /* 0x004fc400000000ff */
        /* <DEDUP_REMOVED lines=20> */
[----:B------:R-:W2:Y:S01]  /*22940*/  LDL.LU R25, [R1+0xa08] ;  /* 0x000a080001197983 */ /* 0x000ea20000300800 */
[----:B------:R-:W-:Y:S02]  /*22950*/  F2FP.PACK_AB R21, R24, R21 ;  /* 0x000000151815723e */ /* 0x000fe400000000ff */
[----:B--2---:R-:W-:Y:S02]  /*22960*/  F2FP.PACK_AB R22, R25, R22 ;  /* 0x000000161916723e */ /* 0x004fe400000000ff */
[----:B------:R-:W2:Y:S04]  /*22970*/  LDL.LU R25, [R1+0xa04] ;  /* 0x000a040001197983 */ /* 0x000ea80000300800 */
[----:B------:R-:W3:Y:S01]  /*22980*/  LDL.LU R24, [R1+0xa00] ;  /* 0x000a000001187983 */ /* 0x000ee20000300800 */
[----:B------:R-:W-:-:S02]  /*22990*/  F2FP.PACK_AB R20, R3, R20 ;  /* 0x000000140314723e */ /* 0x000fc400000000ff */
[----:B------:R-:W-:Y:S02]  /*229a0*/  F2FP.PACK_AB R27, R0, R27 ;  /* 0x0000001b001b723e */ /* 0x000fe400000000ff */
[----:B------:R-:W-:Y:S02]  /*229b0*/  F2FP.PACK_AB R26, R2, R26 ;  /* 0x0000001a021a723e */ /* 0x000fe400000000ff */
[----:B--2---:R-:W-:Y:S02]  /*229c0*/  F2FP.PACK_AB R25, R28, R25 ;  /* 0x000000191c19723e */ /* 0x004fe400000000ff */
[----:B---3--:R-:W-:Y:S02]  /*229d0*/  F2FP.PACK_AB R24, R29, R24 ;  /* 0x000000181d18723e */ /* 0x008fe400000000ff */
.L_x_1:
[----:B0-----:R-:W2:Y:S04]  /*229e0*/  LDL.LU R0, [R1+0x77c] ;  /* 0x00077c0001007983 */ /* 0x001ea80000300800 */
[----:B------:R-:W3:Y:S04]  /*229f0*/  LDL.LU R2, [R1+0x7c0] ;  /* 0x0007c00001027983 */ /* 0x000ee80000300800 */
[----:B------:R-:W0:Y:S02]  /*22a00*/  S2R R29, SR_TID.X ;  /* 0x00000000001d7919 */ /* 0x000e240000002100 */
[----:B0-----:R-:W-:-:S02]  /*22a10*/  IMAD.SHL.U32 R28, R29, 0x800, RZ ;  /* 0x000008001d1c7824 */ /* 0x001fc400078e00ff */
[C---:B------:R-:W-:Y:S02]  /*22a20*/  IMAD R3, R29.reuse, 0x200, R29 ;  /* 0x000002001d037824 */ /* 0x040fe400078e021d */
[----:B------:R-:W-:Y:S01]  /*22a30*/  IMAD.SHL.U32 R29, R29, 0x4, RZ ;  /* 0x000000041d1d7824 */ /* 0x000fe200078e00ff */
[----:B------:R-:W-:Y:S01]  /*22a40*/  LOP3.LUT R28, R28, 0xc000, RZ, 0xc0, !PT ;  /* 0x0000c0001c1c7812 */ /* 0x000fe200078ec0ff */
[----:B------:R-:W-:Y:S01]  /*22a50*/  BAR.SYNC.DEFER_BLOCKING 0x0 ;  /* 0x0000000000007b1d */ /* 0x000fe20000010000 */
[----:B--2---:R-:W-:-:S04]  /*22a60*/  LOP3.LUT R0, R0, 0x3800, RZ, 0xc0, !PT ;  /* 0x0000380000007812 */ /* 0x004fc800078ec0ff */
[----:B---3--:R-:W-:Y:S01]  /*22a70*/  LOP3.LUT R2, R0, 0x60, R2, 0xf8, !PT ;  /* 0x0000006000027812 */ /* 0x008fe200078ef802 */
[----:B------:R-:W-:-:S03]  /*22a80*/  IMAD.SHL.U32 R0, R3, 0x10, RZ ;  /* 0x0000001003007824 */ /* 0x000fc600078e00ff */
[----:B------:R-:W-:Y:S02]  /*22a90*/  LOP3.LUT R3, R2, 0x70, R29, 0x78, !PT ;  /* 0x0000007002037812 */ /* 0x000fe400078e781d */
[----:B------:R-:W-:Y:S01]  /*22aa0*/  LOP3.LUT R2, R0, 0xc7f0, RZ, 0xc0, !PT ;  /* 0x0000c7f000027812 */ /* 0x000fe200078ec0ff */
[----:B------:R-:W0:Y:S02]  /*22ab0*/  S2R R29, SR_TID.X ;  /* 0x00000000001d7919 */ /* 0x000e240000002100 */
[----:B------:R-:W-:-:S05]  /*22ac0*/  IMAD.IADD R0, R28, 0x1, R3 ;  /* 0x000000011c007824 */ /* 0x000fca00078e0203 */
[----:B------:R1:W-:Y:S04]  /*22ad0*/  STS.128 [R0], R24 ;  /* 0x0000001800007388 */ /* 0x0003e80000000c00 */
[----:B-1----:R-:W2:Y:S01]  /*22ae0*/  LDL.LU R24, [R1+0x90] ;  /* 0x0000900001187983 */ /* 0x002ea20000300800 */
[----:B0-----:R-:W-:-:S03]  /*22af0*/  SHF.R.U32.HI R29, RZ, 0x2, R29 ;  /* 0x00000002ff1d7819 */ /* 0x001fc6000001161d */
[----:B------:R-:W2:Y:S01]  /*22b00*/  LDL.LU R25, [R1+0x94] ;  /* 0x0000940001197983 */ /* 0x000ea20000300800 */
[----:B------:R-:W-:-:S03]  /*22b10*/  LOP3.LUT R2, R2, 0x20, R29, 0x78, !PT ;  /* 0x0000002002027812 */ /* 0x000fc600078e781d */
[----:B------:R-:W3:Y:S04]  /*22b20*/  LDL.LU R26, [R1+0x98] ;  /* 0x00009800011a7983 */ /* 0x000ee80000300800 */
[----:B------:R-:W3:Y:S04]  /*22b30*/  LDL.LU R27, [R1+0x9c] ;  /* 0x00009c00011b7983 */ /* 0x000ee80000300800 */
[----:B---3--:R-:W-:Y:S04]  /*22b40*/  STL.64 [R1+0xa50], R26 ;  /* 0x000a501a01007387 */ /* 0x008fe80000100a00 */
[----:B--2---:R0:W-:Y:S04]  /*22b50*/  STL.64 [R1+0xa48], R24 ;  /* 0x000a481801007387 */ /* 0x0041e80000100a00 */
[----:B0-----:R-:W2:Y:S04]  /*22b60*/  LDL.LU R24, [R1+0x30] ;  /* 0x0000300001187983 */ /* 0x001ea80000300800 */
[----:B------:R-:W2:Y:S04]  /*22b70*/  LDL.LU R25, [R1+0x34] ;  /* 0x0000340001197983 */ /* 0x000ea80000300800 */
        /* <DEDUP_REMOVED lines=14> */
[----:B------:R-:W-:Y:S04]  /*22c60*/  STS.128 [R0+0x400], R20 ;  /* 0x0004001400007388 */ /* 0x000fe80000000c00 */
[----:B------:R-:W-:Y:S04]  /*22c70*/  STS.128 [R0+0x80], R16 ;  /* 0x0000801000007388 */ /* 0x000fe80000000c00 */
[----:B---3--:R-:W-:Y:S04]  /*22c80*/  STL.64 [R1+0xa80], R26 ;  /* 0x000a801a01007387 */ /* 0x008fe80000100a00 */
[----:B--2---:R0:W-:Y:S04]  /*22c90*/  STL.64 [R1+0xa78], R24 ;  /* 0x000a781801007387 */ /* 0x0041e80000100a00 */
[----:B0-----:R-:W2:Y:S04]  /*22ca0*/  LDL.LU R24, [R1] ;  /* 0x0000000001187983 */ /* 0x001ea80000300800 */
[----:B------:R-:W2:Y:S04]  /*22cb0*/  LDL.LU R25, [R1+0x4] ;  /* 0x0000040001197983 */ /* 0x000ea80000300800 */
[----:B------:R-:W2:Y:S04]  /*22cc0*/  LDL.LU R26, [R1+0x8] ;  /* 0x00000800011a7983 */ /* 0x000ea80000300800 */
[----:B------:R-:W2:Y:S04]  /*22cd0*/  LDL.LU R27, [R1+0xc] ;  /* 0x00000c00011b7983 */ /* 0x000ea80000300800 */
[----:B------:R-:W3:Y:S04]  /*22ce0*/  LDL.LU R20, [R1+0x80] ;  /* 0x0000800001147983 */ /* 0x000ee80000300800 */
[----:B------:R-:W3:Y:S04]  /*22cf0*/  LDL.LU R21, [R1+0x84] ;  /* 0x0000840001157983 */ /* 0x000ee80000300800 */
[----:B------:R-:W3:Y:S04]  /*22d00*/  LDL.LU R22, [R1+0x88] ;  /* 0x0000880001167983 */ /* 0x000ee80000300800 */
[----:B------:R-:W3:Y:S04]  /*22d10*/  LDL.LU R23, [R1+0x8c] ;  /* 0x00008c0001177983 */ /* 0x000ee80000300800 */
[----:B------:R-:W4:Y:S04]  /*22d20*/  LDL.LU R16, [R1+0x70] ;  /* 0x0000700001107983 */ /* 0x000f280000300800 */
[----:B------:R-:W4:Y:S04]  /*22d30*/  LDL.LU R17, [R1+0x74] ;  /* 0x0000740001117983 */ /* 0x000f280000300800 */
[----:B------:R-:W4:Y:S04]  /*22d40*/  LDL.LU R18, [R1+0x78] ;  /* 0x0000780001127983 */ /* 0x000f280000300800 */
[----:B------:R-:W4:Y:S04]  /*22d50*/  LDL.LU R19, [R1+0x7c] ;  /* 0x00007c0001137983 */ /* 0x000f280000300800 */
[----:B------:R0:W-:Y:S04]  /*22d60*/  STS.128 [R0+0x480], R12 ;  /* 0x0004800c00007388 */ /* 0x0001e80000000c00 */
[----:B------:R1:W-:Y:S04]  /*22d70*/  STS.128 [R0+0x100], R8 ;  /* 0x0001000800007388 */ /* 0x0003e80000000c00 */
[----:B------:R5:W-:Y:S04]  /*22d80*/  STS.128 [R0+0x500], R4 ;  /* 0x0005000400007388 */ /* 0x000be80000000c00 */
[----:B0-----:R-:W3:Y:S04]  /*22d90*/  LDL.LU R12, [R1+0x60] ;  /* 0x00006000010c7983 */ /* 0x001ee80000300800 */
[----:B------:R-:W3:Y:S04]  /*22da0*/  LDL.LU R13, [R1+0x64] ;  /* 0x00006400010d7983 */ /* 0x000ee80000300800 */
[----:B------:R-:W3:Y:S04]  /*22db0*/  LDL.LU R14, [R1+0x68] ;  /* 0x00006800010e7983 */ /* 0x000ee80000300800 */
[----:B------:R-:W3:Y:S04]  /*22dc0*/  LDL.LU R15, [R1+0x6c] ;  /* 0x00006c00010f7983 */ /* 0x000ee80000300800 */
[----:B-1----:R-:W3:Y:S04]  /*22dd0*/  LDL.LU R8, [R1+0x50] ;  /* 0x0000500001087983 */ /* 0x002ee80000300800 */
[----:B------:R-:W3:Y:S04]  /*22de0*/  LDL.LU R9, [R1+0x54] ;  /* 0x0000540001097983 */ /* 0x000ee80000300800 */
[----:B------:R-:W3:Y:S04]  /*22df0*/  LDL.LU R10, [R1+0x58] ;  /* 0x00005800010a7983 */ /* 0x000ee80000300800 */
[----:B------:R-:W3:Y:S04]  /*22e00*/  LDL.LU R11, [R1+0x5c] ;  /* 0x00005c00010b7983 */ /* 0x000ee80000300800 */
[----:B-----5:R-:W5:Y:S04]  /*22e10*/  LDL.LU R4, [R1+0x40] ;  /* 0x0000400001047983 */ /* 0x020f680000300800 */
[----:B------:R-:W5:Y:S04]  /*22e20*/  LDL.LU R5, [R1+0x44] ;  /* 0x0000440001057983 */ /* 0x000f680000300800 */
[----:B------:R-:W5:Y:S04]  /*22e30*/  LDL.LU R6, [R1+0x48] ;  /* 0x0000480001067983 */ /* 0x000f680000300800 */
[----:B------:R-:W5:Y:S04]  /*22e40*/  LDL.LU R7, [R1+0x4c] ;  /* 0x00004c0001077983 */ /* 0x000f680000300800 */
[----:B--2---:R0:W-:Y:S04]  /*22e50*/  STS.128 [R0+0x180], R24 ;  /* 0x0001801800007388 */ /* 0x0041e80000000c00 */
[----:B0-----:R-:W2:Y:S04]  /*22e60*/  LDL.LU.64 R26, [R1+0xa80] ;  /* 0x000a8000011a7983 */ /* 0x001ea80000300a00 */
[----:B------:R-:W2:Y:S04]  /*22e70*/  LDL.LU.64 R24, [R1+0xa78] ;  /* 0x000a780001187983 */ /* 0x000ea80000300a00 */
[----:B--2---:R0:W-:Y:S04]  /*22e80*/  STS.128 [R0+0x580], R24 ;  /* 0x0005801800007388 */ /* 0x0041e80000000c00 */
[----:B0-----:R-:W2:Y:S04]  /*22e90*/  LDL.LU.64 R26, [R1+0xa70] ;  /* 0x000a7000011a7983 */ /* 0x001ea80000300a00 */
[----:B------:R-:W2:Y:S04]  /*22ea0*/  LDL.LU.64 R24, [R1+0xa68] ;  /* 0x000a680001187983 */ /* 0x000ea80000300a00 */
[----:B--2---:R0:W-:Y:S04]  /*22eb0*/  STS.128 [R0+0x200], R24 ;  /* 0x0002001800007388 */ /* 0x0041e80000000c00 */
[----:B0-----:R-:W2:Y:S04]  /*22ec0*/  LDL.LU.64 R26, [R1+0xa60] ;  /* 0x000a6000011a7983 */ /* 0x001ea80000300a00 */
[----:B------:R-:W2:Y:S04]  /*22ed0*/  LDL.LU.64 R24, [R1+0xa58] ;  /* 0x000a580001187983 */ /* 0x000ea80000300a00 */
[----:B-----5:R-:W-:Y:S04]  /*22ee0*/  STS.128 [R0+0x280], R4 ;  /* 0x0002800400007388 */ /* 0x020fe80000000c00 */
[----:B--2---:R0:W-:Y:S04]  /*22ef0*/  STS.128 [R0+0x600], R24 ;  /* 0x0006001800007388 */ /* 0x0041e80000000c00 */
[----:B0-----:R-:W2:Y:S04]  /*22f00*/  LDL.LU.64 R26, [R1+0xa50] ;  /* 0x000a5000011a7983 */ /* 0x001ea80000300a00 */
[----:B------:R-:W2:Y:S04]  /*22f10*/  LDL.LU.64 R24, [R1+0xa48] ;  /* 0x000a480001187983 */ /* 0x000ea80000300a00 */
[----:B------:R-:W5:Y:S04]  /*22f20*/  LDL.LU R7, [R1+0x780] ;  /* 0x0007800001077983 */ /* 0x000f680000300800 */
[----:B------:R-:W5:Y:S04]  /*22f30*/  LDL.LU R6, [R1+0x800] ;  /* 0x0008000001067983 */ /* 0x000f680000300800 */
[----:B------:R-:W5:Y:S04]  /*22f40*/  LDL.LU R5, [R1+0x35c] ;  /* 0x00035c0001057983 */ /* 0x000f680000300800 */
[----:B---3--:R-:W-:Y:S04]  /*22f50*/  STS.128 [R0+0x680], R8 ;  /* 0x0006800800007388 */ /* 0x008fe80000000c00 */
[----:B------:R-:W-:Y:S04]  /*22f60*/  STS.128 [R0+0x300], R12 ;  /* 0x0003000c00007388 */ /* 0x000fe80000000c00 */
[----:B----4-:R-:W-:Y:S04]  /*22f70*/  STS.128 [R0+0x700], R16 ;  /* 0x0007001000007388 */ /* 0x010fe80000000c00 */
[----:B------:R-:W-:Y:S04]  /*22f80*/  STS.128 [R0+0x380], R20 ;  /* 0x0003801400007388 */ /* 0x000fe80000000c00 */
[----:B--2---:R0:W-:Y:S04]  /*22f90*/  STS.128 [R0+0x780], R24 ;  /* 0x0007801800007388 */ /* 0x0041e80000000c00 */
[----:B------:R-:W-:Y:S01]  /*22fa0*/  BAR.SYNC.DEFER_BLOCKING 0x0 ;  /* 0x0000000000007b1d */ /* 0x000fe20000010000 */
[----:B0-----:R-:W-:-:S05]  /*22fb0*/  LOP3.LUT R26, R2, 0x40, RZ, 0x3c, !PT ;  /* 0x00000040021a7812 */ /* 0x001fca00078e3cff */
[----:B------:R-:W0:Y:S04]  /*22fc0*/  LDS.128 R8, [R2] ;  /* 0x0000000002087984 */ /* 0x000e280000000c00 */
[----:B------:R-:W1:Y:S04]  /*22fd0*/  LDS.128 R12, [R26] ;  /* 0x000000001a0c7984 */ /* 0x000e680000000c00 */
[----:B------:R-:W-:Y:S04]  /*22fe0*/  LDS.128 R20, [R26+0x800] ;  /* 0x000800001a147984 */ /* 0x000fe80000000c00 */
[----:B0-----:R-:W-:Y:S04]  /*22ff0*/  STL.64 [R1+0x70], R8 ;  /* 0x0000700801007387 */ /* 0x001fe80000100a00 */
[----:B------:R-:W-:Y:S01]  /*23000*/  STL.64 [R1+0x78], R10 ;  /* 0x0000780a01007387 */ /* 0x000fe20000100a00 */
[----:B-1----:R-:W-:-:S03]  /*23010*/  IMAD.MOV.U32 R18, RZ, RZ, R12 ;  /* 0x000000ffff127224 */ /* 0x002fc600078e000c */
[----:B------:R-:W2:Y:S04]  /*23020*/  LDL.LU R4, [R1+0x784] ;  /* 0x0007840001047983 */ /* 0x000ea80000300800 */
[----:B------:R-:W-:Y:S04]  /*23030*/  STL.64 [R1+0x60], R12 ;  /* 0x0000600c01007387 */ /* 0x000fe80000100a00 */
[----:B------:R-:W-:Y:S04]  /*23040*/  STL.64 [R1+0x68], R14 ;  /* 0x0000680e01007387 */ /* 0x000fe80000100a00 */
[----:B------:R-:W0:Y:S04]  /*23050*/  LDS.128 R12, [R2+0x800] ;  /* 0x00080000020c7984 */ /* 0x000e280000000c00 */
[----:B0-----:R-:W-:Y:S04]  /*23060*/  STL.64 [R1+0x80], R12 ;  /* 0x0000800c01007387 */ /* 0x001fe80000100a00 */
[----:B------:R0:W-:Y:S04]  /*23070*/  STL.64 [R1+0x88], R14 ;  /* 0x0000880e01007387 */ /* 0x0001e80000100a00 */
[----:B------:R-:W3:Y:S04]  /*23080*/  LDL.LU R3, [R1+0x788] ;  /* 0x0007880001037983 */ /* 0x000ee80000300800 */
[----:B------:R-:W-:Y:S01]  /*23090*/  STL.64 [R1+0x90], R20 ;  /* 0x0000901401007387 */ /* 0x000fe20000100a00 */
[----:B0-----:R-:W-:-:S03]  /*230a0*/  IMAD.MOV.U32 R15, RZ, RZ, R12 ;  /* 0x000000ffff0f7224 */ /* 0x001fc600078e000c */
[----:B------:R-:W-:Y:S01]  /*230b0*/  STL.64 [R1+0x98], R22 ;  /* 0x0000981601007387 */ /* 0x000fe20000100a00 */
[----:B------:R-:W-:-:S03]  /*230c0*/  IMAD.MOV.U32 R12, RZ, RZ, R20 ;  /* 0x000000ffff0c7224 */ /* 0x000fc600078e0014 */
[----:B------:R-:W0:Y:S04]  /*230d0*/  LDS.128 R20, [R2+0x1000] ;  /* 0x0010000002147984 */ /* 0x000e280000000c00 */
[----:B------:R-:W4:Y:S04]  /*230e0*/  LDL.LU R19, [R1+0x78c] ;  /* 0x00078c0001137983 */ /* 0x000f280000300800 */
[----:B0-----:R-:W-:Y:S01]  /*230f0*/  STL.64 [R1+0xb0], R20 ;  /* 0x0000b01401007387 */ /* 0x001fe20000100a00 */
[----:B------:R-:W-:-:S03]  /*23100*/  IMAD.MOV.U32 R10, RZ, RZ, R20 ;  /* 0x000000ffff0a7224 */ /* 0x000fc600078e0014 */
[----:B------:R-:W-:Y:S04]  /*23110*/  STL.64 [R1+0xb8], R22 ;  /* 0x0000b81601007387 */ /* 0x000fe80000100a00 */
[----:B------:R-:W0:Y:S01]  /*23120*/  LDS.128 R20, [R26+0x1000] ;  /* 0x001000001a147984 */ /* 0x000e220000000c00 */
[C---:B-----5:R-:W-:Y:S01]  /*23130*/  IMAD R0, R7.reuse, c[0x0][0x194], RZ ;  /* 0x0000650007007a24 */ /* 0x060fe200078e02ff */
[----:B------:R-:W-:Y:S01]  /*23140*/  ISETP.GE.AND P0, PT, R7, c[0x0][0x178], PT ;  /* 0x00005e0007007a0c */ /* 0x000fe20003f06270 */
[----:B------:R-:W-:-:S03]  /*23150*/  IMAD R29, R5, c[0x0][0x198], RZ ;  /* 0x00006600051d7a24 */ /* 0x000fc600078e02ff */
[----:B------:R-:W-:Y:S01]  /*23160*/  ISETP.LT.AND P2, PT, R5, c[0x0][0x17c], !P0 ;  /* 0x00005f0005007a0c */ /* 0x000fe20004741270 */
[----:B0-----:R-:W-:Y:S01]  /*23170*/  STL.64 [R1+0x20], R20 ;  /* 0x0000201401007387 */ /* 0x001fe20000100a00 */
[----:B------:R-:W-:-:S03]  /*23180*/  IMAD.MOV.U32 R17, RZ, RZ, R20 ;  /* 0x000000ffff117224 */ /* 0x000fc600078e0014 */
[----:B------:R-:W-:Y:S04]  /*23190*/  STL.64 [R1+0x28], R22 ;  /* 0x0000281601007387 */ /* 0x000fe80000100a00 */
[----:B------:R-:W5:Y:S04]  /*231a0*/  LDL.LU R14, [R1+0x790] ;  /* 0x00079000010e7983 */ /* 0x000f680000300800 */
[----:B------:R-:W5:Y:S04]  /*231b0*/  LDL.LU R13, [R1+0x794] ;  /* 0x00079400010d7983 */ /* 0x000f680000300800 */
[----:B------:R-:W0:Y:S01]  /*231c0*/  LDS.128 R20, [R2+0x1800] ;  /* 0x0018000002147984 */ /* 0x000e220000000c00 */
[----:B------:R-:W-:-:S02]  /*231d0*/  LEA R28, P3, R0, c[0x0][0x170], 0x1 ;  /* 0x00005c00001c7a11 */ /* 0x000fc400078608ff */
[----:B------:R-:W-:Y:S02]  /*231e0*/  ISETP.LT.AND P5, PT, R6, c[0x0][0x17c], !P0 ;  /* 0x00005f0006007a0c */ /* 0x000fe400047a1270 */
[----:B------:R-:W-:Y:S02]  /*231f0*/  LEA.HI.X.SX32 R0, R0, c[0x0][0x174], 0x1, P3 ;  /* 0x00005d0000007a11 */ /* 0x000fe400018f0eff */
[----:B------:R-:W-:Y:S01]  /*23200*/  LEA R6, P4, R29, R28, 0x1 ;  /* 0x0000001c1d067211 */ /* 0x000fe200078808ff */
[----:B------:R-:W-:-:S03]  /*23210*/  IMAD.MOV.U32 R11, RZ, RZ, R8 ;  /* 0x000000ffff0b7224 */ /* 0x000fc600078e0008 */
[----:B------:R-:W-:-:S05]  /*23220*/  LEA.HI.X.SX32 R7, R29, R0, 0x1, P4 ;  /* 0x000000001d077211 */ /* 0x000fca00020f0eff */
[----:B------:R1:W-:Y:S04]  /*23230*/  @P2 STG.E.U16 [R6.64], R11 ;  /* 0x0000000b06002986 */ /* 0x0003e8000c101506 */
[----:B0-----:R-:W-:Y:S04]  /*23240*/  STL.64 [R1+0xa0], R20 ;  /* 0x0000a01401007387 */ /* 0x001fe80000100a00 */
[----:B------:R-:W-:Y:S04]  /*23250*/  STL.64 [R1+0xa8], R22 ;  /* 0x0000a81601007387 */ /* 0x000fe80000100a00 */
[----:B-1----:R-:W5:Y:S01]  /*23260*/  LDL.LU R11, [R1+0x798] ;  /* 0x00079800010b7983 */ /* 0x002f620000300800 */
[----:B------:R-:W-:-:S03]  /*23270*/  IMAD.MOV.U32 R16, RZ, RZ, R20 ;  /* 0x000000ffff107224 */ /* 0x000fc600078e0014 */
[----:B------:R-:W0:Y:S04]  /*23280*/  LDS.128 R20, [R26+0x1800] ;  /* 0x001800001a147984 */ /* 0x000e280000000c00 */
[----:B0-----:R-:W-:Y:S04]  /*23290*/  STL.64 [R1+0x10], R20 ;  /* 0x0000101401007387 */ /* 0x001fe80000100a00 */
[----:B------:R-:W-:Y:S04]  /*232a0*/  STL.64 [R1+0x18], R22 ;  /* 0x0000181601007387 */ /* 0x000fe80000100a00 */
[----:B------:R-:W0:Y:S01]  /*232b0*/  LDS.128 R20, [R2+0x2000] ;  /* 0x0020000002147984 */ /* 0x000e220000000c00 */
[C---:B--2---:R-:W-:Y:S01]  /*232c0*/  IMAD R5, R4.reuse, c[0x0][0x198], RZ ;  /* 0x0000660004057a24 */ /* 0x044fe200078e02ff */
[----:B------:R-:W-:-:S04]  /*232d0*/  ISETP.LT.AND P1, PT, R4, c[0x0][0x17c], !P0 ;  /* 0x00005f0004007a0c */ /* 0x000fc80004721270 */
[----:B------:R-:W-:-:S04]  /*232e0*/  LEA R4, P6, R5, R28, 0x1 ;  /* 0x0000001c05047211 */ /* 0x000fc800078c08ff */
[----:B------:R-:W-:-:S05]  /*232f0*/  LEA.HI.X.SX32 R5, R5, R0, 0x1, P6 ;  /* 0x0000000005057211 */ /* 0x000fca00030f0eff */
[----:B------:R1:W-:Y:S04]  /*23300*/  @P1 STG.E.U16 [R4.64], R18 ;  /* 0x0000001204001986 */ /* 0x0003e8000c101506 */
[----:B-1----:R-:W2:Y:S04]  /*23310*/  LDL.LU R18, [R1+0x79c] ;  /* 0x00079c0001127983 */ /* 0x002ea80000300800 */
[----:B0-----:R-:W-:Y:S04]  /*23320*/  STL.64 [R1+0x50], R20 ;  /* 0x0000501401007387 */ /* 0x001fe80000100a00 */
[----:B------:R-:W-:Y:S04]  /*23330*/  STL.64 [R1+0x58], R22 ;  /* 0x0000581601007387 */ /* 0x000fe80000100a00 */
[----:B------:R-:W-:Y:S01]  /*23340*/  LDS.128 R20, [R2+0x2800] ;  /* 0x0028000002147984 */ /* 0x000fe20000000c00 */
[C---:B---3--:R-:W-:Y:S01]  /*23350*/  IMAD R9, R3.reuse, c[0x0][0x198], RZ ;  /* 0x0000660003097a24 */ /* 0x048fe200078e02ff */
[----:B------:R-:W-:-:S04]  /*23360*/  ISETP.LT.AND P3, PT, R3, c[0x0][0x17c], !P0 ;  /* 0x00005f0003007a0c */ /* 0x000fc80004761270 */
[----:B------:R-:W-:-:S04]  /*23370*/  LEA R8, P4, R9, R28, 0x1 ;  /* 0x0000001c09087211 */ /* 0x000fc800078808ff */
[----:B------:R-:W-:Y:S01]  /*23380*/  LEA.HI.X.SX32 R9, R9, R0, 0x1, P4 ;  /* 0x0000000009097211 */ /* 0x000fe200020f0eff */
[C---:B----4-:R-:W-:Y:S01]  /*23390*/  IMAD R3, R19.reuse, c[0x0][0x198], RZ ;  /* 0x0000660013037a24 */ /* 0x050fe200078e02ff */
[----:B------:R-:W-:-:S04]  /*233a0*/  ISETP.LT.AND P2, PT, R19, c[0x0][0x17c], !P0 ;  /* 0x00005f0013007a0c */ /* 0x000fc80004741270 */
[----:B------:R-:W-:-:S04]  /*233b0*/  LEA R6, P4, R3, R28, 0x1 ;  /* 0x0000001c03067211 */ /* 0x000fc800078808ff */
[----:B------:R-:W-:Y:S01]  /*233c0*/  LEA.HI.X.SX32 R7, R3, R0, 0x1, P4 ;  /* 0x0000000003077211 */ /* 0x000fe200020f0eff */
[----:B------:R0:W-:Y:S04]  /*233d0*/  @P3 STG.E.U16 [R8.64], R15 ;  /* 0x0000000f08003986 */ /* 0x0001e8000c101506 */
[----:B------:R-:W-:Y:S01]  /*233e0*/  @P2 STG.E.U16 [R6.64], R12 ;  /* 0x0000000c06002986 */ /* 0x000fe2000c101506 */
[C---:B-----5:R-:W-:Y:S01]  /*233f0*/  ISETP.LT.AND P3, PT, R14.reuse, c[0x0][0x17c], !P0 ;  /* 0x00005f000e007a0c */ /* 0x060fe20004761270 */
[----:B------:R-:W-:Y:S01]  /*23400*/  IMAD R4, R14, c[0x0][0x198], RZ ;  /* 0x000066000e047a24 */ /* 0x000fe200078e02ff */
[C---:B------:R-:W-:Y:S01]  /*23410*/  ISETP.LT.AND P1, PT, R13.reuse, c[0x0][0x17c], !P0 ;  /* 0x00005f000d007a0c */ /* 0x040fe20004721270 */
[----:B------:R-:W-:Y:S02]  /*23420*/  IMAD R3, R13, c[0x0][0x198], RZ ;  /* 0x000066000d037a24 */ /* 0x000fe400078e02ff */
[----:B------:R-:W1:Y:S01]  /*23430*/  LDS.128 R12, [R26+0x2000] ;  /* 0x002000001a0c7984 */ /* 0x000e620000000c00 */
[----:B0-----:R-:W-:-:S04]  /*23440*/  LEA R8, P4, R4, R28, 0x1 ;  /* 0x0000001c04087211 */ /* 0x001fc800078808ff */
[----:B------:R-:W-:-:S05]  /*23450*/  LEA.HI.X.SX32 R9, R4, R0, 0x1, P4 ;  /* 0x0000000004097211 */ /* 0x000fca00020f0eff */
[----:B------:R-:W-:Y:S04]  /*23460*/  @P3 STG.E.U16 [R8.64], R10 ;  /* 0x0000000a08003986 */ /* 0x000fe8000c101506 */
[----:B-1----:R0:W-:Y:S04]  /*23470*/  STL [R1+0xa28], R13 ;  /* 0x000a280d01007387 */ /* 0x0021e80000100800 */
[----:B0-----:R-:W3:Y:S01]  /*23480*/  LDL.LU R13, [R1+0x10] ;  /* 0x00001000010d7983 */ /* 0x001ee20000300800 */
[C---:B------:R-:W-:Y:S01]  /*23490*/  IMAD R5, R11.reuse, c[0x0][0x198], RZ ;  /* 0x000066000b057a24 */ /* 0x040fe200078e02ff */
[----:B------:R-:W-:-:S02]  /*234a0*/  ISETP.LT.AND P4, PT, R11, c[0x0][0x17c], !P0 ;  /* 0x00005f000b007a0c */ /* 0x000fc40004781270 */
[----:B------:R-:W-:Y:S04]  /*234b0*/  STL [R1+0xa10], R14 ;  /* 0x000a100e01007387 */ /* 0x000fe80000100800 */
[----:B------:R-:W-:Y:S04]  /*234c0*/  STL [R1+0xa04], R15 ;  /* 0x000a040f01007387 */ /* 0x000fe80000100800 */
[----:B------:R-:W4:Y:S04]  /*234d0*/  LDL.LU R11, [R1+0x7a0] ;  /* 0x0007a000010b7983 */ /* 0x000f280000300800 */
[----:B------:R-:W5:Y:S04]  /*234e0*/  LDL.LU R10, [R1+0x7a4] ;  /* 0x0007a400010a7983 */ /* 0x000f680000300800 */
[----:B------:R-:W-:Y:S04]  /*234f0*/  STL.64 [R1+0x40], R20 ;  /* 0x0000401401007387 */ /* 0x000fe80000100a00 */
[----:B------:R-:W-:Y:S04]  /*23500*/  STL.64 [R1+0x48], R22 ;  /* 0x0000481601007387 */ /* 0x000fe80000100a00 */
[----:B------:R-:W0:Y:S04]  /*23510*/  LDS.128 R20, [R26+0x2800] ;  /* 0x002800001a147984 */ /* 0x000e280000000c00 */
[----:B0-----:R-:W-:Y:S04]  /*23520*/  STL [R1+0xa2c], R21 ;  /* 0x000a2c1501007387 */ /* 0x001fe80000100800 */
[----:B------:R-:W-:Y:S04]  /*23530*/  STL [R1+0xa14], R22 ;  /* 0x000a141601007387 */ /* 0x000fe80000100800 */
[----:B------:R0:W-:Y:S04]  /*23540*/  STL [R1+0xa08], R23 ;  /* 0x000a081701007387 */ /* 0x0001e80000100800 */
[----:B0-----:R-:W5:Y:S04]  /*23550*/  LDL.LU R23, [R1+0x40] ;  /* 0x0000400001177983 */ /* 0x001f680000300800 */
[----:B------:R-:W5:Y:S01]  /*23560*/  LDL.LU R8, [R1+0x7a8] ;  /* 0x0007a80001087983 */ /* 0x000f620000300800 */
[----:B------:R-:W-:-:S02]  /*23570*/  LEA R6, P2, R3, R28, 0x1 ;  /* 0x0000001c03067211 */ /* 0x000fc400078408ff */
[----:B------:R-:W-:Y:S02]  /*23580*/  LEA R4, P6, R5, R28, 0x1 ;  /* 0x0000001c05047211 */ /* 0x000fe400078c08ff */
[-C--:B------:R-:W-:Y:S02]  /*23590*/  LEA.HI.X.SX32 R7, R3, R0.reuse, 0x1, P2 ;  /* 0x0000000003077211 */ /* 0x080fe400010f0eff */
[----:B------:R-:W-:-:S03]  /*235a0*/  LEA.HI.X.SX32 R5, R5, R0, 0x1, P6 ;  /* 0x0000000005057211 */ /* 0x000fc600030f0eff */
[----:B------:R0:W-:Y:S01]  /*235b0*/  @P1 STG.E.U16 [R6.64], R17 ;  /* 0x0000001106001986 */ /* 0x0001e2000c101506 */
[C---:B--2---:R-:W-:Y:S01]  /*235c0*/  IMAD R3, R18.reuse, c[0x0][0x198], RZ ;  /* 0x0000660012037a24 */ /* 0x044fe200078e02ff */
[----:B------:R-:W-:Y:S02]  /*235d0*/  ISETP.LT.AND P2, PT, R18, c[0x0][0x17c], !P0 ;  /* 0x00005f0012007a0c */ /* 0x000fe40004741270 */
[----:B------:R-:W-:Y:S04]  /*235e0*/  @P4 STG.E.U16 [R4.64], R16 ;  /* 0x0000001004004986 */ /* 0x000fe8000c101506 */
[----:B------:R-:W1:Y:S01]  /*235f0*/  LDS.128 R16, [R2+0x3000] ;  /* 0x0030000002107984 */ /* 0x000e620000000c00 */
[----:B0-----:R-:W-:-:S04]  /*23600*/  LEA R6, P3, R3, R28, 0x1 ;  /* 0x0000001c03067211 */ /* 0x001fc800078608ff */
[----:B------:R-:W-:Y:S01]  /*23610*/  LEA.HI.X.SX32 R7, R3, R0, 0x1, P3 ;  /* 0x0000000003077211 */ /* 0x000fe200018f0eff */
[----:B-1----:R-:W-:Y:S01]  /*23620*/  IMAD.MOV.U32 R22, RZ, RZ, R16 ;  /* 0x000000ffff167224 */ /* 0x002fe200078e0010 */
[----:B------:R-:W-:Y:S01]  /*23630*/  STL [R1+0x3c], R19 ;  /* 0x00003c1301007387 */ /* 0x000fe20000100800 */
[----:B------:R-:W-:Y:S02]  /*23640*/  IMAD.MOV.U32 R14, RZ, RZ, R17 ;  /* 0x000000ffff0e7224 */ /* 0x000fe400078e0011 */
[----:B------:R-:W-:Y:S02]  /*23650*/  IMAD.MOV.U32 R15, RZ, RZ, R18 ;  /* 0x000000ffff0f7224 */ /* 0x000fe400078e0012 */
[----:B------:R-:W0:Y:S04]  /*23660*/  LDS.128 R16, [R26+0x3000] ;  /* 0x003000001a107984 */ /* 0x000e280000000c00 */
[----:B------:R-:W-:Y:S04]  /*23670*/  STL [R1+0xa30], R14 ;  /* 0x000a300e01007387 */ /* 0x000fe80000100800 */
[----:B------:R1:W-:Y:S04]  /*23680*/  STL [R1+0xa18], R15 ;  /* 0x000a180f01007387 */ /* 0x0003e80000100800 */
[----:B-1----:R-:W2:Y:S04]  /*23690*/  LDL.LU R15, [R1+0x50] ;  /* 0x00005000010f7983 */ /* 0x002ea80000300800 */
[----:B------:R-:W2:Y:S04]  /*236a0*/  LDL.LU R27, [R1+0x804] ;  /* 0x00080400011b7983 */ /* 0x000ea80000300800 */
[----:B------:R-:W2:Y:S04]  /*236b0*/  LDL.LU R21, [R1+0x7b4] ;  /* 0x0007b40001157983 */ /* 0x000ea80000300800 */
[----:B0-----:R0:W-:Y:S04]  /*236c0*/  STL [R1+0xa40], R17 ;  /* 0x000a401101007387 */ /* 0x0011e80000100800 */
[----:B0-----:R-:W2:Y:S04]  /*236d0*/  LDL.LU R17, [R1+0x7b0] ;  /* 0x0007b00001117983 */ /* 0x001ea80000300800 */
[----:B------:R0:W-:Y:S04]  /*236e0*/  STL [R1+0xa1c], R18 ;  /* 0x000a1c1201007387 */ /* 0x0001e80000100800 */
[----:B0-----:R-:W2:Y:S04]  /*236f0*/  LDL.LU R18, [R1+0x7ac] ;  /* 0x0007ac0001127983 */ /* 0x001ea80000300800 */
[----:B------:R-:W-:Y:S04]  /*23700*/  STL [R1+0xa0c], R19 ;  /* 0x000a0c1301007387 */ /* 0x000fe80000100800 */
[----:B------:R-:W2:Y:S04]  /*23710*/  LDL.LU R14, [R1+0x7b8] ;  /* 0x0007b800010e7983 */ /* 0x000ea80000300800 */
[----:B---3--:R-:W-:Y:S01]  /*23720*/  @P2 STG.E.U16 [R6.64], R13 ;  /* 0x0000000d06002986 */ /* 0x008fe2000c101506 */
[----:B----4-:R-:W-:-:S05]  /*23730*/  IMAD R4, R11, c[0x0][0x198], RZ ;  /* 0x000066000b047a24 */ /* 0x010fca00078e02ff */
[----:B------:R-:W-:Y:S01]  /*23740*/  LEA R24, P2, R4, R28, 0x1 ;  /* 0x0000001c04187211 */ /* 0x000fe200078408ff */
[----:B-----5:R-:W-:Y:S01]  /*23750*/  IMAD R5, R10, c[0x0][0x198], RZ ;  /* 0x000066000a057a24 */ /* 0x020fe200078e02ff */
[----:B------:R-:W-:Y:S02]  /*23760*/  ISETP.LT.AND P1, PT, R11, c[0x0][0x17c], !P0 ;  /* 0x00005f000b007a0c */ /* 0x000fe40004721270 */
[----:B------:R-:W-:Y:S02]  /*23770*/  LEA.HI.X.SX32 R25, R4, R0, 0x1, P2 ;  /* 0x0000000004197211 */ /* 0x000fe400010f0eff */
[----:B------:R-:W-:Y:S01]  /*23780*/  ISETP.LT.AND P3, PT, R10, c[0x0][0x17c], !P0 ;  /* 0x00005f000a007a0c */ /* 0x000fe20004761270 */
[C---:B------:R-:W-:Y:S01]  /*23790*/  IMAD R3, R8.reuse, c[0x0][0x198], RZ ;  /* 0x0000660008037a24 */ /* 0x040fe200078e02ff */
[----:B------:R-:W-:Y:S02]  /*237a0*/  ISETP.LT.AND P2, PT, R8, c[0x0][0x17c], !P0 ;  /* 0x00005f0008007a0c */ /* 0x000fe40004741270 */
[----:B------:R-:W0:Y:S04]  /*237b0*/  LDS.128 R8, [R2+0x3800] ;  /* 0x0038000002087984 */ /* 0x000e280000000c00 */
[----:B0-----:R0:W-:Y:S04]  /*237c0*/  STL [R1+0xa44], R9 ;  /* 0x000a440901007387 */ /* 0x0011e80000100800 */
[----:B------:R1:W-:Y:S04]  /*237d0*/  STL [R1+0xa24], R10 ;  /* 0x000a240a01007387 */ /* 0x0003e80000100800 */
[----:B------:R3:W-:Y:S04]  /*237e0*/  STL [R1+0xa20], R11 ;  /* 0x000a200b01007387 */ /* 0x0007e80000100800 */
[----:B0-----:R-:W4:Y:S01]  /*237f0*/  LDL.LU R9, [R1+0x7bc] ;  /* 0x0007bc0001097983 */ /* 0x001f220000300800 */
[----:B------:R-:W-:-:S02]  /*23800*/  LEA R6, P6, R5, R28, 0x1 ;  /* 0x0000001c05067211 */ /* 0x000fc400078c08ff */
[----:B------:R-:W-:Y:S02]  /*23810*/  LEA R4, P4, R3, R28, 0x1 ;  /* 0x0000001c03047211 */ /* 0x000fe400078808ff */
[-C--:B------:R-:W-:Y:S02]  /*23820*/  LEA.HI.X.SX32 R7, R5, R0.reuse, 0x1, P6 ;  /* 0x0000000005077211 */ /* 0x080fe400030f0eff */
[----:B------:R-:W-:Y:S01]  /*23830*/  LEA.HI.X.SX32 R5, R3, R0, 0x1, P4 ;  /* 0x0000000003057211 */ /* 0x000fe200020f0eff */
[----:B--2---:R0:W-:Y:S04]  /*23840*/  @P1 STG.E.U16 [R24.64], R15 ;  /* 0x0000000f18001986 */ /* 0x0041e8000c101506 */
[----:B------:R-:W-:Y:S01]  /*23850*/  @P3 STG.E.U16 [R6.64], R12 ;  /* 0x0000000c06003986 */ /* 0x000fe2000c101506 */
[----:B------:R-:W-:-:S03]  /*23860*/  ISETP.LT.AND P6, PT, R27, c[0x0][0x17c], !P0 ;  /* 0x00005f001b007a0c */ /* 0x000fc600047c1270 */
[----:B------:R-:W-:Y:S01]  /*23870*/  @P2 STG.E.U16 [R4.64], R23 ;  /* 0x0000001704002986 */ /* 0x000fe2000c101506 */
[----:B------:R-:W-:-:S03]  /*23880*/  IMAD R27, R21, c[0x0][0x198], RZ ;  /* 0x00006600151b7a24 */ /* 0x000fc600078e02ff */
[----:B------:R2:W5:Y:S04]  /*23890*/  LDS.128 R4, [R26+0x3800] ;  /* 0x003800001a047984 */ /* 0x0005680000000c00 */
[----:B------:R0:W-:Y:S04]  /*238a0*/  STL.64 [R1+0xa38], R12 ;  /* 0x000a380c01007387 */ /* 0x0001e80000100a00 */
[----:B-1----:R-:W5:Y:S04]  /*238b0*/  LDL.LU R10, [R1+0x70] ;  /* 0x00007000010a7983 */ /* 0x002f680000300800 */
[----:B---3--:R-:W3:Y:S01]  /*238c0*/  LDL.LU R11, [R1+0x80] ;  /* 0x00008000010b7983 */ /* 0x008ee20000300800 */
[C---:B------:R-:W-:Y:S01]  /*238d0*/  IMAD R3, R17.reuse, c[0x0][0x198], RZ ;  /* 0x0000660011037a24 */ /* 0x040fe200078e02ff */
[----:B------:R-:W-:-:S04]  /*238e0*/  ISETP.LT.AND P4, PT, R17, c[0x0][0x17c], !P0 ;  /* 0x00005f0011007a0c */ /* 0x000fc80004781270 */
[----:B------:R-:W-:Y:S01]  /*238f0*/  LEA R2, P2, R3, R28, 0x1 ;  /* 0x0000001c03027211 */ /* 0x000fe200078408ff */
[C---:B0-----:R-:W-:Y:S01]  /*23900*/  IMAD R25, R18.reuse, c[0x0][0x198], RZ ;  /* 0x0000660012197a24 */ /* 0x041fe200078e02ff */
[----:B------:R-:W-:-:S04]  /*23910*/  ISETP.LT.AND P1, PT, R18, c[0x0][0x17c], !P0 ;  /* 0x00005f0012007a0c */ /* 0x000fc80004721270 */
[----:B------:R-:W-:-:S04]  /*23920*/  LEA R24, P3, R25, R28, 0x1 ;  /* 0x0000001c19187211 */ /* 0x000fc800078608ff */
[-C--:B------:R-:W-:Y:S02]  /*23930*/  LEA.HI.X.SX32 R25, R25, R0.reuse, 0x1, P3 ;  /* 0x0000000019197211 */ /* 0x080fe400018f0eff */
[----:B------:R-:W-:Y:S01]  /*23940*/  ISETP.LT.AND P3, PT, R21, c[0x0][0x17c], !P0 ;  /* 0x00005f0015007a0c */ /* 0x000fe20004761270 */
[----:B--2---:R-:W-:Y:S01]  /*23950*/  IMAD R26, R14, c[0x0][0x198], RZ ;  /* 0x000066000e1a7a24 */ /* 0x004fe200078e02ff */
[----:B------:R-:W-:Y:S01]  /*23960*/  LEA.HI.X.SX32 R3, R3, R0, 0x1, P2 ;  /* 0x0000000003037211 */ /* 0x000fe200010f0eff */
[----:B------:R0:W-:Y:S01]  /*23970*/  @P1 STG.E.U16 [R24.64], R20 ;  /* 0x0000001418001986 */ /* 0x0001e2000c101506 */
[----:B------:R-:W-:-:S03]  /*23980*/  IMAD.MOV.U32 R18, RZ, RZ, c[0x0][0x198] ;  /* 0x00006600ff127624 */ /* 0x000fc600078e00ff */
[----:B------:R1:W-:Y:S01]  /*23990*/  @P4 STG.E.U16 [R2.64], R22 ;  /* 0x0000001602004986 */ /* 0x0003e2000c101506 */
[----:B------:R-:W-:Y:S01]  /*239a0*/  IMAD R12, R18, 0x40, R29 ;  /* 0x00000040120c7824 */ /* 0x000fe200078e021d */
[CC--:B0-----:R-:W-:Y:S02]  /*239b0*/  LEA R24, P2, R27.reuse, R28.reuse, 0x1 ;  /* 0x0000001c1b187211 */ /* 0x0c1fe400078408ff */
[C---:B-1----:R-:W-:Y:S02]  /*239c0*/  LEA R2, P4, R26.reuse, R28, 0x1 ;  /* 0x0000001c1a027211 */ /* 0x042fe400078808ff */
[-C--:B------:R-:W-:Y:S02]  /*239d0*/  LEA.HI.X.SX32 R25, R27, R0.reuse, 0x1, P2 ;  /* 0x000000001b197211 */ /* 0x080fe400010f0eff */
[----:B------:R-:W-:Y:S01]  /*239e0*/  LEA.HI.X.SX32 R3, R26, R0, 0x1, P4 ;  /* 0x000000001a037211 */ /* 0x000fe200020f0eff */
[----:B------:R-:W-:Y:S02]  /*239f0*/  IMAD.MOV.U32 R26, RZ, RZ, R12 ;  /* 0x000000ffff1a7224 */ /* 0x000fe400078e000c */
[----:B------:R0:W-:Y:S01]  /*23a00*/  @P3 STG.E.U16 [R24.64], R16 ;  /* 0x0000001018003986 */ /* 0x0001e2000c101506 */
[----:B------:R-:W-:Y:S01]  /*23a10*/  ISETP.LT.AND P1, PT, R14, c[0x0][0x17c], !P0 ;  /* 0x00005f000e007a0c */ /* 0x000fe20004721270 */
[C---:B----4-:R-:W-:Y:S01]  /*23a20*/  IMAD R27, R9.reuse, c[0x0][0x198], RZ ;  /* 0x00006600091b7a24 */ /* 0x050fe200078e02ff */
[----:B------:R-:W-:-:S02]  /*23a30*/  ISETP.LT.AND P2, PT, R9, c[0x0][0x17c], !P0 ;  /* 0x00005f0009007a0c */ /* 0x000fc40004741270 */
[----:B------:R-:W2:Y:S02]  /*23a40*/  LDL.LU R9, [R1+0x810] ;  /* 0x0008100001097983 */ /* 0x000ea40000300800 */
[C---:B------:R-:W-:Y:S02]  /*23a50*/  LEA R12, P3, R27.reuse, R28, 0x1 ;  /* 0x0000001c1b0c7211 */ /* 0x040fe400078608ff */
[----:B------:R-:W4:Y:S02]  /*23a60*/  LDL.LU R17, [R1+0x808] ;  /* 0x0008080001117983 */ /* 0x000f240000300800 */
[----:B------:R-:W-:Y:S02]  /*23a70*/  LEA.HI.X.SX32 R13, R27, R0, 0x1, P3 ;  /* 0x000000001b0d7211 */ /* 0x000fe400018f0eff */
[----:B------:R-:W3:Y:S04]  /*23a80*/  LDL.LU R14, [R1+0x814] ;  /* 0x00081400010e7983 */ /* 0x000ee80000300800 */
[----:B------:R-:W4:Y:S04]  /*23a90*/  LDL.LU R19, [R1+0x818] ;  /* 0x0008180001137983 */ /* 0x000f280000300800 */
[----:B------:R-:W4:Y:S04]  /*23aa0*/  LDL.LU R21, [R1+0x90] ;  /* 0x0000900001157983 */ /* 0x000f280000300800 */
[----:B------:R-:W4:Y:S01]  /*23ab0*/  LDL.LU R27, [R1+0x80c] ;  /* 0x00080c00011b7983 */ /* 0x000f220000300800 */
[----:B0-----:R-:W-:-:S03]  /*23ac0*/  IMAD R25, R18, 0x4, R26 ;  /* 0x0000000412197824 */ /* 0x001fc600078e021a */
[----:B------:R0:W-:Y:S01]  /*23ad0*/  @P1 STG.E.U16 [R2.64], R8 ;  /* 0x0000000802001986 */ /* 0x0001e2000c101506 */
[----:B------:R-:W-:Y:S01]  /*23ae0*/  IMAD R29, R18, 0x4, R25 ;  /* 0x00000004121d7824 */ /* 0x000fe200078e0219 */
[-C--:B------:R-:W-:Y:S02]  /*23af0*/  LEA R24, P3, R25, R28.reuse, 0x1 ;  /* 0x0000001c19187211 */ /* 0x080fe400078608ff */
[----:B0-----:R-:W-:-:S04]  /*23b00*/  LEA R2, P1, R26, R28, 0x1 ;  /* 0x0000001c1a027211 */ /* 0x001fc800078208ff */
[----:B------:R-:W-:Y:S02]  /*23b10*/  LEA.HI.X.SX32 R3, R26, R0, 0x1, P1 ;  /* 0x000000001a037211 */ /* 0x000fe400008f0eff */
[----:B------:R-:W-:Y:S02]  /*23b20*/  LEA R26, P1, R29, R28, 0x1 ;  /* 0x0000001c1d1a7211 */ /* 0x000fe400078208ff */
[----:B------:R-:W-:Y:S02]  /*23b30*/  LEA.HI.X.SX32 R25, R25, R0, 0x1, P3 ;  /* 0x0000000019197211 */ /* 0x000fe400018f0eff */
[----:B-----5:R-:W-:Y:S01]  /*23b40*/  PRMT R8, R10, 0x7632, R8 ;  /* 0x000076320a087816 */ /* 0x020fe20000000008 */
[----:B------:R0:W-:Y:S04]  /*23b50*/  @P2 STG.E.U16 [R12.64], R4 ;  /* 0x000000040c002986 */ /* 0x0001e8000c101506 */
[----:B------:R1:W-:Y:S01]  /*23b60*/  @P5 STG.E.U16 [R2.64], R8 ;  /* 0x0000000802005986 */ /* 0x0003e2000c101506 */
[----:B--2---:R-:W-:-:S03]  /*23b70*/  ISETP.LT.AND P4, PT, R9, c[0x0][0x17c], !P0 ;  /* 0x00005f0009007a0c */ /* 0x004fc60004781270 */
[----:B------:R-:W2:Y:S01]  /*23b80*/  LDL.LU R9, [R1+0xa44] ;  /* 0x000a440001097983 */ /* 0x000ea20000300800 */
[----:B---3--:R-:W-:Y:S02]  /*23b90*/  ISETP.LT.AND P2, PT, R14, c[0x0][0x17c], !P0 ;  /* 0x00005f000e007a0c */ /* 0x008fe40004741270 */
[----:B----4-:R-:W-:Y:S02]  /*23ba0*/  ISETP.LT.AND P3, PT, R27, c[0x0][0x17c], !P0 ;  /* 0x00005f001b007a0c */ /* 0x010fe40004761270 */
[----:B------:R-:W-:Y:S02]  /*23bb0*/  LEA.HI.X.SX32 R27, R29, R0, 0x1, P1 ;  /* 0x000000001d1b7211 */ /* 0x000fe400008f0eff */
[----:B------:R-:W-:Y:S02]  /*23bc0*/  ISETP.LT.AND P1, PT, R17, c[0x0][0x17c], !P0 ;  /* 0x00005f0011007a0c */ /* 0x000fe40004721270 */
[----:B------:R-:W3:Y:S04]  /*23bd0*/  LDL.LU R17, [R1+0xa40] ;  /* 0x000a400001117983 */ /* 0x000ee80000300800 */
[----:B0-----:R-:W4:Y:S04]  /*23be0*/  LDL.LU.64 R12, [R1+0xa38] ;  /* 0x000a3800010c7983 */ /* 0x001f280000300a00 */
[----:B------:R-:W5:Y:S04]  /*23bf0*/  LDL.LU R10, [R1+0x81c] ;  /* 0x00081c00010a7983 */ /* 0x000f680000300800 */
[----:B------:R-:W2:Y:S04]  /*23c00*/  LDL.LU R14, [R1+0xa30] ;  /* 0x000a3000010e7983 */ /* 0x000ea80000300800 */
[----:B-1----:R-:W2:Y:S01]  /*23c10*/  LDL.LU R3, [R1+0x60] ;  /* 0x0000600001037983 */ /* 0x002ea20000300800 */
[----:B------:R-:W-:-:S02]  /*23c20*/  PRMT R4, R11, 0x7632, R4 ;  /* 0x000076320b047816 */ /* 0x000fc40000000004 */
[----:B------:R-:W-:Y:S02]  /*23c30*/  ISETP.LT.AND P5, PT, R19, c[0x0][0x17c], !P0 ;  /* 0x00005f0013007a0c */ /* 0x000fe400047a1270 */
[----:B------:R-:W3:Y:S01]  /*23c40*/  LDL.LU R19, [R1+0xa0] ;  /* 0x0000a00001137983 */ /* 0x000ee20000300800 */
[----:B--2---:R-:W-:Y:S01]  /*23c50*/  PRMT R2, R3, 0x7632, R2 ;  /* 0x0000763203027816 */ /* 0x004fe20000000002 */
[----:B------:R-:W-:Y:S02]  /*23c60*/  IMAD R3, R18, 0x4, R29 ;  /* 0x0000000412037824 */ /* 0x000fe400078e021d */
[----:B------:R-:W2:Y:S04]  /*23c70*/  LDL.LU R18, [R1+0x820] ;  /* 0x0008200001127983 */ /* 0x000ea80000300800 */
[----:B------:R-:W-:Y:S04]  /*23c80*/  @P6 STG.E.U16 [R24.64], R2 ;  /* 0x0000000218006986 */ /* 0x000fe8000c101506 */
[----:B------:R-:W3:Y:S04]  /*23c90*/  LDL.LU R11, [R1+0x824] ;  /* 0x00082400010b7983 */ /* 0x000ee80000300800 */
[----:B------:R0:W-:Y:S04]  /*23ca0*/  @P4 STG.E.U16 [R26.64], R4 ;  /* 0x000000041a004986 */ /* 0x0001e8000c101506 */
[----:B0-----:R-:W3:Y:S04]  /*23cb0*/  LDL.LU R26, [R1+0xb0] ;  /* 0x0000b000011a7983 */ /* 0x001ee80000300800 */
[----:B------:R-:W4:Y:S01]  /*23cc0*/  LDL.LU R27, [R1+0x20] ;  /* 0x00002000011b7983 */ /* 0x000f220000300800 */
[----:B-----5:R-:W-:-:S03]  /*23cd0*/  ISETP.LT.AND P4, PT, R10, c[0x0][0x17c], !P0 ;  /* 0x00005f000a007a0c */ /* 0x020fc60004781270 */
[----:B------:R-:W5:Y:S01]  /*23ce0*/  LDL.LU R10, [R1+0x828] ;  /* 0x00082800010a7983 */ /* 0x000f620000300800 */
[----:B------:R-:W-:Y:S01]  /*23cf0*/  IMAD.MOV.U32 R29, RZ, RZ, c[0x0][0x198] ;  /* 0x00006600ff1d7624 */ /* 0x000fe200078e00ff */
[----:B------:R-:W-:-:S03]  /*23d00*/  LEA R2, P6, R3, R28, 0x1 ;  /* 0x0000001c03027211 */ /* 0x000fc600078c08ff */
[----:B------:R-:W-:Y:S01]  /*23d10*/  IMAD R25, R29, 0x4, R3 ;  /* 0x000000041d197824 */ /* 0x000fe200078e0203 */
[----:B------:R-:W-:Y:S02]  /*23d20*/  LEA.HI.X.SX32 R3, R3, R0, 0x1, P6 ;  /* 0x0000000003037211 */ /* 0x000fe400030f0eff */
[----:B------:R-:W-:Y:S02]  /*23d30*/  PRMT R4, R21, 0x7632, R4 ;  /* 0x0000763215047816 */ /* 0x000fe40000000004 */
[----:B------:R-:W-:Y:S01]  /*23d40*/  LEA R24, P6, R25, R28, 0x1 ;  /* 0x0000001c19187211 */ /* 0x000fe200078c08ff */
[----:B------:R-:W5:Y:S04]  /*23d50*/  LDL.LU R21, [R1+0xa2c] ;  /* 0x000a2c0001157983 */ /* 0x000f680000300800 */
[----:B------:R0:W-:Y:S01]  /*23d60*/  @P3 STG.E.U16 [R2.64], R4 ;  /* 0x0000000402003986 */ /* 0x0001e2000c101506 */
[----:B--2---:R-:W-:-:S03]  /*23d70*/  ISETP.LT.AND P3, PT, R18, c[0x0][0x17c], !P0 ;  /* 0x00005f0012007a0c */ /* 0x004fc60004761270 */
[----:B------:R-:W2:Y:S01]  /*23d80*/  LDL.LU R18, [R1+0x82c] ;  /* 0x00082c0001127983 */ /* 0x000ea20000300800 */
[----:B---3--:R-:W-:Y:S01]  /*23d90*/  PRMT R8, R26, 0x7632, R8 ;  /* 0x000076321a087816 */ /* 0x008fe20000000008 */
[----:B------:R-:W-:Y:S01]  /*23da0*/  IMAD R26, R29, 0x4, R25 ;  /* 0x000000041d1a7824 */ /* 0x000fe200078e0219 */
[----:B------:R-:W-:-:S04]  /*23db0*/  LEA.HI.X.SX32 R25, R25, R0, 0x1, P6 ;  /* 0x0000000019197211 */ /* 0x000fc800030f0eff */
[C---:B0-----:R-:W-:Y:S02]  /*23dc0*/  LEA R2, P6, R26.reuse, R28, 0x1 ;  /* 0x0000001c1a027211 */ /* 0x041fe400078c08ff */
[----:B----4-:R-:W-:Y:S02]  /*23dd0*/  PRMT R4, R27, 0x7632, R4 ;  /* 0x000076321b047816 */ /* 0x010fe40000000004 */
[----:B------:R-:W-:Y:S01]  /*23de0*/  LEA.HI.X.SX32 R3, R26, R0, 0x1, P6 ;  /* 0x000000001a037211 */ /* 0x000fe200030f0eff */
[----:B------:R0:W-:Y:S04]  /*23df0*/  @P1 STG.E.U16 [R24.64], R8 ;  /* 0x0000000818001986 */ /* 0x0001e8000c101506 */
[----:B------:R1:W-:Y:S01]  /*23e00*/  @P2 STG.E.U16 [R2.64], R4 ;  /* 0x0000000402002986 */ /* 0x0003e2000c101506 */
[----:B-----5:R-:W-:-:S03]  /*23e10*/  ISETP.LT.AND P2, PT, R10, c[0x0][0x17c], !P0 ;  /* 0x00005f000a007a0c */ /* 0x020fc60004741270 */
[----:B------:R-:W3:Y:S01]  /*23e20*/  LDL.LU R10, [R1+0x830] ;  /* 0x00083000010a7983 */ /* 0x000ee20000300800 */
[----:B0-----:R-:W-:Y:S01]  /*23e30*/  IMAD R25, R29, 0x4, R26 ;  /* 0x000000041d197824 */ /* 0x001fe200078e021a */
[----:B------:R-:W-:Y:S02]  /*23e40*/  PRMT R8, R13, 0x7632, R8 ;  /* 0x000076320d087816 */ /* 0x000fe40000000008 */
[----:B------:R-:W-:Y:S01]  /*23e50*/  ISETP.LT.AND P1, PT, R11, c[0x0][0x17c], !P0 ;  /* 0x00005f000b007a0c */ /* 0x000fe20004721270 */
[----:B------:R-:W-:Y:S01]  /*23e60*/  IMAD R27, R29, 0x4, R25 ;  /* 0x000000041d1b7824 */ /* 0x000fe200078e0219 */
[----:B------:R-:W-:Y:S01]  /*23e70*/  LEA R24, P6, R25, R28, 0x1 ;  /* 0x0000001c19187211 */ /* 0x000fe200078c08ff */
[----:B------:R-:W4:Y:S01]  /*23e80*/  LDL.LU R13, [R1+0xa28] ;  /* 0x000a2800010d7983 */ /* 0x000f220000300800 */
[----:B-1----:R-:W-:Y:S02]  /*23e90*/  PRMT R4, R19, 0x7632, R4 ;  /* 0x0000763213047816 */ /* 0x002fe40000000004 */
[----:B------:R-:W-:Y:S01]  /*23ea0*/  LEA.HI.X.SX32 R25, R25, R0, 0x1, P6 ;  /* 0x0000000019197211 */ /* 0x000fe200030f0eff */
[----:B------:R-:W5:Y:S01]  /*23eb0*/  LDL.LU R11, [R1+0x834] ;  /* 0x00083400010b7983 */ /* 0x000f620000300800 */
[----:B------:R-:W-:-:S03]  /*23ec0*/  LEA R2, P6, R27, R28, 0x1 ;  /* 0x0000001c1b027211 */ /* 0x000fc600078c08ff */
[----:B------:R0:W-:Y:S01]  /*23ed0*/  @P5 STG.E.U16 [R24.64], R4 ;  /* 0x0000000418005986 */ /* 0x0001e2000c101506 */
[----:B------:R-:W-:-:S05]  /*23ee0*/  LEA.HI.X.SX32 R3, R27, R0, 0x1, P6 ;  /* 0x000000001b037211 */ /* 0x000fca00030f0eff */
[----:B------:R1:W-:Y:S01]  /*23ef0*/  @P4 STG.E.U16 [R2.64], R8 ;  /* 0x0000000802004986 */ /* 0x0003e2000c101506 */
[----:B0-----:R-:W-:Y:S02]  /*23f00*/  PRMT R4, R15, 0x7632, R4 ;  /* 0x000076320f047816 */ /* 0x001fe40000000004 */
[----:B--2---:R-:W-:Y:S02]  /*23f10*/  ISETP.LT.AND P5, PT, R18, c[0x0][0x17c], !P0 ;  /* 0x00005f0012007a0c */ /* 0x004fe400047a1270 */
[----:B------:R-:W2:Y:S04]  /*23f20*/  LDL.LU R18, [R1+0x838] ;  /* 0x0008380001127983 */ /* 0x000ea80000300800 */
[----:B------:R-:W2:Y:S01]  /*23f30*/  LDL.LU R15, [R1+0x83c] ;  /* 0x00083c00010f7983 */ /* 0x000ea20000300800 */
[----:B---3--:R-:W-:-:S03]  /*23f40*/  ISETP.LT.AND P4, PT, R10, c[0x0][0x17c], !P0 ;  /* 0x00005f000a007a0c */ /* 0x008fc60004781270 */
[----:B------:R-:W3:Y:S01]  /*23f50*/  LDL.LU R10, [R1+0x840] ;  /* 0x00084000010a7983 */ /* 0x000ee20000300800 */
[----:B------:R-:W-:-:S04]  /*23f60*/  IMAD R26, R29, 0x4, R27 ;  /* 0x000000041d1a7824 */ /* 0x000fc800078e021b */
[----:B-1----:R-:W-:Y:S01]  /*23f70*/  IMAD R3, R29, 0x4, R26 ;  /* 0x000000041d037824 */ /* 0x002fe200078e021a */
[----:B------:R-:W-:-:S04]  /*23f80*/  LEA R24, P6, R26, R28, 0x1 ;  /* 0x0000001c1a187211 */ /* 0x000fc800078c08ff */
[----:B------:R-:W-:Y:S01]  /*23f90*/  LEA.HI.X.SX32 R25, R26, R0, 0x1, P6 ;  /* 0x000000001a197211 */ /* 0x000fe200030f0eff */
[----:B------:R-:W-:Y:S01]  /*23fa0*/  IMAD R26, R29, 0x4, R3 ;  /* 0x000000041d1a7824 */ /* 0x000fe200078e0203 */
[----:B------:R-:W-:-:S03]  /*23fb0*/  LEA R2, P6, R3, R28, 0x1 ;  /* 0x0000001c03027211 */ /* 0x000fc600078c08ff */
[----:B------:R0:W-:Y:S01]  /*23fc0*/  @P3 STG.E.U16 [R24.64], R4 ;  /* 0x0000000418003986 */ /* 0x0001e2000c101506 */
[----:B------:R-:W-:Y:S02]  /*23fd0*/  LEA.HI.X.SX32 R3, R3, R0, 0x1, P6 ;  /* 0x0000000003037211 */ /* 0x000fe400030f0eff */
[----:B-----5:R-:W-:Y:S02]  /*23fe0*/  ISETP.LT.AND P3, PT, R11, c[0x0][0x17c], !P0 ;  /* 0x00005f000b007a0c */ /* 0x020fe40004761270 */
[----:B------:R-:W5:Y:S01]  /*23ff0*/  LDL.LU R11, [R1+0x844] ;  /* 0x00084400010b7983 */ /* 0x000f620000300800 */
[----:B0-----:R-:W-:Y:S01]  /*24000*/  PRMT R4, R12, 0x7632, R4 ;  /* 0x000076320c047816 */ /* 0x001fe20000000004 */
[----:B------:R-:W-:Y:S01]  /*24010*/  IMAD R12, R29, 0x4, R26 ;  /* 0x000000041d0c7824 */ /* 0x000fe200078e021a */
[----:B------:R-:W-:-:S03]  /*24020*/  LEA R24, P6, R26, R28, 0x1 ;  /* 0x0000001c1a187211 */ /* 0x000fc600078c08ff */
[----:B------:R0:W-:Y:S01]  /*24030*/  @P1 STG.E.U16 [R2.64], R4 ;  /* 0x0000000402001986 */ /* 0x0001e2000c101506 */
[----:B------:R-:W-:Y:S02]  /*24040*/  LEA.HI.X.SX32 R25, R26, R0, 0x1, P6 ;  /* 0x000000001a197211 */ /* 0x000fe400030f0eff */
[----:B------:R-:W-:Y:S02]  /*24050*/  PRMT R8, R23, 0x7632, R8 ;  /* 0x0000763217087816 */ /* 0x000fe40000000008 */
[----:B------:R-:W-:Y:S02]  /*24060*/  PRMT R20, R20, 0x7632, R20 ;  /* 0x0000763214147816 */ /* 0x000fe40000000014 */
[C---:B0-----:R-:W-:Y:S01]  /*24070*/  LEA R2, P6, R12.reuse, R28, 0x1 ;  /* 0x0000001c0c027211 */ /* 0x041fe200078c08ff */
[----:B------:R0:W-:Y:S03]  /*24080*/  @P2 STG.E.U16 [R24.64], R8 ;  /* 0x0000000818002986 */ /* 0x0001e6000c101506 */
[----:B------:R-:W-:-:S02]  /*24090*/  LEA.HI.X.SX32 R3, R12, R0, 0x1, P6 ;  /* 0x000000000c037211 */ /* 0x000fc400030f0eff */
[----:B------:R-:W-:-:S03]  /*240a0*/  PRMT R4, R22, 0x7632, R4 ;  /* 0x0000763216047816 */ /* 0x000fc60000000004 */
[----:B------:R1:W-:Y:S01]  /*240b0*/  @P5 STG.E.U16 [R2.64], R20 ;  /* 0x0000001402005986 */ /* 0x0003e2000c101506 */
[----:B--2---:R-:W-:-:S03]  /*240c0*/  ISETP.LT.AND P2, PT, R15, c[0x0][0x17c], !P0 ;  /* 0x00005f000f007a0c */ /* 0x004fc60004741270 */
[----:B------:R-:W2:Y:S04]  /*240d0*/  LDL.LU R15, [R1+0x848] ;  /* 0x00084800010f7983 */ /* 0x000ea80000300800 */
[----:B------:R-:W4:Y:S01]  /*240e0*/  LDL.LU R19, [R1+0x84c] ;  /* 0x00084c0001137983 */ /* 0x000f220000300800 */
[----:B---3--:R-:W-:-:S03]  /*240f0*/  ISETP.LT.AND P5, PT, R10, c[0x0][0x17c], !P0 ;  /* 0x00005f000a007a0c */ /* 0x008fc600047a1270 */
[----:B------:R-:W3:Y:S04]  /*24100*/  LDL.LU R10, [R1+0x74] ;  /* 0x00007400010a7983 */ /* 0x000ee80000300800 */
[----:B------:R-:W3:Y:S01]  /*24110*/  LDL.LU R22, [R1+0x850] ;  /* 0x0008500001167983 */ /* 0x000ee20000300800 */
[C---:B0-----:R-:W-:Y:S01]  /*24120*/  IMAD R25, R29.reuse, 0x4, R12 ;  /* 0x000000041d197824 */ /* 0x041fe200078e020c */
[----:B------:R-:W-:Y:S02]  /*24130*/  PRMT R8, R16, 0x7632, R8 ;  /* 0x0000763210087816 */ /* 0x000fe40000000008 */
[----:B------:R-:W-:Y:S01]  /*24140*/  ISETP.LT.AND P1, PT, R18, c[0x0][0x17c], !P0 ;  /* 0x00005f0012007a0c */ /* 0x000fe20004721270 */
[----:B------:R-:W-:Y:S01]  /*24150*/  IMAD R12, R29, 0x4, R25 ;  /* 0x000000041d0c7824 */ /* 0x000fe200078e0219 */
[C---:B------:R-:W-:Y:S01]  /*24160*/  LEA R24, P6, R25.reuse, R28, 0x1 ;  /* 0x0000001c19187211 */ /* 0x040fe200078c08ff */
[----:B------:R-:W3:Y:S03]  /*24170*/  LDL.LU R23, [R1+0x854] ;  /* 0x0008540001177983 */ /* 0x000ee60000300800 */
[----:B------:R-:W-:-:S02]  /*24180*/  LEA.HI.X.SX32 R25, R25, R0, 0x1, P6 ;  /* 0x0000000019197211 */ /* 0x000fc400030f0eff */
[----:B-1----:R-:W-:Y:S01]  /*24190*/  LEA R2, P6, R12, R28, 0x1 ;  /* 0x0000001c0c027211 */ /* 0x002fe200078c08ff */
[----:B------:R-:W-:-:S03]  /*241a0*/  IMAD R16, R29, 0x4, R12 ;  /* 0x000000041d107824 */ /* 0x000fc600078e020c */
[----:B------:R-:W-:Y:S01]  /*241b0*/  LEA.HI.X.SX32 R3, R12, R0, 0x1, P6 ;  /* 0x000000000c037211 */ /* 0x000fe200030f0eff */
[----:B------:R0:W-:Y:S04]  /*241c0*/  @P4 STG.E.U16 [R24.64], R4 ;  /* 0x0000000418004986 */ /* 0x0001e8000c101506 */
[----:B------:R1:W-:Y:S01]  /*241d0*/  @P3 STG.E.U16 [R2.64], R8 ;  /* 0x0000000802003986 */ /* 0x0003e2000c101506 */
[----:B-----5:R-:W-:-:S03]  /*241e0*/  ISETP.LT.AND P4, PT, R11, c[0x0][0x17c], !P0 ;  /* 0x00005f000b007a0c */ /* 0x020fc60004781270 */
[----:B------:R-:W5:Y:S01]  /*241f0*/  LDL.LU R11, [R1+0x64] ;  /* 0x00006400010b7983 */ /* 0x000f620000300800 */
[----:B0-----:R-:W-:-:S03]  /*24200*/  LEA R24, P6, R16, R28, 0x1 ;  /* 0x0000001c10187211 */ /* 0x001fc600078c08ff */
[----:B------:R-:W5:Y:S01]  /*24210*/  LDL.LU R18, [R1+0x84] ;  /* 0x0000840001127983 */ /* 0x000f620000300800 */
[----:B-1----:R-:W-:Y:S01]  /*24220*/  IMAD R3, R29, 0x4, R16 ;  /* 0x000000041d037824 */ /* 0x002fe200078e0210 */
[----:B------:R-:W-:Y:S02]  /*24230*/  LEA.HI.X.SX32 R25, R16, R0, 0x1, P6 ;  /* 0x0000000010197211 */ /* 0x000fe400030f0eff */
[----:B------:R-:W-:Y:S02]  /*24240*/  PRMT R4, R8, 0x7632, R4 ;  /* 0x0000763208047816 */ /* 0x000fe40000000004 */
[----:B------:R-:W-:Y:S01]  /*24250*/  LEA R2, P6, R3, R28, 0x1 ;  /* 0x0000001c03027211 */ /* 0x000fe200078c08ff */
[----:B------:R-:W-:Y:S01]  /*24260*/  IMAD R8, R29, 0x4, R3 ;  /* 0x000000041d087824 */ /* 0x000fe200078e0203 */
[----:B------:R-:W-:Y:S02]  /*24270*/  PRMT R12, R4, 0x7632, R12 ;  /* 0x00007632040c7816 */ /* 0x000fe4000000000c */
[----:B------:R-:W-:Y:S01]  /*24280*/  LEA.HI.X.SX32 R3, R3, R0, 0x1, P6 ;  /* 0x0000000003037211 */ /* 0x000fe200030f0eff */
[----:B------:R-:W-:Y:S04]  /*24290*/  @P1 STG.E.U16 [R24.64], R4 ;  /* 0x0000000418001986 */ /* 0x000fe8000c101506 */
[----:B------:R0:W-:Y:S01]  /*242a0*/  @P2 STG.E.U16 [R2.64], R12 ;  /* 0x0000000c02002986 */ /* 0x0001e2000c101506 */
[----:B--2---:R-:W-:-:S03]  /*242b0*/  ISETP.LT.AND P3, PT, R15, c[0x0][0x17c], !P0 ;  /* 0x00005f000f007a0c */ /* 0x004fc60004761270 */
[----:B------:R-:W2:Y:S01]  /*242c0*/  LDL.LU R15, [R1+0x94] ;  /* 0x00009400010f7983 */ /* 0x000ea20000300800 */
[----:B----4-:R-:W-:-:S03]  /*242d0*/  ISETP.LT.AND P1, PT, R19, c[0x0][0x17c], !P0 ;  /* 0x00005f0013007a0c */ /* 0x010fc60004721270 */
[----:B------:R-:W4:Y:S04]  /*242e0*/  LDL.LU R19, [R1+0x858] ;  /* 0x0008580001137983 */ /* 0x000f280000300800 */
[----:B------:R-:W4:Y:S04]  /*242f0*/  LDL.LU R20, [R1+0xb4] ;  /* 0x0000b40001147983 */ /* 0x000f280000300800 */
[----:B0-----:R-:W4:Y:S01]  /*24300*/  LDL.LU R12, [R1+0x85c] ;  /* 0x00085c00010c7983 */ /* 0x001f220000300800 */
[----:B---3--:R-:W-:-:S03]  /*24310*/  ISETP.LT.AND P2, PT, R22, c[0x0][0x17c], !P0 ;  /* 0x00005f0016007a0c */ /* 0x008fc60004741270 */
[----:B------:R-:W3:Y:S04]  /*24320*/  LDL.LU R22, [R1+0x24] ;  /* 0x0000240001167983 */ /* 0x000ee80000300800 */
[----:B------:R-:W3:Y:S01]  /*24330*/  LDL.LU R16, [R1+0x860] ;  /* 0x0008600001107983 */ /* 0x000ee20000300800 */
[C---:B------:R-:W-:Y:S01]  /*24340*/  LEA R24, P6, R8.reuse, R28, 0x1 ;  /* 0x0000001c08187211 */ /* 0x040fe200078c08ff */
[C---:B------:R-:W-:Y:S02]  /*24350*/  IMAD R4, R29.reuse, 0x4, R8 ;  /* 0x000000041d047824 */ /* 0x040fe400078e0208 */
[----:B------:R-:W3:Y:S01]  /*24360*/  LDL.LU R26, [R1+0xa4] ;  /* 0x0000a400011a7983 */ /* 0x000ee20000300800 */
[----:B------:R-:W-:Y:S01]  /*24370*/  LEA.HI.X.SX32 R25, R8, R0, 0x1, P6 ;  /* 0x0000000008197211 */ /* 0x000fe200030f0eff */
[----:B------:R-:W-:Y:S01]  /*24380*/  IMAD R8, R29, 0x4, R4 ;  /* 0x000000041d087824 */ /* 0x000fe200078e0204 */
[----:B------:R-:W-:-:S03]  /*24390*/  LEA R2, P6, R4, R28, 0x1 ;  /* 0x0000001c04027211 */ /* 0x000fc600078c08ff */
[----:B------:R0:W-:Y:S01]  /*243a0*/  @P5 STG.E.U16 [R24.64], R10 ;  /* 0x0000000a18005986 */ /* 0x0001e2000c101506 */
[----:B------:R-:W-:Y:S01]  /*243b0*/  LEA.HI.X.SX32 R3, R4, R0, 0x1, P6 ;  /* 0x0000000004037211 */ /* 0x000fe200030f0eff */
[----:B------:R-:W-:Y:S01]  /*243c0*/  IMAD R4, R29, 0x4, R8 ;  /* 0x000000041d047824 */ /* 0x000fe200078e0208 */
[----:B0-----:R-:W-:-:S03]  /*243d0*/  LEA R24, P6, R8, R28, 0x1 ;  /* 0x0000001c08187211 */ /* 0x001fc600078c08ff */
[----:B-----5:R0:W-:Y:S01]  /*243e0*/  @P4 STG.E.U16 [R2.64], R11 ;  /* 0x0000000b02004986 */ /* 0x0201e2000c101506 */
[----:B------:R-:W-:Y:S01]  /*243f0*/  LEA.HI.X.SX32 R25, R8, R0, 0x1, P6 ;  /* 0x0000000008197211 */ /* 0x000fe200030f0eff */
[----:B------:R-:W-:-:S04]  /*24400*/  IMAD R8, R29, 0x4, R4 ;  /* 0x000000041d087824 */ /* 0x000fc800078e0204 */
[----:B------:R1:W-:Y:S01]  /*24410*/  @P3 STG.E.U16 [R24.64], R18 ;  /* 0x0000001218003986 */ /* 0x0003e2000c101506 */
[----:B0-----:R-:W-:-:S04]  /*24420*/  LEA R2, P6, R4, R28, 0x1 ;  /* 0x0000001c04027211 */ /* 0x001fc800078c08ff */
[----:B------:R-:W-:Y:S01]  /*24430*/  LEA.HI.X.SX32 R3, R4, R0, 0x1, P6 ;  /* 0x0000000004037211 */ /* 0x000fe200030f0eff */
[----:B------:R-:W-:Y:S01]  /*24440*/  IMAD R4, R29, 0x4, R8 ;  /* 0x000000041d047824 */ /* 0x000fe200078e0208 */
[C---:B-1----:R-:W-:Y:S02]  /*24450*/  LEA R24, P6, R8.reuse, R28, 0x1 ;  /* 0x0000001c08187211 */ /* 0x042fe400078c08ff */
[----:B------:R-:W-:Y:S02]  /*24460*/  ISETP.LT.AND P5, PT, R23, c[0x0][0x17c], !P0 ;  /* 0x00005f0017007a0c */ /* 0x000fe400047a1270 */
[----:B------:R-:W-:Y:S01]  /*24470*/  LEA.HI.X.SX32 R25, R8, R0, 0x1, P6 ;  /* 0x0000000008197211 */ /* 0x000fe200030f0eff */
[----:B------:R-:W5:Y:S01]  /*24480*/  LDL.LU R23, [R1+0x14] ;  /* 0x0000140001177983 */ /* 0x000f620000300800 */
[----:B------:R-:W-:-:S03]  /*24490*/  IMAD R8, R29, 0x4, R4 ;  /* 0x000000041d087824 */ /* 0x000fc600078e0204 */
[----:B--2---:R0:W-:Y:S01]  /*244a0*/  @P1 STG.E.U16 [R2.64], R15 ;  /* 0x0000000f02001986 */ /* 0x0041e2000c101506 */
[----:B----4-:R-:W-:-:S03]  /*244b0*/  ISETP.LT.AND P4, PT, R19, c[0x0][0x17c], !P0 ;  /* 0x00005f0013007a0c */ /* 0x010fc60004781270 */
[----:B------:R-:W2:Y:S01]  /*244c0*/  LDL.LU R19, [R1+0x54] ;  /* 0x0000540001137983 */ /* 0x000ea20000300800 */
[----:B0-----:R-:W-:Y:S02]  /*244d0*/  LEA R2, P6, R4, R28, 0x1 ;  /* 0x0000001c04027211 */ /* 0x001fe400078c08ff */
[----:B------:R-:W-:Y:S02]  /*244e0*/  ISETP.LT.AND P3, PT, R12, c[0x0][0x17c], !P0 ;  /* 0x00005f000c007a0c */ /* 0x000fe40004761270 */
[----:B------:R-:W4:Y:S01]  /*244f0*/  LDL.LU R12, [R1+0x868] ;  /* 0x00086800010c7983 */ /* 0x000f220000300800 */
[----:B------:R-:W-:Y:S02]  /*24500*/  LEA.HI.X.SX32 R3, R4, R0, 0x1, P6 ;  /* 0x0000000004037211 */ /* 0x000fe400030f0eff */
[----:B---3--:R-:W-:Y:S02]  /*24510*/  ISETP.LT.AND P1, PT, R16, c[0x0][0x17c], !P0 ;  /* 0x00005f0010007a0c */ /* 0x008fe40004721270 */
[----:B------:R-:W3:Y:S04]  /*24520*/  LDL.LU R16, [R1+0x86c] ;  /* 0x00086c0001107983 */ /* 0x000ee80000300800 */
[----:B------:R-:W2:Y:S04]  /*24530*/  LDL.LU R27, [R1+0x44] ;  /* 0x00004400011b7983 */ /* 0x000ea80000300800 */
[----:B------:R-:W2:Y:S04]  /*24540*/  LDL.LU R4, [R1+0x864] ;  /* 0x0008640001047983 */ /* 0x000ea80000300800 */
[----:B------:R0:W-:Y:S04]  /*24550*/  @P2 STG.E.U16 [R24.64], R20 ;  /* 0x0000001418002986 */ /* 0x0001e8000c101506 */
[----:B------:R1:W-:Y:S01]  /*24560*/  @P5 STG.E.U16 [R2.64], R22 ;  /* 0x0000001602005986 */ /* 0x0003e2000c101506 */
[----:B0-----:R-:W-:-:S04]  /*24570*/  LEA R24, P6, R8, R28, 0x1 ;  /* 0x0000001c08187211 */ /* 0x001fc800078c08ff */
[----:B------:R-:W-:-:S05]  /*24580*/  LEA.HI.X.SX32 R25, R8, R0, 0x1, P6 ;  /* 0x0000000008197211 */ /* 0x000fca00030f0eff */
[----:B------:R0:W-:Y:S01]  /*24590*/  @P4 STG.E.U16 [R24.64], R26 ;  /* 0x0000001a18004986 */ /* 0x0001e2000c101506 */
[----:B----4-:R-:W-:-:S03]  /*245a0*/  ISETP.LT.AND P5, PT, R12, c[0x0][0x17c], !P0 ;  /* 0x00005f000c007a0c */ /* 0x010fc600047a1270 */
[----:B------:R-:W4:Y:S01]  /*245b0*/  LDL.LU R12, [R1+0x878] ;  /* 0x00087800010c7983 */ /* 0x000f220000300800 */
[----:B--2---:R-:W-:Y:S01]  /*245c0*/  ISETP.LT.AND P2, PT, R4, c[0x0][0x17c], !P0 ;  /* 0x00005f0004007a0c */ /* 0x004fe20004741270 */
[----:B------:R-:W-:-:S04]  /*245d0*/  IMAD R4, R29, 0x4, R8 ;  /* 0x000000041d047824 */ /* 0x000fc800078e0208 */
[----:B------:R-:W-:Y:S01]  /*245e0*/  IMAD R8, R29, 0x4, R4 ;  /* 0x000000041d087824 */ /* 0x000fe200078e0204 */
[----:B-1----:R-:W-:-:S04]  /*245f0*/  LEA R2, P6, R4, R28, 0x1 ;  /* 0x0000001c04027211 */ /* 0x002fc800078c08ff */
[----:B------:R-:W-:Y:S02]  /*24600*/  LEA.HI.X.SX32 R3, R4, R0, 0x1, P6 ;  /* 0x0000000004037211 */ /* 0x000fe400030f0eff */
[----:B0-----:R-:W-:Y:S01]  /*24610*/  LEA R24, P6, R8, R28, 0x1 ;  /* 0x0000001c08187211 */ /* 0x001fe200078c08ff */
[----:B------:R-:W-:Y:S01]  /*24620*/  IMAD R4, R29, 0x4, R8 ;  /* 0x000000041d047824 */ /* 0x000fe200078e0208 */
[----:B---3--:R-:W-:Y:S02]  /*24630*/  ISETP.LT.AND P4, PT, R16, c[0x0][0x17c], !P0 ;  /* 0x00005f0010007a0c */ /* 0x008fe40004781270 */
[----:B------:R-:W2:Y:S01]  /*24640*/  LDL.LU R16, [R1+0x87c] ;  /* 0x00087c0001107983 */ /* 0x000ea20000300800 */
[----:B------:R-:W-:-:S03]  /*24650*/  LEA.HI.X.SX32 R25, R8, R0, 0x1, P6 ;  /* 0x0000000008197211 */ /* 0x000fc600030f0eff */
[----:B------:R-:W3:Y:S04]  /*24660*/  LDL.LU R8, [R1+0x870] ;  /* 0x0008700001087983 */ /* 0x000ee80000300800 */
[----:B-----5:R0:W-:Y:S02]  /*24670*/  @P3 STG.E.U16 [R2.64], R23 ;  /* 0x0000001702003986 */ /* 0x0201e4000c101506 */
[----:B0-----:R-:W-:-:S04]  /*24680*/  LEA R2, P6, R4, R28, 0x1 ;  /* 0x0000001c04027211 */ /* 0x001fc800078c08ff */
[----:B------:R-:W-:Y:S02]  /*24690*/  LEA.HI.X.SX32 R3, R4, R0, 0x1, P6 ;  /* 0x0000000004037211 */ /* 0x000fe400030f0eff */
[----:B---3--:R-:W-:Y:S01]  /*246a0*/  ISETP.LT.AND P3, PT, R8, c[0x0][0x17c], !P0 ;  /* 0x00005f0008007a0c */ /* 0x008fe20004761270 */
[----:B------:R-:W-:Y:S02]  /*246b0*/  IMAD R8, R29, 0x4, R4 ;  /* 0x000000041d087824 */ /* 0x000fe400078e0204 */
[----:B------:R-:W3:Y:S04]  /*246c0*/  LDL.LU R4, [R1+0x874] ;  /* 0x0008740001047983 */ /* 0x000ee80000300800 */
[----:B------:R0:W-:Y:S04]  /*246d0*/  @P1 STG.E.U16 [R24.64], R19 ;  /* 0x0000001318001986 */ /* 0x0001e8000c101506 */
[----:B------:R1:W-:Y:S01]  /*246e0*/  @P2 STG.E.U16 [R2.64], R13 ;  /* 0x0000000d02002986 */ /* 0x0003e2000c101506 */
[----:B0-----:R-:W-:-:S04]  /*246f0*/  LEA R24, P6, R8, R28, 0x1 ;  /* 0x0000001c08187211 */ /* 0x001fc800078c08ff */
[----:B------:R-:W-:Y:S02]  /*24700*/  LEA.HI.X.SX32 R25, R8, R0, 0x1, P6 ;  /* 0x0000000008197211 */ /* 0x000fe400030f0eff */
[----:B----4-:R-:W-:Y:S02]  /*24710*/  ISETP.LT.AND P2, PT, R12, c[0x0][0x17c], !P0 ;  /* 0x00005f000c007a0c */ /* 0x010fe40004741270 */
[----:B------:R-:W4:Y:S04]  /*24720*/  LDL.LU R12, [R1+0x888] ;  /* 0x00088800010c7983 */ /* 0x000f280000300800 */
[----:B------:R0:W-:Y:S01]  /*24730*/  @P5 STG.E.U16 [R24.64], R27 ;  /* 0x0000001b18005986 */ /* 0x0001e2000c101506 */
[----:B--2---:R-:W-:-:S03]  /*24740*/  ISETP.LT.AND P5, PT, R16, c[0x0][0x17c], !P0 ;  /* 0x00005f0010007a0c */ /* 0x004fc600047a1270 */
[----:B------:R-:W2:Y:S01]  /*24750*/  LDL.LU R16, [R1+0x88c] ;  /* 0x00088c0001107983 */ /* 0x000ea20000300800 */
[----:B---3--:R-:W-:Y:S01]  /*24760*/  ISETP.LT.AND P1, PT, R4, c[0x0][0x17c], !P0 ;  /* 0x00005f0004007a0c */ /* 0x008fe20004721270 */
[----:B------:R-:W-:-:S04]  /*24770*/  IMAD R4, R29, 0x4, R8 ;  /* 0x000000041d047824 */ /* 0x000fc800078e0208 */
[----:B------:R-:W-:Y:S01]  /*24780*/  IMAD R8, R29, 0x4, R4 ;  /* 0x000000041d087824 */ /* 0x000fe200078e0204 */
[----:B-1----:R-:W-:-:S04]  /*24790*/  LEA R2, P6, R4, R28, 0x1 ;  /* 0x0000001c04027211 */ /* 0x002fc800078c08ff */
[----:B------:R-:W-:Y:S02]  /*247a0*/  LEA.HI.X.SX32 R3, R4, R0, 0x1, P6 ;  /* 0x0000000004037211 */ /* 0x000fe400030f0eff */
[----:B0-----:R-:W-:Y:S01]  /*247b0*/  LEA R24, P6, R8, R28, 0x1 ;  /* 0x0000001c08187211 */ /* 0x001fe200078c08ff */
[----:B------:R-:W-:-:S03]  /*247c0*/  IMAD R4, R29, 0x4, R8 ;  /* 0x000000041d047824 */ /* 0x000fc600078e0208 */
[----:B------:R-:W-:Y:S02]  /*247d0*/  LEA.HI.X.SX32 R25, R8, R0, 0x1, P6 ;  /* 0x0000000008197211 */ /* 0x000fe400030f0eff */
[----:B------:R-:W3:Y:S04]  /*247e0*/  LDL.LU R8, [R1+0x880] ;  /* 0x0008800001087983 */ /* 0x000ee80000300800 */
[----:B------:R0:W-:Y:S04]  /*247f0*/  @P4 STG.E.U16 [R2.64], R21 ;  /* 0x0000001502004986 */ /* 0x0001e8000c101506 */
[----:B------:R1:W-:Y:S01]  /*24800*/  @P3 STG.E.U16 [R24.64], R14 ;  /* 0x0000000e18003986 */ /* 0x0003e2000c101506 */
[----:B0-----:R-:W-:-:S04]  /*24810*/  LEA R2, P6, R4, R28, 0x1 ;  /* 0x0000001c04027211 */ /* 0x001fc800078c08ff */
[----:B------:R-:W-:-:S05]  /*24820*/  LEA.HI.X.SX32 R3, R4, R0, 0x1, P6 ;  /* 0x0000000004037211 */ /* 0x000fca00030f0eff */
[----:B------:R-:W-:Y:S01]  /*24830*/  @P1 STG.E.U16 [R2.64], R17 ;  /* 0x0000001102001986 */ /* 0x000fe2000c101506 */
[----:B----4-:R-:W-:Y:S02]  /*24840*/  ISETP.LT.AND P1, PT, R12, c[0x0][0x17c], !P0 ;  /* 0x00005f000c007a0c */ /* 0x010fe40004721270 */
[----:B---3--:R-:W-:Y:S01]  /*24850*/  ISETP.LT.AND P4, PT, R8, c[0x0][0x17c], !P0 ;  /* 0x00005f0008007a0c */ /* 0x008fe20004781270 */
[----:B------:R-:W-:Y:S02]  /*24860*/  IMAD R8, R29, 0x4, R4 ;  /* 0x000000041d087824 */ /* 0x000fe400078e0204 */
[----:B------:R-:W3:Y:S03]  /*24870*/  LDL.LU R4, [R1+0x884] ;  /* 0x0008840001047983 */ /* 0x000ee60000300800 */
[C---:B-1----:R-:W-:Y:S01]  /*24880*/  LEA R24, P6, R8.reuse, R28, 0x1 ;  /* 0x0000001c08187211 */ /* 0x042fe200078c08ff */
[----:B------:R-:W4:Y:S03]  /*24890*/  LDL.LU R12, [R1+0x894] ;  /* 0x00089400010c7983 */ /* 0x000f260000300800 */
[----:B------:R-:W-:-:S05]  /*248a0*/  LEA.HI.X.SX32 R25, R8, R0, 0x1, P6 ;  /* 0x0000000008197211 */ /* 0x000fca00030f0eff */
[----:B------:R0:W-:Y:S01]  /*248b0*/  @P2 STG.E.U16 [R24.64], R9 ;  /* 0x0000000918002986 */ /* 0x0001e2000c101506 */
[----:B--2---:R-:W-:-:S03]  /*248c0*/  ISETP.LT.AND P2, PT, R16, c[0x0][0x17c], !P0 ;  /* 0x00005f0010007a0c */ /* 0x004fc60004741270 */
[----:B------:R-:W2:Y:S04]  /*248d0*/  LDL.LU R16, [R1+0x898] ;  /* 0x0008980001107983 */ /* 0x000ea80000300800 */
[----:B0-----:R-:W5:Y:S01]  /*248e0*/  LDL.LU R25, [R1+0x890] ;  /* 0x0008900001197983 */ /* 0x001f620000300800 */
[----:B------:R-:W-:-:S03]  /*248f0*/  PRMT R9, R10, 0x7632, R9 ;  /* 0x000076320a097816 */ /* 0x000fc60000000009 */
[----:B------:R-:W2:Y:S01]  /*24900*/  LDL.LU R10, [R1+0xa24] ;  /* 0x000a2400010a7983 */ /* 0x000ea20000300800 */
[----:B---3--:R-:W-:Y:S01]  /*24910*/  ISETP.LT.AND P3, PT, R4, c[0x0][0x17c], !P0 ;  /* 0x00005f0004007a0c */ /* 0x008fe20004761270 */
[----:B------:R-:W-:-:S05]  /*24920*/  IMAD R4, R29, 0x4, R8 ;  /* 0x000000041d047824 */ /* 0x000fca00078e0208 */
[----:B------:R-:W-:Y:S01]  /*24930*/  LEA R2, P6, R4, R28, 0x1 ;  /* 0x0000001c04027211 */ /* 0x000fe200078c08ff */
[----:B------:R-:W-:-:S03]  /*24940*/  IMAD R8, R29, 0x4, R4 ;  /* 0x000000041d087824 */ /* 0x000fc600078e0204 */
[----:B------:R-:W-:Y:S01]  /*24950*/  LEA.HI.X.SX32 R3, R4, R0, 0x1, P6 ;  /* 0x0000000004037211 */ /* 0x000fe200030f0eff */
[----:B------:R-:W-:Y:S01]  /*24960*/  IMAD R4, R29, 0x4, R8 ;  /* 0x000000041d047824 */ /* 0x000fe200078e0208 */
[----:B------:R-:W-:-:S03]  /*24970*/  LEA R24, P6, R8, R28, 0x1 ;  /* 0x0000001c08187211 */ /* 0x000fc600078c08ff */
[----:B------:R0:W-:Y:S01]  /*24980*/  @P5 STG.E.U16 [R2.64], R5 ;  /* 0x0000000502005986 */ /* 0x0001e2000c101506 */
[----:B-----5:R-:W-:Y:S02]  /*24990*/  ISETP.LT.AND P5, PT, R25, c[0x0][0x17c], !P0 ;  /* 0x00005f0019007a0c */ /* 0x020fe400047a1270 */
[----:B------:R-:W-:Y:S01]  /*249a0*/  LEA.HI.X.SX32 R25, R8, R0, 0x1, P6 ;  /* 0x0000000008197211 */ /* 0x000fe200030f0eff */
[----:B------:R-:W-:Y:S01]  /*249b0*/  IMAD R8, R29, 0x4, R4 ;  /* 0x000000041d087824 */ /* 0x000fe200078e0204 */
[C---:B0-----:R-:W-:Y:S02]  /*249c0*/  LEA R2, P6, R4.reuse, R28, 0x1 ;  /* 0x0000001c04027211 */ /* 0x041fe400078c08ff */
[----:B------:R-:W-:Y:S01]  /*249d0*/  PRMT R5, R11, 0x7632, R5 ;  /* 0x000076320b057816 */ /* 0x000fe20000000005 */
[----:B------:R0:W-:Y:S01]  /*249e0*/  @P4 STG.E.U16 [R24.64], R9 ;  /* 0x0000000918004986 */ /* 0x0001e2000c101506 */
[----:B------:R-:W-:Y:S02]  /*249f0*/  LEA.HI.X.SX32 R3, R4, R0, 0x1, P6 ;  /* 0x0000000004037211 */ /* 0x000fe400030f0eff */
[----:B----4-:R-:W-:Y:S01]  /*24a00*/  ISETP.LT.AND P4, PT, R12, c[0x0][0x17c], !P0 ;  /* 0x00005f000c007a0c */ /* 0x010fe20004781270 */
[----:B------:R-:W3:Y:S04]  /*24a10*/  LDL.LU R11, [R1+0xa20] ;  /* 0x000a2000010b7983 */ /* 0x000ee80000300800 */
[----:B------:R1:W-:Y:S01]  /*24a20*/  @P3 STG.E.U16 [R2.64], R5 ;  /* 0x0000000502003986 */ /* 0x0003e2000c101506 */
[----:B0-----:R-:W-:-:S03]  /*24a30*/  LEA R24, P6, R8, R28, 0x1 ;  /* 0x0000001c08187211 */ /* 0x001fc600078c08ff */
[----:B------:R-:W4:Y:S01]  /*24a40*/  LDL.LU R12, [R1+0x8a0] ;  /* 0x0008a000010c7983 */ /* 0x000f220000300800 */
[----:B------:R-:W-:Y:S01]  /*24a50*/  LEA.HI.X.SX32 R25, R8, R0, 0x1, P6 ;  /* 0x0000000008197211 */ /* 0x000fe200030f0eff */
[C---:B-1----:R-:W-:Y:S02]  /*24a60*/  IMAD R3, R29.reuse, 0x4, R8 ;  /* 0x000000041d037824 */ /* 0x042fe400078e0208 */
[----:B------:R-:W5:Y:S01]  /*24a70*/  LDL.LU R8, [R1+0x89c] ;  /* 0x00089c0001087983 */ /* 0x000f620000300800 */
[----:B------:R-:W-:Y:S02]  /*24a80*/  PRMT R5, R18, 0x7632, R5 ;  /* 0x0000763212057816 */ /* 0x000fe40000000005 */
[----:B--2---:R-:W-:Y:S01]  /*24a90*/  ISETP.LT.AND P3, PT, R16, c[0x0][0x17c], !P0 ;  /* 0x00005f0010007a0c */ /* 0x004fe20004761270 */
[----:B------:R-:W2:Y:S04]  /*24aa0*/  LDL.LU R18, [R1+0xa1c] ;  /* 0x000a1c0001127983 */ /* 0x000ea80000300800 */
[----:B------:R-:W2:Y:S01]  /*24ab0*/  LDL.LU R16, [R1+0x8a4] ;  /* 0x0008a40001107983 */ /* 0x000ea20000300800 */
[----:B------:R-:W-:Y:S01]  /*24ac0*/  IMAD R4, R29, 0x4, R3 ;  /* 0x000000041d047824 */ /* 0x000fe200078e0203 */
[----:B------:R-:W-:-:S02]  /*24ad0*/  LEA R2, P6, R3, R28, 0x1 ;  /* 0x0000001c03027211 */ /* 0x000fc400078c08ff */
[----:B------:R0:W-:Y:S01]  /*24ae0*/  @P1 STG.E.U16 [R24.64], R5 ;  /* 0x0000000518001986 */ /* 0x0001e2000c101506 */
[----:B------:R-:W-:Y:S02]  /*24af0*/  PRMT R9, R15, 0x7632, R9 ;  /* 0x000076320f097816 */ /* 0x000fe40000000009 */
[----:B------:R-:W-:Y:S01]  /*24b00*/  LEA.HI.X.SX32 R3, R3, R0, 0x1, P6 ;  /* 0x0000000003037211 */ /* 0x000fe200030f0eff */
[----:B------:R-:W3:Y:S04]  /*24b10*/  LDL.LU R15, [R1+0xa18] ;  /* 0x000a1800010f7983 */ /* 0x000ee80000300800 */
[----:B------:R-:W-:Y:S01]  /*24b20*/  @P2 STG.E.U16 [R2.64], R9 ;  /* 0x0000000902002986 */ /* 0x000fe2000c101506 */
[----:B0-----:R-:W-:-:S04]  /*24b30*/  LEA R24, P6, R4, R28, 0x1 ;  /* 0x0000001c04187211 */ /* 0x001fc800078c08ff */
[----:B------:R-:W-:Y:S02]  /*24b40*/  LEA.HI.X.SX32 R25, R4, R0, 0x1, P6 ;  /* 0x0000000004197211 */ /* 0x000fe400030f0eff */
[----:B------:R-:W-:Y:S02]  /*24b50*/  PRMT R5, R20, 0x7632, R5 ;  /* 0x0000763214057816 */ /* 0x000fe40000000005 */
[----:B------:R-:W3:Y:S04]  /*24b60*/  LDL.LU R20, [R1+0x8ac] ;  /* 0x0008ac0001147983 */ /* 0x000ee80000300800 */
[----:B------:R0:W-:Y:S02]  /*24b70*/  @P5 STG.E.U16 [R24.64], R5 ;  /* 0x0000000518005986 */ /* 0x0001e4000c101506 */
[----:B0-----:R-:W-:-:S02]  /*24b80*/  PRMT R5, R22, 0x7632, R5 ;  /* 0x0000763216057816 */ /* 0x001fc40000000005 */
[----:B----4-:R-:W-:Y:S02]  /*24b90*/  ISETP.LT.AND P2, PT, R12, c[0x0][0x17c], !P0 ;  /* 0x00005f000c007a0c */ /* 0x010fe40004741270 */
[----:B-----5:R-:W-:Y:S01]  /*24ba0*/  ISETP.LT.AND P1, PT, R8, c[0x0][0x17c], !P0 ;  /* 0x00005f0008007a0c */ /* 0x020fe20004721270 */
[----:B------:R-:W-:-:S05]  /*24bb0*/  IMAD R8, R29, 0x4, R4 ;  /* 0x000000041d087824 */ /* 0x000fca00078e0204 */
[----:B------:R-:W-:Y:S01]  /*24bc0*/  LEA R2, P6, R8, R28, 0x1 ;  /* 0x0000001c08027211 */ /* 0x000fe200078c08ff */
[----:B------:R-:W-:-:S03]  /*24bd0*/  IMAD R12, R29, 0x4, R8 ;  /* 0x000000041d0c7824 */ /* 0x000fc600078e0208 */
[----:B------:R-:W-:Y:S02]  /*24be0*/  LEA.HI.X.SX32 R3, R8, R0, 0x1, P6 ;  /* 0x0000000008037211 */ /* 0x000fe400030f0eff */
[----:B------:R-:W4:Y:S01]  /*24bf0*/  LDL.LU R8, [R1+0x8a8] ;  /* 0x0008a80001087983 */ /* 0x000f220000300800 */
[----:B------:R-:W-:Y:S01]  /*24c00*/  LEA R24, P6, R12, R28, 0x1 ;  /* 0x0000001c0c187211 */ /* 0x000fe200078c08ff */
[----:B------:R-:W-:Y:S01]  /*24c10*/  IMAD R4, R29, 0x4, R12 ;  /* 0x000000041d047824 */ /* 0x000fe200078e020c */
[----:B--2---:R-:W-:Y:S01]  /*24c20*/  ISETP.LT.AND P5, PT, R16, c[0x0][0x17c], !P0 ;  /* 0x00005f0010007a0c */ /* 0x004fe200047a1270 */
[----:B------:R-:W2:Y:S01]  /*24c30*/  LDL.LU R22, [R1+0xa14] ;  /* 0x000a140001167983 */ /* 0x000ea20000300800 */
[----:B------:R-:W-:-:S03]  /*24c40*/  LEA.HI.X.SX32 R25, R12, R0, 0x1, P6 ;  /* 0x000000000c197211 */ /* 0x000fc600030f0eff */
[----:B------:R-:W5:Y:S04]  /*24c50*/  LDL.LU R16, [R1+0x8b0] ;  /* 0x0008b00001107983 */ /* 0x000f680000300800 */
[----:B------:R0:W-:Y:S04]  /*24c60*/  @P4 STG.E.U16 [R2.64], R5 ;  /* 0x0000000502004986 */ /* 0x0001e8000c101506 */
[----:B------:R-:W2:Y:S01]  /*24c70*/  LDL.LU R12, [R1+0x8b4] ;  /* 0x0008b400010c7983 */ /* 0x000ea20000300800 */
[----:B0-----:R-:W-:-:S03]  /*24c80*/  PRMT R5, R23, 0x7632, R5 ;  /* 0x0000763217057816 */ /* 0x001fc60000000005 */
[----:B------:R-:W2:Y:S01]  /*24c90*/  LDL.LU R23, [R1+0x8b8] ;  /* 0x0008b80001177983 */ /* 0x000ea20000300800 */
[----:B------:R-:W-:Y:S02]  /*24ca0*/  LEA R2, P6, R4, R28, 0x1 ;  /* 0x0000001c04027211 */ /* 0x000fe400078c08ff */
[----:B------:R-:W-:Y:S02]  /*24cb0*/  PRMT R9, R26, 0x7632, R9 ;  /* 0x000076321a097816 */ /* 0x000fe40000000009 */
[----:B------:R-:W-:-:S03]  /*24cc0*/  LEA.HI.X.SX32 R3, R4, R0, 0x1, P6 ;  /* 0x0000000004037211 */ /* 0x000fc600030f0eff */
[----:B------:R0:W-:Y:S04]  /*24cd0*/  @P3 STG.E.U16 [R24.64], R9 ;  /* 0x0000000918003986 */ /* 0x0001e8000c101506 */
[----:B------:R1:W-:Y:S01]  /*24ce0*/  @P1 STG.E.U16 [R2.64], R5 ;  /* 0x0000000502001986 */ /* 0x0003e2000c101506 */
[----:B---3--:R-:W-:-:S03]  /*24cf0*/  ISETP.LT.AND P3, PT, R20, c[0x0][0x17c], !P0 ;  /* 0x00005f0014007a0c */ /* 0x008fc60004761270 */
[----:B------:R-:W3:Y:S01]  /*24d00*/  LDL.LU R20, [R1+0x8bc] ;  /* 0x0008bc0001147983 */ /* 0x000ee20000300800 */
[----:B0-----:R-:W-:Y:S02]  /*24d10*/  PRMT R9, R13, 0x7632, R9 ;  /* 0x000076320d097816 */ /* 0x001fe40000000009 */
[----:B-1----:R-:W-:Y:S02]  /*24d20*/  PRMT R5, R19, 0x7632, R5 ;  /* 0x0000763213057816 */ /* 0x002fe40000000005 */
[----:B------:R-:W3:Y:S01]  /*24d30*/  LDL.LU R19, [R1+0x8c0] ;  /* 0x0008c00001137983 */ /* 0x000ee20000300800 */
[----:B----4-:R-:W-:Y:S01]  /*24d40*/  ISETP.LT.AND P4, PT, R8, c[0x0][0x17c], !P0 ;  /* 0x00005f0008007a0c */ /* 0x010fe20004781270 */
[----:B------:R-:W-:-:S04]  /*24d50*/  IMAD R8, R29, 0x4, R4 ;  /* 0x000000041d087824 */ /* 0x000fc800078e0204 */
[----:B------:R-:W-:Y:S01]  /*24d60*/  IMAD R3, R29, 0x4, R8 ;  /* 0x000000041d037824 */ /* 0x000fe200078e0208 */
[----:B------:R-:W-:-:S04]  /*24d70*/  LEA R24, P6, R8, R28, 0x1 ;  /* 0x0000001c08187211 */ /* 0x000fc800078c08ff */
[----:B------:R-:W-:Y:S02]  /*24d80*/  LEA.HI.X.SX32 R25, R8, R0, 0x1, P6 ;  /* 0x0000000008197211 */ /* 0x000fe400030f0eff */
[----:B------:R-:W-:Y:S01]  /*24d90*/  LEA R2, P6, R3, R28, 0x1 ;  /* 0x0000001c03027211 */ /* 0x000fe200078c08ff */
[----:B------:R-:W-:-:S03]  /*24da0*/  IMAD R4, R29, 0x4, R3 ;  /* 0x000000041d047824 */ /* 0x000fc600078e0203 */
[----:B------:R-:W-:Y:S01]  /*24db0*/  LEA.HI.X.SX32 R3, R3, R0, 0x1, P6 ;  /* 0x0000000003037211 */ /* 0x000fe200030f0eff */
[----:B------:R0:W-:Y:S01]  /*24dc0*/  @P2 STG.E.U16 [R24.64], R5 ;  /* 0x0000000518002986 */ /* 0x0001e2000c101506 */
[----:B-----5:R-:W-:-:S03]  /*24dd0*/  ISETP.LT.AND P1, PT, R16, c[0x0][0x17c], !P0 ;  /* 0x00005f0010007a0c */ /* 0x020fc60004721270 */
[----:B------:R-:W4:Y:S04]  /*24de0*/  LDL.LU R16, [R1+0x8c4] ;  /* 0x0008c40001107983 */ /* 0x000f280000300800 */
[----:B------:R1:W-:Y:S01]  /*24df0*/  @P5 STG.E.U16 [R2.64], R9 ;  /* 0x0000000902005986 */ /* 0x0003e2000c101506 */
[----:B--2---:R-:W-:-:S03]  /*24e00*/  ISETP.LT.AND P5, PT, R23, c[0x0][0x17c], !P0 ;  /* 0x00005f0017007a0c */ /* 0x004fc600047a1270 */
[----:B------:R-:W2:Y:S01]  /*24e10*/  LDL.LU R23, [R1+0x8c8] ;  /* 0x0008c80001177983 */ /* 0x000ea20000300800 */
[----:B------:R-:W-:Y:S01]  /*24e20*/  ISETP.LT.AND P2, PT, R12, c[0x0][0x17c], !P0 ;  /* 0x00005f000c007a0c */ /* 0x000fe20004741270 */
[----:B------:R-:W-:Y:S01]  /*24e30*/  IMAD R8, R29, 0x4, R4 ;  /* 0x000000041d087824 */ /* 0x000fe200078e0204 */
[C---:B------:R-:W-:Y:S01]  /*24e40*/  LEA R12, P6, R4.reuse, R28, 0x1 ;  /* 0x0000001c040c7211 */ /* 0x040fe200078c08ff */
[----:B0-----:R-:W5:Y:S01]  /*24e50*/  LDL.LU R24, [R1+0x8cc] ;  /* 0x0008cc0001187983 */ /* 0x001f620000300800 */
[----:B------:R-:W-:Y:S02]  /*24e60*/  PRMT R5, R27, 0x7632, R5 ;  /* 0x000076321b057816 */ /* 0x000fe40000000005 */
[----:B------:R-:W-:Y:S01]  /*24e70*/  LEA.HI.X.SX32 R13, R4, R0, 0x1, P6 ;  /* 0x00000000040d7211 */ /* 0x000fe200030f0eff */
[----:B------:R-:W-:Y:S01]  /*24e80*/  IMAD R4, R29, 0x4, R8 ;  /* 0x000000041d047824 */ /* 0x000fe200078e0208 */
[C---:B-1----:R-:W-:Y:S02]  /*24e90*/  LEA R2, P6, R8.reuse, R28, 0x1 ;  /* 0x0000001c08027211 */ /* 0x042fe400078c08ff */
[----:B------:R-:W-:Y:S01]  /*24ea0*/  PRMT R21, R21, 0x7632, R21 ;  /* 0x0000763215157816 */ /* 0x000fe20000000015 */
[----:B------:R0:W-:Y:S01]  /*24eb0*/  @P4 STG.E.U16 [R12.64], R5 ;  /* 0x000000050c004986 */ /* 0x0001e2000c101506 */
[----:B------:R-:W-:Y:S01]  /*24ec0*/  LEA.HI.X.SX32 R3, R8, R0, 0x1, P6 ;  /* 0x0000000008037211 */ /* 0x000fe200030f0eff */
[----:B------:R-:W-:-:S04]  /*24ed0*/  IMAD R8, R29, 0x4, R4 ;  /* 0x000000041d087824 */ /* 0x000fc800078e0204 */
[----:B------:R1:W-:Y:S01]  /*24ee0*/  @P3 STG.E.U16 [R2.64], R21 ;  /* 0x0000001502003986 */ /* 0x0003e2000c101506 */
[----:B0-----:R-:W-:Y:S02]  /*24ef0*/  LEA R12, P6, R4, R28, 0x1 ;  /* 0x0000001c040c7211 */ /* 0x001fe400078c08ff */
[----:B------:R-:W-:Y:S02]  /*24f00*/  PRMT R5, R14, 0x7632, R5 ;  /* 0x000076320e057816 */ /* 0x000fe40000000005 */
[----:B------:R-:W-:Y:S01]  /*24f10*/  LEA.HI.X.SX32 R13, R4, R0, 0x1, P6 ;  /* 0x00000000040d7211 */ /* 0x000fe200030f0eff */
[----:B------:R-:W-:Y:S01]  /*24f20*/  IMAD R4, R29, 0x4, R8 ;  /* 0x000000041d047824 */ /* 0x000fe200078e0208 */
[C---:B-1----:R-:W-:Y:S01]  /*24f30*/  LEA R2, P6, R8.reuse, R28, 0x1 ;  /* 0x0000001c08027211 */ /* 0x042fe200078c08ff */
[----:B------:R-:W5:Y:S01]  /*24f40*/  LDL.LU R14, [R1+0xa10] ;  /* 0x000a1000010e7983 */ /* 0x000f620000300800 */
[----:B------:R-:W-:Y:S02]  /*24f50*/  PRMT R17, R17, 0x7632, R17 ;  /* 0x0000763211117816 */ /* 0x000fe40000000011 */
[----:B------:R-:W-:Y:S01]  /*24f60*/  LEA.HI.X.SX32 R3, R8, R0, 0x1, P6 ;  /* 0x0000000008037211 */ /* 0x000fe200030f0eff */
[----:B------:R0:W-:Y:S01]  /*24f70*/  @P1 STG.E.U16 [R12.64], R5 ;  /* 0x000000050c001986 */ /* 0x0001e2000c101506 */
[----:B---3--:R-:W-:-:S02]  /*24f80*/  ISETP.LT.AND P4, PT, R20, c[0x0][0x17c], !P0 ;  /* 0x00005f0014007a0c */ /* 0x008fc40004781270 */
[----:B------:R-:W-:Y:S01]  /*24f90*/  PRMT R9, R9, 0x7632, R9 ;  /* 0x0000763209097816 */ /* 0x000fe20000000009 */
[----:B------:R-:W3:Y:S01]  /*24fa0*/  LDL.LU R20, [R1+0x8d0] ;  /* 0x0008d00001147983 */ /* 0x000ee20000300800 */
[----:B------:R-:W-:Y:S02]  /*24fb0*/  ISETP.LT.AND P3, PT, R19, c[0x0][0x17c], !P0 ;  /* 0x00005f0013007a0c */ /* 0x000fe40004761270 */
[C---:B0-----:R-:W-:Y:S01]  /*24fc0*/  LEA R12, P6, R4.reuse, R28, 0x1 ;  /* 0x0000001c040c7211 */ /* 0x041fe200078c08ff */
[----:B------:R0:W-:Y:S03]  /*24fd0*/  @P2 STG.E.U16 [R2.64], R17 ;  /* 0x0000001102002986 */ /* 0x0001e6000c101506 */
[----:B------:R-:W-:-:S05]  /*24fe0*/  LEA.HI.X.SX32 R13, R4, R0, 0x1, P6 ;  /* 0x00000000040d7211 */ /* 0x000fca00030f0eff */
[----:B------:R1:W-:Y:S01]  /*24ff0*/  @P5 STG.E.U16 [R12.64], R9 ;  /* 0x000000090c005986 */ /* 0x0003e2000c101506 */
[----:B----4-:R-:W-:-:S03]  /*25000*/  ISETP.LT.AND P1, PT, R16, c[0x0][0x17c], !P0 ;  /* 0x00005f0010007a0c */ /* 0x010fc60004721270 */
[----:B------:R-:W4:Y:S04]  /*25010*/  LDL.LU R16, [R1+0x8d4] ;  /* 0x0008d40001107983 */ /* 0x000f280000300800 */
[----:B------:R-:W3:Y:S01]  /*25020*/  LDL.LU R19, [R1+0x68] ;  /* 0x0000680001137983 */ /* 0x000ee20000300800 */
[----:B--2---:R-:W-:-:S03]  /*25030*/  ISETP.LT.AND P2, PT, R23, c[0x0][0x17c], !P0 ;  /* 0x00005f0017007a0c */ /* 0x004fc60004741270 */
[----:B------:R-:W2:Y:S04]  /*25040*/  LDL.LU R23, [R1+0x88] ;  /* 0x0000880001177983 */ /* 0x000ea80000300800 */
[----:B0-----:R-:W2:Y:S04]  /*25050*/  LDL.LU R17, [R1+0x98] ;  /* 0x0000980001117983 */ /* 0x001ea80000300800 */
[----:B-1----:R-:W2:Y:S01]  /*25060*/  LDL.LU R13, [R1+0x78] ;  /* 0x00007800010d7983 */ /* 0x002ea20000300800 */
[----:B------:R-:W-:Y:S01]  /*25070*/  IMAD R3, R29, 0x4, R4 ;  /* 0x000000041d037824 */ /* 0x000fe200078e0204 */
[----:B------:R-:W-:-:S02]  /*25080*/  PRMT R12, R5, 0x7632, R12 ;  /* 0x00007632050c7816 */ /* 0x000fc4000000000c */
[----:B------:R-:W3:Y:S01]  /*25090*/  LDL.LU R26, [R1+0x8d8] ;  /* 0x0008d800011a7983 */ /* 0x000ee20000300800 */
[----:B------:R-:W-:Y:S01]  /*250a0*/  IMAD R4, R29, 0x4, R3 ;  /* 0x000000041d047824 */ /* 0x000fe200078e0203 */
[C---:B------:R-:W-:Y:S02]  /*250b0*/  LEA R2, P6, R3.reuse, R28, 0x1 ;  /* 0x0000001c03027211 */ /* 0x040fe400078c08ff */
[----:B------:R-:W3:Y:S02]  /*250c0*/  LDL.LU R21, [R1+0xb8] ;  /* 0x0000b80001157983 */ /* 0x000ee40000300800 */
[----:B------:R-:W-:Y:S02]  /*250d0*/  LEA.HI.X.SX32 R3, R3, R0, 0x1, P6 ;  /* 0x0000000003037211 */ /* 0x000fe400030f0eff */
[----:B------:R-:W-:-:S04]  /*250e0*/  LEA R8, P6, R4, R28, 0x1 ;  /* 0x0000001c04087211 */ /* 0x000fc800078c08ff */
[----:B------:R-:W-:Y:S01]  /*250f0*/  LEA.HI.X.SX32 R9, R4, R0, 0x1, P6 ;  /* 0x0000000004097211 */ /* 0x000fe200030f0eff */
[----:B------:R-:W-:Y:S01]  /*25100*/  @P4 STG.E.U16 [R2.64], R12 ;  /* 0x0000000c02004986 */ /* 0x000fe2000c101506 */
[----:B-----5:R-:W-:-:S03]  /*25110*/  ISETP.LT.AND P5, PT, R24, c[0x0][0x17c], !P0 ;  /* 0x00005f0018007a0c */ /* 0x020fc600047a1270 */
[----:B------:R0:W-:Y:S04]  /*25120*/  STL [R1+0xa00], R12 ;  /* 0x000a000c01007387 */ /* 0x0001e80000100800 */
[----:B0-----:R-:W5:Y:S04]  /*25130*/  LDL.LU R12, [R1+0x8dc] ;  /* 0x0008dc00010c7983 */ /* 0x001f680000300800 */
[----:B------:R-:W5:Y:S04]  /*25140*/  LDL.LU R24, [R1+0x28] ;  /* 0x0000280001187983 */ /* 0x000f680000300800 */
[----:B--2---:R0:W-:Y:S01]  /*25150*/  @P3 STG.E.U16 [R8.64], R13 ;  /* 0x0000000d08003986 */ /* 0x0041e2000c101506 */
[----:B----4-:R-:W-:-:S03]  /*25160*/  ISETP.LT.AND P3, PT, R16, c[0x0][0x17c], !P0 ;  /* 0x00005f0010007a0c */ /* 0x010fc60004761270 */
[----:B------:R-:W2:Y:S01]  /*25170*/  LDL.LU R16, [R1+0x8e0] ;  /* 0x0008e00001107983 */ /* 0x000ea20000300800 */
[C---:B------:R-:W-:Y:S01]  /*25180*/  IMAD R5, R29.reuse, 0x4, R4 ;  /* 0x000000041d057824 */ /* 0x040fe200078e0204 */
[----:B---3--:R-:W-:Y:S02]  /*25190*/  ISETP.LT.AND P4, PT, R20, c[0x0][0x17c], !P0 ;  /* 0x00005f0014007a0c */ /* 0x008fe40004781270 */
[----:B------:R-:W3:Y:S01]  /*251a0*/  LDL.LU R25, [R1+0xa8] ;  /* 0x0000a80001197983 */ /* 0x000ee20000300800 */
[----:B------:R-:W-:Y:S01]  /*251b0*/  IMAD R4, R29, 0x4, R5 ;  /* 0x000000041d047824 */ /* 0x000fe200078e0205 */
[C---:B------:R-:W-:Y:S02]  /*251c0*/  LEA R2, P6, R5.reuse, R28, 0x1 ;  /* 0x0000001c05027211 */ /* 0x040fe400078c08ff */
[----:B------:R-:W4:Y:S02]  /*251d0*/  LDL.LU R20, [R1+0x18] ;  /* 0x0000180001147983 */ /* 0x000f240000300800 */
[----:B------:R-:W-:Y:S01]  /*251e0*/  LEA.HI.X.SX32 R3, R5, R0, 0x1, P6 ;  /* 0x0000000005037211 */ /* 0x000fe200030f0eff */
[----:B------:R-:W-:Y:S01]  /*251f0*/  IMAD R5, R29, 0x4, R4 ;  /* 0x000000041d057824 */ /* 0x000fe200078e0204 */
[----:B0-----:R-:W-:-:S03]  /*25200*/  LEA R8, P6, R4, R28, 0x1 ;  /* 0x0000001c04087211 */ /* 0x001fc600078c08ff */
[----:B------:R0:W-:Y:S01]  /*25210*/  @P1 STG.E.U16 [R2.64], R19 ;  /* 0x0000001302001986 */ /* 0x0001e2000c101506 */
[----:B------:R-:W-:Y:S01]  /*25220*/  LEA.HI.X.SX32 R9, R4, R0, 0x1, P6 ;  /* 0x0000000004097211 */ /* 0x000fe200030f0eff */
[----:B------:R-:W-:-:S04]  /*25230*/  IMAD R4, R29, 0x4, R5 ;  /* 0x000000041d047824 */ /* 0x000fc800078e0205 */
[----:B------:R1:W-:Y:S01]  /*25240*/  @P2 STG.E.U16 [R8.64], R23 ;  /* 0x0000001708002986 */ /* 0x0003e2000c101506 */
[----:B0-----:R-:W-:-:S04]  /*25250*/  LEA R2, P6, R5, R28, 0x1 ;  /* 0x0000001c05027211 */ /* 0x001fc800078c08ff */
[----:B------:R-:W-:Y:S01]  /*25260*/  LEA.HI.X.SX32 R3, R5, R0, 0x1, P6 ;  /* 0x0000000005037211 */ /* 0x000fe200030f0eff */
[C---:B------:R-:W-:Y:S01]  /*25270*/  IMAD R5, R29.reuse, 0x4, R4 ;  /* 0x000000041d057824 */ /* 0x040fe200078e0204 */
[----:B-1----:R-:W-:Y:S02]  /*25280*/  LEA R8, P6, R4, R28, 0x1 ;  /* 0x0000001c04087211 */ /* 0x002fe400078c08ff */
[----:B------:R-:W-:Y:S01]  /*25290*/  ISETP.LT.AND P1, PT, R26, c[0x0][0x17c], !P0 ;  /* 0x00005f001a007a0c */ /* 0x000fe20004721270 */
[----:B------:R0:W-:Y:S01]  /*252a0*/  @P5 STG.E.U16 [R2.64], R17 ;  /* 0x0000001102005986 */ /* 0x0001e2000c101506 */
[----:B------:R-:W-:Y:S02]  /*252b0*/  LEA.HI.X.SX32 R9, R4, R0, 0x1, P6 ;  /* 0x0000000004097211 */ /* 0x000fe400030f0eff */
[----:B-----5:R-:W-:Y:S01]  /*252c0*/  ISETP.LT.AND P2, PT, R12, c[0x0][0x17c], !P0 ;  /* 0x00005f000c007a0c */ /* 0x020fe20004741270 */
[----:B------:R-:W5:Y:S01]  /*252d0*/  LDL.LU R26, [R1+0x58] ;  /* 0x00005800011a7983 */ /* 0x000f620000300800 */
[----:B------:R-:W-:-:S03]  /*252e0*/  IMAD R4, R29, 0x4, R5 ;  /* 0x000000041d047824 */ /* 0x000fc600078e0205 */
[----:B------:R-:W4:Y:S01]  /*252f0*/  LDL.LU R12, [R1+0x8e8] ;  /* 0x0008e800010c7983 */ /* 0x000f220000300800 */
[----:B0-----:R-:W-:-:S04]  /*25300*/  LEA R2, P6, R5, R28, 0x1 ;  /* 0x0000001c05027211 */ /* 0x001fc800078c08ff */
[----:B------:R-:W-:Y:S02]  /*25310*/  LEA.HI.X.SX32 R3, R5, R0, 0x1, P6 ;  /* 0x0000000005037211 */ /* 0x000fe400030f0eff */
[----:B--2---:R-:W-:Y:S02]  /*25320*/  ISETP.LT.AND P5, PT, R16, c[0x0][0x17c], !P0 ;  /* 0x00005f0010007a0c */ /* 0x004fe400047a1270 */
[----:B------:R-:W2:Y:S04]  /*25330*/  LDL.LU R16, [R1+0x8ec] ;  /* 0x0008ec0001107983 */ /* 0x000ea80000300800 */
[----:B------:R-:W2:Y:S04]  /*25340*/  LDL.LU R27, [R1+0x48] ;  /* 0x00004800011b7983 */ /* 0x000ea80000300800 */
[----:B------:R-:W2:Y:S04]  /*25350*/  LDL.LU R5, [R1+0x8e4] ;  /* 0x0008e40001057983 */ /* 0x000ea80000300800 */
[----:B------:R0:W-:Y:S04]  /*25360*/  @P4 STG.E.U16 [R8.64], R21 ;  /* 0x0000001508004986 */ /* 0x0001e8000c101506 */
[----:B------:R1:W-:Y:S01]  /*25370*/  @P3 STG.E.U16 [R2.64], R24 ;  /* 0x0000001802003986 */ /* 0x0003e2000c101506 */
[----:B0-----:R-:W-:-:S04]  /*25380*/  LEA R8, P6, R4, R28, 0x1 ;  /* 0x0000001c04087211 */ /* 0x001fc800078c08ff */
[----:B------:R-:W-:-:S05]  /*25390*/  LEA.HI.X.SX32 R9, R4, R0, 0x1, P6 ;  /* 0x0000000004097211 */ /* 0x000fca00030f0eff */
[----:B---3--:R0:W-:Y:S01]  /*253a0*/  @P1 STG.E.U16 [R8.64], R25 ;  /* 0x0000001908001986 */ /* 0x0081e2000c101506 */
[----:B----4-:R-:W-:-:S03]  /*253b0*/  ISETP.LT.AND P3, PT, R12, c[0x0][0x17c], !P0 ;  /* 0x00005f000c007a0c */ /* 0x010fc60004761270 */
[----:B------:R-:W3:Y:S01]  /*253c0*/  LDL.LU R12, [R1+0x8f8] ;  /* 0x0008f800010c7983 */ /* 0x000ee20000300800 */
[----:B--2---:R-:W-:Y:S01]  /*253d0*/  ISETP.LT.AND P4, PT, R5, c[0x0][0x17c], !P0 ;  /* 0x00005f0005007a0c */ /* 0x004fe20004781270 */
[----:B------:R-:W-:-:S04]  /*253e0*/  IMAD R5, R29, 0x4, R4 ;  /* 0x000000041d057824 */ /* 0x000fc800078e0204 */
[----:B------:R-:W-:Y:S01]  /*253f0*/  IMAD R4, R29, 0x4, R5 ;  /* 0x000000041d047824 */ /* 0x000fe200078e0205 */
[----:B-1----:R-:W-:-:S04]  /*25400*/  LEA R2, P6, R5, R28, 0x1 ;  /* 0x0000001c05027211 */ /* 0x002fc800078c08ff */
[----:B------:R-:W-:Y:S02]  /*25410*/  LEA.HI.X.SX32 R3, R5, R0, 0x1, P6 ;  /* 0x0000000005037211 */ /* 0x000fe400030f0eff */
[----:B0-----:R-:W-:Y:S01]  /*25420*/  LEA R8, P6, R4, R28, 0x1 ;  /* 0x0000001c04087211 */ /* 0x001fe200078c08ff */
[----:B------:R-:W-:Y:S01]  /*25430*/  IMAD R5, R29, 0x4, R4 ;  /* 0x000000041d057824 */ /* 0x000fe200078e0204 */
[----:B------:R-:W-:Y:S02]  /*25440*/  ISETP.LT.AND P1, PT, R16, c[0x0][0x17c], !P0 ;  /* 0x00005f0010007a0c */ /* 0x000fe40004721270 */
[----:B------:R-:W2:Y:S01]  /*25450*/  LDL.LU R16, [R1+0x8fc] ;  /* 0x0008fc0001107983 */ /* 0x000ea20000300800 */
[----:B------:R-:W-:-:S03]  /*25460*/  LEA.HI.X.SX32 R9, R4, R0, 0x1, P6 ;  /* 0x0000000004097211 */ /* 0x000fc600030f0eff */
[----:B------:R-:W4:Y:S04]  /*25470*/  LDL.LU R4, [R1+0x8f0] ;  /* 0x0008f00001047983 */ /* 0x000f280000300800 */
[----:B------:R0:W-:Y:S02]  /*25480*/  @P2 STG.E.U16 [R2.64], R20 ;  /* 0x0000001402002986 */ /* 0x0001e4000c101506 */
[----:B0-----:R-:W-:-:S04]  /*25490*/  LEA R2, P6, R5, R28, 0x1 ;  /* 0x0000001c05027211 */ /* 0x001fc800078c08ff */
[----:B------:R-:W-:Y:S02]  /*254a0*/  LEA.HI.X.SX32 R3, R5, R0, 0x1, P6 ;  /* 0x0000000005037211 */ /* 0x000fe400030f0eff */
[----:B----4-:R-:W-:Y:S01]  /*254b0*/  ISETP.LT.AND P2, PT, R4, c[0x0][0x17c], !P0 ;  /* 0x00005f0004007a0c */ /* 0x010fe20004741270 */
[----:B------:R-:W-:Y:S02]  /*254c0*/  IMAD R4, R29, 0x4, R5 ;  /* 0x000000041d047824 */ /* 0x000fe400078e0205 */
[----:B------:R-:W4:Y:S04]  /*254d0*/  LDL.LU R5, [R1+0x8f4] ;  /* 0x0008f40001057983 */ /* 0x000f280000300800 */
[----:B-----5:R0:W-:Y:S04]  /*254e0*/  @P5 STG.E.U16 [R8.64], R26 ;  /* 0x0000001a08005986 */ /* 0x0201e8000c101506 */
[----:B------:R1:W-:Y:S01]  /*254f0*/  @P4 STG.E.U16 [R2.64], R14 ;  /* 0x0000000e02004986 */ /* 0x0003e2000c101506 */
[----:B0-----:R-:W-:-:S04]  /*25500*/  LEA R8, P6, R4, R28, 0x1 ;  /* 0x0000001c04087211 */ /* 0x001fc800078c08ff */
[----:B------:R-:W-:Y:S02]  /*25510*/  LEA.HI.X.SX32 R9, R4, R0, 0x1, P6 ;  /* 0x0000000004097211 */ /* 0x000fe400030f0eff */
[----:B---3--:R-:W-:Y:S02]  /*25520*/  ISETP.LT.AND P4, PT, R12, c[0x0][0x17c], !P0 ;  /* 0x00005f000c007a0c */ /* 0x008fe40004781270 */
[----:B------:R-:W3:Y:S04]  /*25530*/  LDL.LU R12, [R1+0x908] ;  /* 0x00090800010c7983 */ /* 0x000ee80000300800 */
[----:B------:R0:W-:Y:S01]  /*25540*/  @P3 STG.E.U16 [R8.64], R27 ;  /* 0x0000001b08003986 */ /* 0x0001e2000c101506 */
[----:B--2---:R-:W-:-:S03]  /*25550*/  ISETP.LT.AND P3, PT, R16, c[0x0][0x17c], !P0 ;  /* 0x00005f0010007a0c */ /* 0x004fc60004761270 */
[----:B------:R-:W2:Y:S01]  /*25560*/  LDL.LU R16, [R1+0x90c] ;  /* 0x00090c0001107983 */ /* 0x000ea20000300800 */
[----:B----4-:R-:W-:Y:S01]  /*25570*/  ISETP.LT.AND P5, PT, R5, c[0x0][0x17c], !P0 ;  /* 0x00005f0005007a0c */ /* 0x010fe200047a1270 */
[----:B------:R-:W-:-:S04]  /*25580*/  IMAD R5, R29, 0x4, R4 ;  /* 0x000000041d057824 */ /* 0x000fc800078e0204 */
[----:B------:R-:W-:Y:S01]  /*25590*/  IMAD R4, R29, 0x4, R5 ;  /* 0x000000041d047824 */ /* 0x000fe200078e0205 */
[----:B-1----:R-:W-:-:S04]  /*255a0*/  LEA R2, P6, R5, R28, 0x1 ;  /* 0x0000001c05027211 */ /* 0x002fc800078c08ff */
[----:B------:R-:W-:Y:S02]  /*255b0*/  LEA.HI.X.SX32 R3, R5, R0, 0x1, P6 ;  /* 0x0000000005037211 */ /* 0x000fe400030f0eff */
[----:B0-----:R-:W-:Y:S01]  /*255c0*/  LEA R8, P6, R4, R28, 0x1 ;  /* 0x0000001c04087211 */ /* 0x001fe200078c08ff */
[----:B------:R-:W-:-:S03]  /*255d0*/  IMAD R5, R29, 0x4, R4 ;  /* 0x000000041d057824 */ /* 0x000fc600078e0204 */
[----:B------:R-:W-:Y:S02]  /*255e0*/  LEA.HI.X.SX32 R9, R4, R0, 0x1, P6 ;  /* 0x0000000004097211 */ /* 0x000fe400030f0eff */
[----:B------:R-:W4:Y:S04]  /*255f0*/  LDL.LU R4, [R1+0x900] ;  /* 0x0009000001047983 */ /* 0x000f280000300800 */
[----:B------:R0:W-:Y:S04]  /*25600*/  @P1 STG.E.U16 [R2.64], R22 ;  /* 0x0000001602001986 */ /* 0x0001e8000c101506 */
[----:B------:R1:W-:Y:S01]  /*25610*/  @P2 STG.E.U16 [R8.64], R15 ;  /* 0x0000000f08002986 */ /* 0x0003e2000c101506 */
[----:B0-----:R-:W-:-:S04]  /*25620*/  LEA R2, P6, R5, R28, 0x1 ;  /* 0x0000001c05027211 */ /* 0x001fc800078c08ff */
[----:B------:R-:W-:-:S05]  /*25630*/  LEA.HI.X.SX32 R3, R5, R0, 0x1, P6 ;  /* 0x0000000005037211 */ /* 0x000fca00030f0eff */
[----:B------:R-:W-:Y:S01]  /*25640*/  @P5 STG.E.U16 [R2.64], R18 ;  /* 0x0000001202005986 */ /* 0x000fe2000c101506 */
[----:B---3--:R-:W-:Y:S02]  /*25650*/  ISETP.LT.AND P5, PT, R12, c[0x0][0x17c], !P0 ;  /* 0x00005f000c007a0c */ /* 0x008fe400047a1270 */
[----:B----4-:R-:W-:Y:S01]  /*25660*/  ISETP.LT.AND P1, PT, R4, c[0x0][0x17c], !P0 ;  /* 0x00005f0004007a0c */ /* 0x010fe20004721270 */
        /* <DEDUP_REMOVED lines=20> */
[----:B------:R-:W-:Y:S02]  /*257b0*/  LEA.HI.X.SX32 R9, R4, R0, 0x1, P6 ;  /* 0x0000000004097211 */ /* 0x000fe400030f0eff */
[----:B0-----:R-:W-:Y:S01]  /*257c0*/  LEA R2, P6, R5, R28, 0x1 ;  /* 0x0000001c05027211 */ /* 0x001fe200078c08ff */
[--C-:B------:R-:W-:Y:S01]  /*257d0*/  IMAD R4, R29, 0x4, R5.reuse ;  /* 0x000000041d047824 */ /* 0x100fe200078e0205 */
[----:B------:R-:W-:Y:S01]  /*257e0*/  PRMT R6, R19, 0x7632, R6 ;  /* 0x0000763213067816 */ /* 0x000fe20000000006 */
[----:B------:R0:W-:Y:S01]  /*257f0*/  @P1 STG.E.U16 [R8.64], R10 ;  /* 0x0000000a08001986 */ /* 0x0001e2000c101506 */
[----:B------:R-:W-:Y:S02]  /*25800*/  LEA.HI.X.SX32 R3, R5, R0, 0x1, P6 ;  /* 0x0000000005037211 */ /* 0x000fe400030f0eff */
[----:B----4-:R-:W-:Y:S01]  /*25810*/  ISETP.LT.AND P1, PT, R12, c[0x0][0x17c], !P0 ;  /* 0x00005f000c007a0c */ /* 0x010fe20004721270 */
[----:B------:R-:W3:Y:S01]  /*25820*/  LDL.LU R19, [R1+0xa0c] ;  /* 0x000a0c0001137983 */ /* 0x000ee20000300800 */
[----:B------:R-:W-:-:S03]  /*25830*/  PRMT R5, R23, 0x7632, R5 ;  /* 0x0000763217057816 */ /* 0x000fc60000000005 */
[----:B------:R-:W4:Y:S01]  /*25840*/  LDL.LU R12, [R1+0x920] ;  /* 0x00092000010c7983 */ /* 0x000f220000300800 */
[----:B0-----:R-:W-:-:S03]  /*25850*/  LEA R8, P6, R4, R28, 0x1 ;  /* 0x0000001c04087211 */ /* 0x001fc600078c08ff */
[----:B------:R0:W-:Y:S01]  /*25860*/  @P2 STG.E.U16 [R2.64], R6 ;  /* 0x0000000602002986 */ /* 0x0001e2000c101506 */
[----:B--2---:R-:W-:Y:S02]  /*25870*/  ISETP.LT.AND P2, PT, R16, c[0x0][0x17c], !P0 ;  /* 0x00005f0010007a0c */ /* 0x004fe40004741270 */
[----:B------:R-:W-:Y:S01]  /*25880*/  LEA.HI.X.SX32 R9, R4, R0, 0x1, P6 ;  /* 0x0000000004097211 */ /* 0x000fe200030f0eff */
[----:B------:R-:W2:Y:S04]  /*25890*/  LDL.LU R23, [R1+0xa08] ;  /* 0x000a080001177983 */ /* 0x000ea80000300800 */
[----:B------:R-:W5:Y:S04]  /*258a0*/  LDL.LU R16, [R1+0x924] ;  /* 0x0009240001107983 */ /* 0x000f680000300800 */
[----:B------:R1:W-:Y:S01]  /*258b0*/  @P5 STG.E.U16 [R8.64], R5 ;  /* 0x0000000508005986 */ /* 0x0003e2000c101506 */
[----:B------:R-:W-:-:S03]  /*258c0*/  ISETP.LT.AND P5, PT, R13, c[0x0][0x17c], !P0 ;  /* 0x00005f000d007a0c */ /* 0x000fc600047a1270 */
[----:B------:R-:W2:Y:S01]  /*258d0*/  LDL.LU R13, [R1+0x928] ;  /* 0x00092800010d7983 */ /* 0x000ea20000300800 */
[----:B0-----:R-:W-:-:S04]  /*258e0*/  IMAD R3, R29, 0x4, R4 ;  /* 0x000000041d037824 */ /* 0x001fc800078e0204 */
[----:B------:R-:W-:Y:S01]  /*258f0*/  IMAD R2, R29, 0x4, R3 ;  /* 0x000000041d027824 */ /* 0x000fe200078e0203 */
[----:B------:R-:W-:Y:S02]  /*25900*/  LEA R4, P6, R3, R28, 0x1 ;  /* 0x0000001c03047211 */ /* 0x000fe400078c08ff */
[----:B------:R-:W-:Y:S02]  /*25910*/  PRMT R10, R17, 0x7632, R10 ;  /* 0x00007632110a7816 */ /* 0x000fe4000000000a */
[----:B-1----:R-:W-:Y:S02]  /*25920*/  LEA.HI.X.SX32 R5, R3, R0, 0x1, P6 ;  /* 0x0000000003057211 */ /* 0x002fe400030f0eff */
[C---:B------:R-:W-:Y:S01]  /*25930*/  LEA R8, P6, R2.reuse, R28, 0x1 ;  /* 0x0000001c02087211 */ /* 0x040fe200078c08ff */
[----:B------:R-:W-:Y:S01]  /*25940*/  IMAD R3, R29, 0x4, R2 ;  /* 0x000000041d037824 */ /* 0x000fe200078e0202 */
[----:B------:R-:W-:Y:S01]  /*25950*/  PRMT R6, R21, 0x7632, R6 ;  /* 0x0000763215067816 */ /* 0x000fe20000000006 */
[----:B------:R0:W-:Y:S01]  /*25960*/  @P4 STG.E.U16 [R4.64], R10 ;  /* 0x0000000a04004986 */ /* 0x0001e2000c101506 */
[----:B------:R-:W-:-:S02]  /*25970*/  LEA.HI.X.SX32 R9, R2, R0, 0x1, P6 ;  /* 0x0000000002097211 */ /* 0x000fc400030f0eff */
[----:B------:R-:W-:-:S03]  /*25980*/  LEA R2, P6, R3, R28, 0x1 ;  /* 0x0000001c03027211 */ /* 0x000fc600078c08ff */
[----:B------:R1:W-:Y:S01]  /*25990*/  @P3 STG.E.U16 [R8.64], R6 ;  /* 0x0000000608003986 */ /* 0x0003e2000c101506 */
[----:B0-----:R-:W-:Y:S01]  /*259a0*/  IMAD R5, R29, 0x4, R3 ;  /* 0x000000041d057824 */ /* 0x001fe200078e0203 */
[----:B------:R-:W-:Y:S02]  /*259b0*/  LEA.HI.X.SX32 R3, R3, R0, 0x1, P6 ;  /* 0x0000000003037211 */ /* 0x000fe400030f0eff */
[----:B-1----:R-:W-:-:S05]  /*259c0*/  PRMT R6, R24, 0x7632, R6 ;  /* 0x0000763218067816 */ /* 0x002fca0000000006 */
[----:B------:R0:W-:Y:S01]  /*259d0*/  @P1 STG.E.U16 [R2.64], R6 ;  /* 0x0000000602001986 */ /* 0x0001e2000c101506 */
[----:B----4-:R-:W-:-:S03]  /*259e0*/  ISETP.LT.AND P4, PT, R12, c[0x0][0x17c], !P0 ;  /* 0x00005f000c007a0c */ /* 0x010fc60004781270 */
[----:B------:R-:W4:Y:S01]  /*259f0*/  LDL.LU R12, [R1+0x92c] ;  /* 0x00092c00010c7983 */ /* 0x000f220000300800 */
[----:B-----5:R-:W-:-:S03]  /*25a00*/  ISETP.LT.AND P3, PT, R16, c[0x0][0x17c], !P0 ;  /* 0x00005f0010007a0c */ /* 0x020fc60004761270 */
[----:B------:R-:W5:Y:S01]  /*25a10*/  LDL.LU R16, [R1+0x930] ;  /* 0x0009300001107983 */ /* 0x000f620000300800 */
[----:B--2---:R-:W-:-:S03]  /*25a20*/  ISETP.LT.AND P1, PT, R13, c[0x0][0x17c], !P0 ;  /* 0x00005f000d007a0c */ /* 0x004fc60004721270 */
[----:B------:R-:W2:Y:S01]  /*25a30*/  LDL.LU R13, [R1+0x934] ;  /* 0x00093400010d7983 */ /* 0x000ea20000300800 */
[----:B------:R-:W-:Y:S01]  /*25a40*/  IMAD R8, R29, 0x4, R5 ;  /* 0x000000041d087824 */ /* 0x000fe200078e0205 */
[----:B------:R-:W-:-:S04]  /*25a50*/  LEA R4, P6, R5, R28, 0x1 ;  /* 0x0000001c05047211 */ /* 0x000fc800078c08ff */
[----:B------:R-:W-:Y:S02]  /*25a60*/  LEA.HI.X.SX32 R5, R5, R0, 0x1, P6 ;  /* 0x0000000005057211 */ /* 0x000fe400030f0eff */
[----:B0-----:R-:W-:Y:S02]  /*25a70*/  LEA R2, P6, R8, R28, 0x1 ;  /* 0x0000001c08027211 */ /* 0x001fe400078c08ff */
[----:B------:R-:W-:Y:S01]  /*25a80*/  PRMT R10, R25, 0x7632, R10 ;  /* 0x00007632190a7816 */ /* 0x000fe2000000000a */
[----:B------:R-:W-:Y:S01]  /*25a90*/  IMAD R9, R29, 0x4, R8 ;  /* 0x000000041d097824 */ /* 0x000fe200078e0208 */
[----:B------:R-:W-:Y:S02]  /*25aa0*/  PRMT R6, R20, 0x7632, R6 ;  /* 0x0000763214067816 */ /* 0x000fe40000000006 */
[----:B------:R-:W-:Y:S01]  /*25ab0*/  LEA.HI.X.SX32 R3, R8, R0, 0x1, P6 ;  /* 0x0000000008037211 */ /* 0x000fe200030f0eff */
[----:B------:R0:W-:Y:S04]  /*25ac0*/  @P2 STG.E.U16 [R4.64], R10 ;  /* 0x0000000a04002986 */ /* 0x0001e8000c101506 */
[----:B------:R1:W-:Y:S01]  /*25ad0*/  @P5 STG.E.U16 [R2.64], R6 ;  /* 0x0000000602005986 */ /* 0x0003e2000c101506 */
[----:B------:R-:W-:-:S03]  /*25ae0*/  PRMT R14, R14, 0x7632, R14 ;  /* 0x000076320e0e7816 */ /* 0x000fc6000000000e */
[----:B------:R-:W3:Y:S01]  /*25af0*/  LDL.LU R20, [R1+0x938] ;  /* 0x0009380001147983 */ /* 0x000ee20000300800 */
[----:B0-----:R-:W-:-:S03]  /*25b00*/  LEA R4, P6, R9, R28, 0x1 ;  /* 0x0000001c09047211 */ /* 0x001fc600078c08ff */
[----:B------:R-:W3:Y:S01]  /*25b10*/  LDL.LU R17, [R1+0x93c] ;  /* 0x00093c0001117983 */ /* 0x000ee20000300800 */
[----:B-1----:R-:W-:Y:S01]  /*25b20*/  IMAD R3, R29, 0x4, R9 ;  /* 0x000000041d037824 */ /* 0x002fe200078e0209 */
[----:B------:R-:W-:Y:S02]  /*25b30*/  LEA.HI.X.SX32 R5, R9, R0, 0x1, P6 ;  /* 0x0000000009057211 */ /* 0x000fe400030f0eff */
[----:B------:R-:W-:Y:S01]  /*25b40*/  PRMT R6, R26, 0x7632, R6 ;  /* 0x000076321a067816 */ /* 0x000fe20000000006 */
[----:B------:R-:W-:Y:S01]  /*25b50*/  IMAD R8, R29, 0x4, R3 ;  /* 0x000000041d087824 */ /* 0x000fe200078e0203 */
[----:B------:R-:W-:-:S03]  /*25b60*/  LEA R2, P6, R3, R28, 0x1 ;  /* 0x0000001c03027211 */ /* 0x000fc600078c08ff */
[----:B------:R0:W-:Y:S01]  /*25b70*/  @P4 STG.E.U16 [R4.64], R6 ;  /* 0x0000000604004986 */ /* 0x0001e2000c101506 */
[----:B------:R-:W-:Y:S01]  /*25b80*/  LEA.HI.X.SX32 R3, R3, R0, 0x1, P6 ;  /* 0x0000000003037211 */ /* 0x000fe200030f0eff */
[----:B------:R-:W-:-:S04]  /*25b90*/  IMAD R9, R29, 0x4, R8 ;  /* 0x000000041d097824 */ /* 0x000fc800078e0208 */
[----:B------:R1:W-:Y:S01]  /*25ba0*/  @P3 STG.E.U16 [R2.64], R14 ;  /* 0x0000000e02003986 */ /* 0x0003e2000c101506 */
[----:B0-----:R-:W-:-:S04]  /*25bb0*/  LEA R4, P6, R8, R28, 0x1 ;  /* 0x0000001c08047211 */ /* 0x001fc800078c08ff */
[----:B------:R-:W-:Y:S02]  /*25bc0*/  LEA.HI.X.SX32 R5, R8, R0, 0x1, P6 ;  /* 0x0000000008057211 */ /* 0x000fe400030f0eff */
[----:B-1----:R-:W-:Y:S02]  /*25bd0*/  LEA R2, P6, R9, R28, 0x1 ;  /* 0x0000001c09027211 */ /* 0x002fe400078c08ff */
[----:B------:R-:W-:Y:S02]  /*25be0*/  PRMT R6, R27, 0x7632, R6 ;  /* 0x000076321b067816 */ /* 0x000fe40000000006 */
[----:B------:R-:W-:Y:S02]  /*25bf0*/  LEA.HI.X.SX32 R3, R9, R0, 0x1, P6 ;  /* 0x0000000009037211 */ /* 0x000fe400030f0eff */
[----:B------:R-:W-:Y:S01]  /*25c00*/  PRMT R22, R22, 0x7632, R22 ;  /* 0x0000763216167816 */ /* 0x000fe20000000016 */
[----:B------:R-:W-:Y:S01]  /*25c10*/  @P1 STG.E.U16 [R4.64], R6 ;  /* 0x0000000604001986 */ /* 0x000fe2000c101506 */
[----:B----4-:R-:W-:-:S03]  /*25c20*/  ISETP.LT.AND P2, PT, R12, c[0x0][0x17c], !P0 ;  /* 0x00005f000c007a0c */ /* 0x010fc60004741270 */
[----:B------:R-:W4:Y:S01]  /*25c30*/  LDL.LU R12, [R1+0x940] ;  /* 0x00094000010c7983 */ /* 0x000f220000300800 */
[----:B-----5:R-:W-:-:S03]  /*25c40*/  ISETP.LT.AND P5, PT, R16, c[0x0][0x17c], !P0 ;  /* 0x00005f0010007a0c */ /* 0x020fc600047a1270 */
[----:B------:R-:W5:Y:S01]  /*25c50*/  LDL.LU R16, [R1+0x944] ;  /* 0x0009440001107983 */ /* 0x000f620000300800 */
[----:B--2---:R-:W-:-:S03]  /*25c60*/  ISETP.LT.AND P4, PT, R13, c[0x0][0x17c], !P0 ;  /* 0x00005f000d007a0c */ /* 0x004fc60004781270 */
[----:B------:R-:W2:Y:S04]  /*25c70*/  LDL.LU R13, [R1+0x948] ;  /* 0x00094800010d7983 */ /* 0x000ea80000300800 */
[----:B------:R-:W2:Y:S04]  /*25c80*/  LDL.LU R21, [R1+0x94c] ;  /* 0x00094c0001157983 */ /* 0x000ea80000300800 */
[----:B------:R0:W-:Y:S04]  /*25c90*/  @P2 STG.E.U16 [R2.64], R22 ;  /* 0x0000001602002986 */ /* 0x0001e8000c101506 */
[----:B0-----:R-:W2:Y:S01]  /*25ca0*/  LDL.LU R22, [R1+0x950] ;  /* 0x0009500001167983 */ /* 0x001ea20000300800 */
[----:B------:R-:W-:-:S04]  /*25cb0*/  IMAD R5, R29, 0x4, R9 ;  /* 0x000000041d057824 */ /* 0x000fc800078e0209 */
[----:B------:R-:W-:Y:S01]  /*25cc0*/  IMAD R8, R29, 0x4, R5 ;  /* 0x000000041d087824 */ /* 0x000fe200078e0205 */
[----:B------:R-:W-:-:S04]  /*25cd0*/  LEA R4, P6, R5, R28, 0x1 ;  /* 0x0000001c05047211 */ /* 0x000fc800078c08ff */
[----:B------:R-:W-:Y:S02]  /*25ce0*/  LEA.HI.X.SX32 R5, R5, R0, 0x1, P6 ;  /* 0x0000000005057211 */ /* 0x000fe400030f0eff */
[----:B------:R-:W-:Y:S02]  /*25cf0*/  LEA R2, P6, R8, R28, 0x1 ;  /* 0x0000001c08027211 */ /* 0x000fe400078c08ff */
[----:B------:R-:W-:Y:S01]  /*25d00*/  PRMT R6, R15, 0x7632, R6 ;  /* 0x000076320f067816 */ /* 0x000fe20000000006 */
[----:B------:R-:W-:Y:S01]  /*25d10*/  IMAD R9, R29, 0x4, R8 ;  /* 0x000000041d097824 */ /* 0x000fe200078e0208 */
[----:B------:R-:W-:Y:S01]  /*25d20*/  PRMT R18, R18, 0x7632, R18 ;  /* 0x0000763212127816 */ /* 0x000fe20000000012 */
[----:B------:R-:W2:Y:S01]  /*25d30*/  LDL.LU R15, [R1+0xa04] ;  /* 0x000a0400010f7983 */ /* 0x000ea20000300800 */
[----:B------:R-:W-:-:S03]  /*25d40*/  LEA.HI.X.SX32 R3, R8, R0, 0x1, P6 ;  /* 0x0000000008037211 */ /* 0x000fc600030f0eff */
[----:B------:R0:W-:Y:S01]  /*25d50*/  @P5 STG.E.U16 [R4.64], R6 ;  /* 0x0000000604005986 */ /* 0x0001e2000c101506 */
[----:B---3--:R-:W-:-:S03]  /*25d60*/  ISETP.LT.AND P3, PT, R20, c[0x0][0x17c], !P0 ;  /* 0x00005f0014007a0c */ /* 0x008fc60004761270 */
[----:B------:R1:W-:Y:S01]  /*25d70*/  @P4 STG.E.U16 [R2.64], R18 ;  /* 0x0000001202004986 */ /* 0x0003e2000c101506 */
[----:B------:R-:W-:Y:S02]  /*25d80*/  ISETP.LT.AND P1, PT, R17, c[0x0][0x17c], !P0 ;  /* 0x00005f0011007a0c */ /* 0x000fe40004721270 */
[----:B0-----:R-:W-:Y:S01]  /*25d90*/  LEA R4, P6, R9, R28, 0x1 ;  /* 0x0000001c09047211 */ /* 0x001fe200078c08ff */
[----:B-1----:R-:W-:-:S03]  /*25da0*/  IMAD R3, R29, 0x4, R9 ;  /* 0x000000041d037824 */ /* 0x002fc600078e0209 */
[----:B------:R-:W-:Y:S02]  /*25db0*/  LEA.HI.X.SX32 R5, R9, R0, 0x1, P6 ;  /* 0x0000000009057211 */ /* 0x000fe400030f0eff */
[----:B------:R-:W-:Y:S01]  /*25dc0*/  LEA R2, P6, R3, R28, 0x1 ;  /* 0x0000001c03027211 */ /* 0x000fe200078c08ff */
[----:B------:R-:W-:Y:S01]  /*25dd0*/  IMAD R8, R29, 0x4, R3 ;  /* 0x000000041d087824 */ /* 0x000fe200078e0203 */
[----:B------:R-:W-:Y:S02]  /*25de0*/  PRMT R10, R10, 0x7632, R10 ;  /* 0x000076320a0a7816 */ /* 0x000fe4000000000a */
[----:B------:R-:W-:Y:S02]  /*25df0*/  LEA.HI.X.SX32 R3, R3, R0, 0x1, P6 ;  /* 0x0000000003037211 */ /* 0x000fe400030f0eff */
[----:B------:R-:W-:Y:S01]  /*25e00*/  PRMT R9, R6, 0x7632, R9 ;  /* 0x0000763206097816 */ /* 0x000fe20000000009 */
[----:B------:R0:W-:Y:S04]  /*25e10*/  @P3 STG.E.U16 [R4.64], R10 ;  /* 0x0000000a04003986 */ /* 0x0001e8000c101506 */
[----:B------:R1:W-:Y:S01]  /*25e20*/  @P1 STG.E.U16 [R2.64], R9 ;  /* 0x0000000902001986 */ /* 0x0003e2000c101506 */
[----:B----4-:R-:W-:-:S03]  /*25e30*/  ISETP.LT.AND P2, PT, R12, c[0x0][0x17c], !P0 ;  /* 0x00005f000c007a0c */ /* 0x010fc60004741270 */
[----:B------:R-:W3:Y:S01]  /*25e40*/  LDL.LU R12, [R1+0x7c] ;  /* 0x00007c00010c7983 */ /* 0x000ee20000300800 */
[----:B-----5:R-:W-:-:S03]  /*25e50*/  ISETP.LT.AND P5, PT, R16, c[0x0][0x17c], !P0 ;  /* 0x00005f0010007a0c */ /* 0x020fc600047a1270 */
[----:B------:R-:W4:Y:S04]  /*25e60*/  LDL.LU R16, [R1+0x954] ;  /* 0x0009540001107983 */ /* 0x000f280000300800 */
[----:B------:R-:W5:Y:S01]  /*25e70*/  LDL.LU R14, [R1+0x6c] ;  /* 0x00006c00010e7983 */ /* 0x000f620000300800 */
[----:B--2---:R-:W-:-:S03]  /*25e80*/  ISETP.LT.AND P4, PT, R13, c[0x0][0x17c], !P0 ;  /* 0x00005f000d007a0c */ /* 0x004fc60004781270 */
[----:B------:R-:W2:Y:S01]  /*25e90*/  LDL.LU R20, [R1+0x958] ;  /* 0x0009580001147983 */ /* 0x000ea20000300800 */
[----:B------:R-:W-:-:S03]  /*25ea0*/  ISETP.LT.AND P3, PT, R21, c[0x0][0x17c], !P0 ;  /* 0x00005f0015007a0c */ /* 0x000fc60004761270 */
[----:B------:R-:W2:Y:S04]  /*25eb0*/  LDL.LU R13, [R1+0x8c] ;  /* 0x00008c00010d7983 */ /* 0x000ea80000300800 */
[----:B------:R-:W2:Y:S04]  /*25ec0*/  LDL.LU R17, [R1+0x9c] ;  /* 0x00009c0001117983 */ /* 0x000ea80000300800 */
[----:B------:R-:W2:Y:S01]  /*25ed0*/  LDL.LU R21, [R1+0xbc] ;  /* 0x0000bc0001157983 */ /* 0x000ea20000300800 */
[----:B------:R-:W-:-:S03]  /*25ee0*/  ISETP.LT.AND P1, PT, R22, c[0x0][0x17c], !P0 ;  /* 0x00005f0016007a0c */ /* 0x000fc60004721270 */
[----:B------:R-:W2:Y:S04]  /*25ef0*/  LDL.LU R22, [R1+0x95c] ;  /* 0x00095c0001167983 */ /* 0x000ea80000300800 */
[----:B------:R-:W2:Y:S04]  /*25f00*/  LDL.LU R24, [R1+0x2c] ;  /* 0x00002c0001187983 */ /* 0x000ea80000300800 */
[----:B------:R-:W2:Y:S01]  /*25f10*/  LDL.LU R18, [R1+0x960] ;  /* 0x0009600001127983 */ /* 0x000ea20000300800 */
[----:B0-----:R-:W-:Y:S01]  /*25f20*/  LEA R4, P6, R8, R28, 0x1 ;  /* 0x0000001c08047211 */ /* 0x001fe200078c08ff */
[----:B------:R-:W-:-:S03]  /*25f30*/  IMAD R6, R29, 0x4, R8 ;  /* 0x000000041d067824 */ /* 0x000fc600078e0208 */
[----:B------:R-:W-:Y:S01]  /*25f40*/  LEA.HI.X.SX32 R5, R8, R0, 0x1, P6 ;  /* 0x0000000008057211 */ /* 0x000fe200030f0eff */
[----:B------:R-:W-:Y:S01]  /*25f50*/  IMAD R8, R29, 0x4, R6 ;  /* 0x000000041d087824 */ /* 0x000fe200078e0206 */
[----:B-1----:R-:W-:-:S04]  /*25f60*/  LEA R2, P6, R6, R28, 0x1 ;  /* 0x0000001c06027211 */ /* 0x002fc800078c08ff */
[----:B------:R-:W-:Y:S01]  /*25f70*/  LEA.HI.X.SX32 R3, R6, R0, 0x1, P6 ;  /* 0x0000000006037211 */ /* 0x000fe200030f0eff */
[----:B------:R-:W-:Y:S01]  /*25f80*/  IMAD R6, R29, 0x4, R8 ;  /* 0x000000041d067824 */ /* 0x000fe200078e0208 */
[----:B---3--:R0:W-:Y:S02]  /*25f90*/  @P2 STG.E.U16 [R4.64], R12 ;  /* 0x0000000c04002986 */ /* 0x0081e4000c101506 */
[----:B0-----:R-:W-:-:S04]  /*25fa0*/  LEA R4, P6, R8, R28, 0x1 ;  /* 0x0000001c08047211 */ /* 0x001fc800078c08ff */
[----:B------:R-:W-:Y:S01]  /*25fb0*/  LEA.HI.X.SX32 R5, R8, R0, 0x1, P6 ;  /* 0x0000000008057211 */ /* 0x000fe200030f0eff */
[----:B-----5:R0:W-:Y:S01]  /*25fc0*/  @P5 STG.E.U16 [R2.64], R14 ;  /* 0x0000000e02005986 */ /* 0x0201e2000c101506 */
[----:B----4-:R-:W-:-:S03]  /*25fd0*/  ISETP.LT.AND P2, PT, R16, c[0x0][0x17c], !P0 ;  /* 0x00005f0010007a0c */ /* 0x010fc60004741270 */
[----:B------:R-:W3:Y:S01]  /*25fe0*/  LDL.LU R16, [R1+0xac] ;  /* 0x0000ac0001107983 */ /* 0x000ee20000300800 */
[----:B--2---:R-:W-:-:S03]  /*25ff0*/  ISETP.LT.AND P5, PT, R20, c[0x0][0x17c], !P0 ;  /* 0x00005f0014007a0c */ /* 0x004fc600047a1270 */
[----:B------:R-:W2:Y:S01]  /*26000*/  LDL.LU R27, [R1+0x964] ;  /* 0x00096400011b7983 */ /* 0x000ea20000300800 */
[----:B0-----:R-:W-:-:S03]  /*26010*/  LEA R2, P6, R6, R28, 0x1 ;  /* 0x0000001c06027211 */ /* 0x001fc600078c08ff */
[----:B------:R-:W4:Y:S01]  /*26020*/  LDL.LU R20, [R1+0x1c] ;  /* 0x00001c0001147983 */ /* 0x000f220000300800 */
[----:B------:R-:W-:-:S03]  /*26030*/  LEA.HI.X.SX32 R3, R6, R0, 0x1, P6 ;  /* 0x0000000006037211 */ /* 0x000fc600030f0eff */
[----:B------:R0:W-:Y:S04]  /*26040*/  @P4 STG.E.U16 [R4.64], R13 ;  /* 0x0000000d04004986 */ /* 0x0001e8000c101506 */
[----:B------:R-:W5:Y:S01]  /*26050*/  LDL.LU R25, [R1+0x5c] ;  /* 0x00005c0001197983 */ /* 0x000f620000300800 */
[----:B------:R-:W-:-:S03]  /*26060*/  ISETP.LT.AND P4, PT, R22, c[0x0][0x17c], !P0 ;  /* 0x00005f0016007a0c */ /* 0x000fc60004781270 */
[----:B------:R1:W-:Y:S04]  /*26070*/  @P3 STG.E.U16 [R2.64], R17 ;  /* 0x0000001102003986 */ /* 0x0003e8000c101506 */
[----:B------:R-:W4:Y:S01]  /*26080*/  LDL.LU R22, [R1+0x968] ;  /* 0x0009680001167983 */ /* 0x000f220000300800 */
[----:B------:R-:W-:-:S03]  /*26090*/  ISETP.LT.AND P3, PT, R18, c[0x0][0x17c], !P0 ;  /* 0x00005f0012007a0c */ /* 0x000fc60004761270 */
[----:B------:R-:W5:Y:S01]  /*260a0*/  LDL.LU R18, [R1+0x96c] ;  /* 0x00096c0001127983 */ /* 0x000f620000300800 */
[----:B------:R-:W-:-:S03]  /*260b0*/  IMAD R8, R29, 0x4, R6 ;  /* 0x000000041d087824 */ /* 0x000fc600078e0206 */
[----:B------:R-:W5:Y:S01]  /*260c0*/  LDL.LU R26, [R1+0x4c] ;  /* 0x00004c00011a7983 */ /* 0x000f620000300800 */
[----:B------:R-:W-:Y:S01]  /*260d0*/  IMAD R6, R29, 0x4, R8 ;  /* 0x000000041d067824 */ /* 0x000fe200078e0208 */
[----:B0-----:R-:W-:-:S04]  /*260e0*/  LEA R4, P6, R8, R28, 0x1 ;  /* 0x0000001c08047211 */ /* 0x001fc800078c08ff */
[----:B------:R-:W-:Y:S01]  /*260f0*/  LEA.HI.X.SX32 R5, R8, R0, 0x1, P6 ;  /* 0x0000000008057211 */ /* 0x000fe200030f0eff */
[----:B------:R-:W-:Y:S01]  /*26100*/  IMAD R8, R29, 0x4, R6 ;  /* 0x000000041d087824 */ /* 0x000fe200078e0206 */
[----:B-1----:R-:W-:-:S03]  /*26110*/  LEA R2, P6, R6, R28, 0x1 ;  /* 0x0000001c06027211 */ /* 0x002fc600078c08ff */
[----:B------:R0:W-:Y:S01]  /*26120*/  @P1 STG.E.U16 [R4.64], R21 ;  /* 0x0000001504001986 */ /* 0x0001e2000c101506 */
[----:B------:R-:W-:Y:S01]  /*26130*/  LEA.HI.X.SX32 R3, R6, R0, 0x1, P6 ;  /* 0x0000000006037211 */ /* 0x000fe200030f0eff */
[----:B------:R-:W-:-:S04]  /*26140*/  IMAD R6, R29, 0x4, R8 ;  /* 0x000000041d067824 */ /* 0x000fc800078e0208 */
[----:B------:R1:W-:Y:S01]  /*26150*/  @P2 STG.E.U16 [R2.64], R24 ;  /* 0x0000001802002986 */ /* 0x0003e2000c101506 */
[----:B0-----:R-:W-:-:S04]  /*26160*/  LEA R4, P6, R8, R28, 0x1 ;  /* 0x0000001c08047211 */ /* 0x001fc800078c08ff */
[----:B------:R-:W-:Y:S01]  /*26170*/  LEA.HI.X.SX32 R5, R8, R0, 0x1, P6 ;  /* 0x0000000008057211 */ /* 0x000fe200030f0eff */
[----:B------:R-:W-:Y:S01]  /*26180*/  IMAD R8, R29, 0x4, R6 ;  /* 0x000000041d087824 */ /* 0x000fe200078e0206 */
[----:B-1----:R-:W-:-:S04]  /*26190*/  LEA R2, P6, R6, R28, 0x1 ;  /* 0x0000001c06027211 */ /* 0x002fc800078c08ff */
[----:B------:R-:W-:Y:S01]  /*261a0*/  LEA.HI.X.SX32 R3, R6, R0, 0x1, P6 ;  /* 0x0000000006037211 */ /* 0x000fe200030f0eff */
[----:B------:R-:W-:Y:S01]  /*261b0*/  IMAD R6, R29, 0x4, R8 ;  /* 0x000000041d067824 */ /* 0x000fe200078e0208 */
[----:B---3--:R0:W-:Y:S01]  /*261c0*/  @P5 STG.E.U16 [R4.64], R16 ;  /* 0x0000001004005986 */ /* 0x0081e2000c101506 */
[----:B--2---:R-:W-:Y:S02]  /*261d0*/  ISETP.LT.AND P1, PT, R27, c[0x0][0x17c], !P0 ;  /* 0x00005f001b007a0c */ /* 0x004fe40004721270 */
[----:B0-----:R-:W-:-:S04]  /*261e0*/  LEA R4, P6, R8, R28, 0x1 ;  /* 0x0000001c08047211 */ /* 0x001fc800078c08ff */
[----:B------:R-:W-:Y:S02]  /*261f0*/  LEA.HI.X.SX32 R5, R8, R0, 0x1, P6 ;  /* 0x0000000008057211 */ /* 0x000fe400030f0eff */
[----:B----4-:R-:W-:Y:S02]  /*26200*/  ISETP.LT.AND P2, PT, R22, c[0x0][0x17c], !P0 ;  /* 0x00005f0016007a0c */ /* 0x010fe40004741270 */
[----:B------:R-:W2:Y:S01]  /*26210*/  LDL.LU R22, [R1+0x978] ;  /* 0x0009780001167983 */ /* 0x000ea20000300800 */
[----:B-----5:R-:W-:-:S03]  /*26220*/  ISETP.LT.AND P5, PT, R18, c[0x0][0x17c], !P0 ;  /* 0x00005f0012007a0c */ /* 0x020fc600047a1270 */
[----:B------:R-:W3:Y:S04]  /*26230*/  LDL.LU R27, [R1+0x3c] ;  /* 0x00003c00011b7983 */ /* 0x000ee80000300800 */
[----:B------:R-:W4:Y:S04]  /*26240*/  LDL.LU R18, [R1+0x97c] ;  /* 0x00097c0001127983 */ /* 0x000f280000300800 */
[----:B------:R-:W5:Y:S04]  /*26250*/  LDL.LU R8, [R1+0x970] ;  /* 0x0009700001087983 */ /* 0x000f680000300800 */
[----:B------:R0:W-:Y:S02]  /*26260*/  @P4 STG.E.U16 [R2.64], R20 ;  /* 0x0000001402004986 */ /* 0x0001e4000c101506 */
[----:B0-----:R-:W-:-:S04]  /*26270*/  LEA R2, P6, R6, R28, 0x1 ;  /* 0x0000001c06027211 */ /* 0x001fc800078c08ff */
[----:B------:R-:W-:Y:S02]  /*26280*/  LEA.HI.X.SX32 R3, R6, R0, 0x1, P6 ;  /* 0x0000000006037211 */ /* 0x000fe400030f0eff */
[----:B-----5:R-:W-:Y:S01]  /*26290*/  ISETP.LT.AND P4, PT, R8, c[0x0][0x17c], !P0 ;  /* 0x00005f0008007a0c */ /* 0x020fe20004781270 */
[----:B------:R-:W-:Y:S02]  /*262a0*/  IMAD R8, R29, 0x4, R6 ;  /* 0x000000041d087824 */ /* 0x000fe400078e0206 */
[----:B------:R-:W5:Y:S04]  /*262b0*/  LDL.LU R6, [R1+0x974] ;  /* 0x0009740001067983 */ /* 0x000f680000300800 */
[----:B------:R0:W-:Y:S04]  /*262c0*/  @P3 STG.E.U16 [R4.64], R25 ;  /* 0x0000001904003986 */ /* 0x0001e8000c101506 */
[----:B------:R1:W-:Y:S01]  /*262d0*/  @P1 STG.E.U16 [R2.64], R15 ;  /* 0x0000000f02001986 */ /* 0x0003e2000c101506 */
[----:B0-----:R-:W-:-:S04]  /*262e0*/  LEA R4, P6, R8, R28, 0x1 ;  /* 0x0000001c08047211 */ /* 0x001fc800078c08ff */
[----:B------:R-:W-:Y:S02]  /*262f0*/  LEA.HI.X.SX32 R5, R8, R0, 0x1, P6 ;  /* 0x0000000008057211 */ /* 0x000fe400030f0eff */
[----:B--2---:R-:W-:Y:S02]  /*26300*/  ISETP.LT.AND P1, PT, R22, c[0x0][0x17c], !P0 ;  /* 0x00005f0016007a0c */ /* 0x004fe40004721270 */
[----:B------:R-:W2:Y:S04]  /*26310*/  LDL.LU R22, [R1+0x98c] ;  /* 0x00098c0001167983 */ /* 0x000ea80000300800 */
[----:B------:R0:W-:Y:S01]  /*26320*/  @P2 STG.E.U16 [R4.64], R26 ;  /* 0x0000001a04002986 */ /* 0x0001e2000c101506 */
[----:B----4-:R-:W-:-:S03]  /*26330*/  ISETP.LT.AND P2, PT, R18, c[0x0][0x17c], !P0 ;  /* 0x00005f0012007a0c */ /* 0x010fc60004741270 */
[----:B------:R-:W4:Y:S01]  /*26340*/  LDL.LU R18, [R1+0x988] ;  /* 0x0009880001127983 */ /* 0x000f220000300800 */
[----:B-----5:R-:W-:Y:S01]  /*26350*/  ISETP.LT.AND P3, PT, R6, c[0x0][0x17c], !P0 ;  /* 0x00005f0006007a0c */ /* 0x020fe20004761270 */
[----:B------:R-:W-:-:S04]  /*26360*/  IMAD R6, R29, 0x4, R8 ;  /* 0x000000041d067824 */ /* 0x000fc800078e0208 */
[----:B------:R-:W-:Y:S01]  /*26370*/  IMAD R8, R29, 0x4, R6 ;  /* 0x000000041d087824 */ /* 0x000fe200078e0206 */
[----:B-1----:R-:W-:-:S04]  /*26380*/  LEA R2, P6, R6, R28, 0x1 ;  /* 0x0000001c06027211 */ /* 0x002fc800078c08ff */
[----:B------:R-:W-:Y:S02]  /*26390*/  LEA.HI.X.SX32 R3, R6, R0, 0x1, P6 ;  /* 0x0000000006037211 */ /* 0x000fe400030f0eff */
[----:B0-----:R-:W-:Y:S01]  /*263a0*/  LEA R4, P6, R8, R28, 0x1 ;  /* 0x0000001c08047211 */ /* 0x001fe200078c08ff */
[----:B------:R-:W-:-:S03]  /*263b0*/  IMAD R6, R29, 0x4, R8 ;  /* 0x000000041d067824 */ /* 0x000fc600078e0208 */
[----:B------:R-:W-:Y:S02]  /*263c0*/  LEA.HI.X.SX32 R5, R8, R0, 0x1, P6 ;  /* 0x0000000008057211 */ /* 0x000fe400030f0eff */
[----:B------:R-:W5:Y:S04]  /*263d0*/  LDL.LU R8, [R1+0x980] ;  /* 0x0009800001087983 */ /* 0x000f680000300800 */
[----:B------:R0:W-:Y:S04]  /*263e0*/  @P5 STG.E.U16 [R2.64], R23 ;  /* 0x0000001702005986 */ /* 0x0001e8000c101506 */
[----:B---3--:R1:W-:Y:S01]  /*263f0*/  @P4 STG.E.U16 [R4.64], R27 ;  /* 0x0000001b04004986 */ /* 0x0083e2000c101506 */
[----:B0-----:R-:W-:-:S04]  /*26400*/  LEA R2, P6, R6, R28, 0x1 ;  /* 0x0000001c06027211 */ /* 0x001fc800078c08ff */
[----:B------:R-:W-:-:S05]  /*26410*/  LEA.HI.X.SX32 R3, R6, R0, 0x1, P6 ;  /* 0x0000000006037211 */ /* 0x000fca00030f0eff */
[----:B------:R-:W-:Y:S01]  /*26420*/  @P3 STG.E.U16 [R2.64], R19 ;  /* 0x0000001302003986 */ /* 0x000fe2000c101506 */
[----:B--2---:R-:W-:Y:S02]  /*26430*/  ISETP.LT.AND P3, PT, R22, c[0x0][0x17c], !P0 ;  /* 0x00005f0016007a0c */ /* 0x004fe40004761270 */
[----:B-----5:R-:W-:Y:S01]  /*26440*/  ISETP.LT.AND P5, PT, R8, c[0x0][0x17c], !P0 ;  /* 0x00005f0008007a0c */ /* 0x020fe200047a1270 */
[----:B------:R-:W-:Y:S02]  /*26450*/  IMAD R8, R29, 0x4, R6 ;  /* 0x000000041d087824 */ /* 0x000fe400078e0206 */
[----:B------:R-:W2:Y:S03]  /*26460*/  LDL.LU R6, [R1+0x984] ;  /* 0x0009840001067983 */ /* 0x000ea60000300800 */
[C---:B-1----:R-:W-:Y:S01]  /*26470*/  LEA R4, P6, R8.reuse, R28, 0x1 ;  /* 0x0000001c08047211 */ /* 0x042fe200078c08ff */
[----:B------:R-:W3:Y:S03]  /*26480*/  LDL.LU R22, [R1+0x994] ;  /* 0x0009940001167983 */ /* 0x000ee60000300800 */
[----:B------:R-:W-:-:S05]  /*26490*/  LEA.HI.X.SX32 R5, R8, R0, 0x1, P6 ;  /* 0x0000000008057211 */ /* 0x000fca00030f0eff */
[----:B------:R0:W-:Y:S01]  /*264a0*/  @P1 STG.E.U16 [R4.64], R11 ;  /* 0x0000000b04001986 */ /* 0x0001e2000c101506 */
[----:B----4-:R-:W-:-:S03]  /*264b0*/  ISETP.LT.AND P1, PT, R18, c[0x0][0x17c], !P0 ;  /* 0x00005f0012007a0c */ /* 0x010fc60004721270 */
[----:B------:R-:W4:Y:S04]  /*264c0*/  LDL.LU R18, [R1+0x998] ;  /* 0x0009980001127983 */ /* 0x000f280000300800 */
[----:B0-----:R-:W5:Y:S01]  /*264d0*/  LDL.LU R5, [R1+0x990] ;  /* 0x0009900001057983 */ /* 0x001f620000300800 */
[----:B------:R-:W-:-:S03]  /*264e0*/  PRMT R9, R12, 0x7632, R9 ;  /* 0x000076320c097816 */ /* 0x000fc60000000009 */
[----:B------:R-:W3:Y:S01]  /*264f0*/  LDL.LU R12, [R1+0xa00] ;  /* 0x000a0000010c7983 */ /* 0x000ee20000300800 */
[----:B------:R-:W-:-:S03]  /*26500*/  PRMT R10, R14, 0x7632, R10 ;  /* 0x000076320e0a7816 */ /* 0x000fc6000000000a */
[----:B------:R-:W3:Y:S01]  /*26510*/  LDL.LU R14, [R1+0x99c] ;  /* 0x00099c00010e7983 */ /* 0x000ee20000300800 */
[----:B--2---:R-:W-:Y:S01]  /*26520*/  ISETP.LT.AND P4, PT, R6, c[0x0][0x17c], !P0 ;  /* 0x00005f0006007a0c */ /* 0x004fe20004781270 */
[----:B------:R-:W-:-:S05]  /*26530*/  IMAD R6, R29, 0x4, R8 ;  /* 0x000000041d067824 */ /* 0x000fca00078e0208 */
[----:B------:R-:W-:Y:S01]  /*26540*/  LEA R2, P6, R6, R28, 0x1 ;  /* 0x0000001c06027211 */ /* 0x000fe200078c08ff */
[----:B------:R-:W-:-:S03]  /*26550*/  IMAD R8, R29, 0x4, R6 ;  /* 0x000000041d087824 */ /* 0x000fc600078e0206 */
[----:B------:R-:W-:Y:S02]  /*26560*/  LEA.HI.X.SX32 R3, R6, R0, 0x1, P6 ;  /* 0x0000000006037211 */ /* 0x000fe400030f0eff */
[----:B------:R-:W-:-:S03]  /*26570*/  LEA R4, P6, R8, R28, 0x1 ;  /* 0x0000001c08047211 */ /* 0x000fc600078c08ff */
[----:B------:R-:W-:Y:S01]  /*26580*/  @P2 STG.E.U16 [R2.64], R7 ;  /* 0x0000000702002986 */ /* 0x000fe2000c101506 */
[----:B-----5:R-:W-:Y:S02]  /*26590*/  ISETP.LT.AND P2, PT, R5, c[0x0][0x17c], !P0 ;  /* 0x00005f0005007a0c */ /* 0x020fe40004741270 */
[----:B------:R-:W-:-:S05]  /*265a0*/  LEA.HI.X.SX32 R5, R8, R0, 0x1, P6 ;  /* 0x0000000008057211 */ /* 0x000fca00030f0eff */
[----:B------:R0:W-:Y:S04]  /*265b0*/  @P5 STG.E.U16 [R4.64], R9 ;  /* 0x0000000904005986 */ /* 0x0001e8000c101506 */
[----:B0-----:R-:W2:Y:S01]  /*265c0*/  LDL.LU R9, [R1+0x9a0] ;  /* 0x0009a00001097983 */ /* 0x001ea20000300800 */
[----:B------:R-:W-:-:S03]  /*265d0*/  PRMT R11, R13, 0x7632, R11 ;  /* 0x000076320d0b7816 */ /* 0x000fc6000000000b */
[----:B------:R-:W5:Y:S01]  /*265e0*/  LDL.LU R13, [R1+0x9a4] ;  /* 0x0009a400010d7983 */ /* 0x000f620000300800 */
[----:B------:R-:W-:Y:S01]  /*265f0*/  IMAD R6, R29, 0x4, R8 ;  /* 0x000000041d067824 */ /* 0x000fe200078e0208 */
[----:B---3--:R-:W-:Y:S02]  /*26600*/  PRMT R12, R17, 0x7632, R12 ;  /* 0x00007632110c7816 */ /* 0x008fe4000000000c */
[----:B------:R-:W3:Y:S02]  /*26610*/  LDL.LU R17, [R1+0x9a8] ;  /* 0x0009a80001117983 */ /* 0x000ee40000300800 */
[----:B------:R-:W-:Y:S01]  /*26620*/  LEA R2, P6, R6, R28, 0x1 ;  /* 0x0000001c06027211 */ /* 0x000fe200078c08ff */
[----:B------:R-:W-:-:S03]  /*26630*/  IMAD R8, R29, 0x4, R6 ;  /* 0x000000041d087824 */ /* 0x000fc600078e0206 */
[----:B------:R-:W-:Y:S02]  /*26640*/  LEA.HI.X.SX32 R3, R6, R0, 0x1, P6 ;  /* 0x0000000006037211 */ /* 0x000fe400030f0eff */
[----:B------:R-:W-:-:S03]  /*26650*/  LEA R4, P6, R8, R28, 0x1 ;  /* 0x0000001c08047211 */ /* 0x000fc600078c08ff */
[----:B------:R0:W-:Y:S01]  /*26660*/  @P4 STG.E.U16 [R2.64], R10 ;  /* 0x0000000a02004986 */ /* 0x0001e2000c101506 */
[----:B------:R-:W-:Y:S01]  /*26670*/  LEA.HI.X.SX32 R5, R8, R0, 0x1, P6 ;  /* 0x0000000008057211 */ /* 0x000fe200030f0eff */
[----:B0-----:R-:W-:-:S04]  /*26680*/  IMAD R3, R29, 0x4, R8 ;  /* 0x000000041d037824 */ /* 0x001fc800078e0208 */
[----:B------:R-:W-:Y:S01]  /*26690*/  IMAD R6, R29, 0x4, R3 ;  /* 0x000000041d067824 */ /* 0x000fe200078e0203 */
[C---:B------:R-:W-:Y:S01]  /*266a0*/  LEA R2, P6, R3.reuse, R28, 0x1 ;  /* 0x0000001c03027211 */ /* 0x040fe200078c08ff */
[----:B------:R0:W-:Y:S03]  /*266b0*/  @P3 STG.E.U16 [R4.64], R11 ;  /* 0x0000000b04003986 */ /* 0x0001e6000c101506 */
[----:B------:R-:W-:Y:S01]  /*266c0*/  LEA.HI.X.SX32 R3, R3, R0, 0x1, P6 ;  /* 0x0000000003037211 */ /* 0x000fe200030f0eff */
[----:B------:R-:W-:Y:S01]  /*266d0*/  IMAD R8, R29, 0x4, R6 ;  /* 0x000000041d087824 */ /* 0x000fe200078e0206 */
[----:B------:R-:W-:Y:S02]  /*266e0*/  ISETP.LT.AND P3, PT, R14, c[0x0][0x17c], !P0 ;  /* 0x00005f000e007a0c */ /* 0x000fe40004761270 */
[----:B------:R-:W3:Y:S01]  /*266f0*/  LDL.LU R14, [R1+0x9b0] ;  /* 0x0009b000010e7983 */ /* 0x000ee20000300800 */
[----:B0-----:R-:W-:-:S03]  /*26700*/  LEA R4, P6, R6, R28, 0x1 ;  /* 0x0000001c06047211 */ /* 0x001fc600078c08ff */
[----:B------:R0:W-:Y:S01]  /*26710*/  @P1 STG.E.U16 [R2.64], R12 ;  /* 0x0000000c02001986 */ /* 0x0001e2000c101506 */
[----:B------:R-:W-:Y:S02]  /*26720*/  LEA.HI.X.SX32 R5, R6, R0, 0x1, P6 ;  /* 0x0000000006057211 */ /* 0x000fe400030f0eff */
[----:B------:R-:W-:Y:S02]  /*26730*/  PRMT R11, R20, 0x7632, R11 ;  /* 0x00007632140b7816 */ /* 0x000fe4000000000b */
[----:B----4-:R-:W-:Y:S01]  /*26740*/  ISETP.LT.AND P4, PT, R18, c[0x0][0x17c], !P0 ;  /* 0x00005f0012007a0c */ /* 0x010fe20004781270 */
[----:B0-----:R-:W4:Y:S01]  /*26750*/  LDL.LU R12, [R1+0x9b4] ;  /* 0x0009b400010c7983 */ /* 0x001f220000300800 */
[----:B------:R-:W-:-:S03]  /*26760*/  LEA R2, P6, R8, R28, 0x1 ;  /* 0x0000001c08027211 */ /* 0x000fc600078c08ff */
[----:B------:R-:W4:Y:S01]  /*26770*/  LDL.LU R20, [R1+0x9b8] ;  /* 0x0009b80001147983 */ /* 0x000f220000300800 */
[----:B------:R-:W-:-:S03]  /*26780*/  LEA.HI.X.SX32 R3, R8, R0, 0x1, P6 ;  /* 0x0000000008037211 */ /* 0x000fc600030f0eff */
[----:B------:R-:W4:Y:S01]  /*26790*/  LDL.LU R18, [R1+0x9bc] ;  /* 0x0009bc0001127983 */ /* 0x000f220000300800 */
[----:B--2---:R-:W-:Y:S01]  /*267a0*/  ISETP.LT.AND P1, PT, R9, c[0x0][0x17c], !P0 ;  /* 0x00005f0009007a0c */ /* 0x004fe20004721270 */
[--C-:B------:R-:W-:Y:S01]  /*267b0*/  IMAD R9, R29, 0x4, R8.reuse ;  /* 0x000000041d097824 */ /* 0x100fe200078e0208 */
[----:B------:R-:W-:Y:S02]  /*267c0*/  PRMT R8, R16, 0x7632, R8 ;  /* 0x0000763210087816 */ /* 0x000fe40000000008 */
[----:B------:R-:W2:Y:S01]  /*267d0*/  LDL.LU R16, [R1+0x9ac] ;  /* 0x0009ac0001107983 */ /* 0x000ea20000300800 */
[----:B------:R-:W-:Y:S02]  /*267e0*/  ISETP.LT.AND P5, PT, R22, c[0x0][0x17c], !P0 ;  /* 0x00005f0016007a0c */ /* 0x000fe400047a1270 */
[----:B------:R-:W-:Y:S02]  /*267f0*/  PRMT R6, R21, 0x7632, R6 ;  /* 0x0000763215067816 */ /* 0x000fe40000000006 */
[----:B------:R-:W-:-:S03]  /*26800*/  PRMT R10, R24, 0x7632, R10 ;  /* 0x00007632180a7816 */ /* 0x000fc6000000000a */
[----:B------:R0:W-:Y:S01]  /*26810*/  @P2 STG.E.U16 [R4.64], R6 ;  /* 0x0000000604002986 */ /* 0x0001e2000c101506 */
[----:B-----5:R-:W-:Y:S01]  /*26820*/  ISETP.LT.AND P2, PT, R13, c[0x0][0x17c], !P0 ;  /* 0x00005f000d007a0c */ /* 0x020fe20004741270 */
[----:B------:R-:W-:-:S04]  /*26830*/  IMAD R13, R29, 0x4, R9 ;  /* 0x000000041d0d7824 */ /* 0x000fc800078e0209 */
[----:B------:R-:W-:Y:S01]  /*26840*/  IMAD R21, R29, 0x4, R13 ;  /* 0x000000041d157824 */ /* 0x000fe200078e020d */
[----:B------:R1:W-:Y:S01]  /*26850*/  @P5 STG.E.U16 [R2.64], R10 ;  /* 0x0000000a02005986 */ /* 0x0003e2000c101506 */
[----:B---3--:R-:W-:Y:S02]  /*26860*/  ISETP.LT.AND P5, PT, R17, c[0x0][0x17c], !P0 ;  /* 0x00005f0011007a0c */ /* 0x008fe400047a1270 */
[----:B------:R-:W-:Y:S01]  /*26870*/  IMAD R17, R29, 0x4, R21 ;  /* 0x000000041d117824 */ /* 0x000fe200078e0215 */
[----:B0-----:R-:W-:-:S04]  /*26880*/  LEA R4, P6, R9, R28, 0x1 ;  /* 0x0000001c09047211 */ /* 0x001fc800078c08ff */
[----:B------:R-:W-:Y:S01]  /*26890*/  LEA.HI.X.SX32 R5, R9, R0, 0x1, P6 ;  /* 0x0000000009057211 */ /* 0x000fe200030f0eff */
[----:B------:R-:W-:Y:S01]  /*268a0*/  IMAD R9, R29, 0x4, R17 ;  /* 0x000000041d097824 */ /* 0x000fe200078e0211 */
[----:B-1----:R-:W-:-:S03]  /*268b0*/  LEA R2, P6, R13, R28, 0x1 ;  /* 0x0000001c0d027211 */ /* 0x002fc600078c08ff */
[----:B------:R0:W-:Y:S01]  /*268c0*/  @P4 STG.E.U16 [R4.64], R8 ;  /* 0x0000000804004986 */ /* 0x0001e2000c101506 */
[----:B------:R-:W-:Y:S01]  /*268d0*/  LEA.HI.X.SX32 R3, R13, R0, 0x1, P6 ;  /* 0x000000000d037211 */ /* 0x000fe200030f0eff */
[----:B------:R-:W-:Y:S01]  /*268e0*/  IMAD R13, R29, 0x4, R9 ;  /* 0x000000041d0d7824 */ /* 0x000fe200078e0209 */
[----:B------:R-:W-:Y:S02]  /*268f0*/  PRMT R10, R15, 0x7632, R10 ;  /* 0x000076320f0a7816 */ /* 0x000fe4000000000a */
[----:B------:R-:W-:Y:S01]  /*26900*/  PRMT R6, R25, 0x7632, R6 ;  /* 0x0000763219067816 */ /* 0x000fe20000000006 */
[----:B------:R-:W-:Y:S01]  /*26910*/  IMAD R15, R29, 0x4, R13 ;  /* 0x000000041d0f7824 */ /* 0x000fe200078e020d */
[----:B------:R1:W-:Y:S01]  /*26920*/  @P3 STG.E.U16 [R2.64], R11 ;  /* 0x0000000b02003986 */ /* 0x0003e2000c101506 */
        /* <DEDUP_REMOVED lines=8> */
[----:B0-----:R-:W-:Y:S01]  /*269b0*/  LEA R4, P1, R9, R28, 0x1 ;  /* 0x0000001c09047211 */ /* 0x001fe200078208ff */
[----:B------:R-:W-:-:S03]  /*269c0*/  IMAD R25, R29, 0x4, R17 ;  /* 0x000000041d197824 */ /* 0x000fc600078e0211 */
[----:B------:R-:W-:Y:S02]  /*269d0*/  LEA.HI.X.SX32 R5, R9, R0, 0x1, P1 ;  /* 0x0000000009057211 */ /* 0x000fe400008f0eff */
[-C--:B-1----:R-:W-:Y:S02]  /*269e0*/  LEA R2, P1, R15, R28.reuse, 0x1 ;  /* 0x0000001c0f027211 */ /* 0x082fe400078208ff */
[----:B------:R-:W-:Y:S02]  /*269f0*/  ISETP.LT.AND P4, PT, R14, c[0x0][0x17c], !P0 ;  /* 0x00005f000e007a0c */ /* 0x000fe40004781270 */
[----:B----4-:R-:W-:Y:S02]  /*26a00*/  ISETP.LT.AND P3, PT, R12, c[0x0][0x17c], !P0 ;  /* 0x00005f000c007a0c */ /* 0x010fe40004761270 */
[-C--:B------:R-:W-:Y:S02]  /*26a10*/  LEA R8, P2, R13, R28.reuse, 0x1 ;  /* 0x0000001c0d087211 */ /* 0x080fe400078408ff */
[----:B------:R-:W-:-:S02]  /*26a20*/  LEA R14, P6, R21, R28, 0x1 ;  /* 0x0000001c150e7211 */ /* 0x000fc400078c08ff */
[----:B------:R-:W-:Y:S02]  /*26a30*/  LEA.HI.X.SX32 R3, R15, R0, 0x1, P1 ;  /* 0x000000000f037211 */ /* 0x000fe400008f0eff */
[----:B------:R-:W-:Y:S02]  /*26a40*/  LEA R12, P1, R25, R28, 0x1 ;  /* 0x0000001c190c7211 */ /* 0x000fe400078208ff */
[-C--:B------:R-:W-:Y:S02]  /*26a50*/  LEA.HI.X.SX32 R9, R13, R0.reuse, 0x1, P2 ;  /* 0x000000000d097211 */ /* 0x080fe400010f0eff */
[----:B------:R-:W-:Y:S02]  /*26a60*/  LEA.HI.X.SX32 R15, R21, R0, 0x1, P6 ;  /* 0x00000000150f7211 */ /* 0x000fe400030f0eff */
[----:B------:R-:W-:Y:S02]  /*26a70*/  ISETP.LT.AND P2, PT, R20, c[0x0][0x17c], !P0 ;  /* 0x00005f0014007a0c */ /* 0x000fe40004741270 */
[----:B------:R-:W-:-:S02]  /*26a80*/  LEA R28, P6, R17, R28, 0x1 ;  /* 0x0000001c111c7211 */ /* 0x000fc400078c08ff */
[-C--:B------:R-:W-:Y:S02]  /*26a90*/  LEA.HI.X.SX32 R13, R25, R0.reuse, 0x1, P1 ;  /* 0x00000000190d7211 */ /* 0x080fe400008f0eff */
[----:B------:R-:W-:Y:S02]  /*26aa0*/  ISETP.LT.AND P1, PT, R18, c[0x0][0x17c], !P0 ;  /* 0x00005f0012007a0c */ /* 0x000fe40004721270 */
[----:B------:R-:W-:Y:S02]  /*26ab0*/  LEA.HI.X.SX32 R29, R17, R0, 0x1, P6 ;  /* 0x00000000111d7211 */ /* 0x000fe400030f0eff */
[----:B------:R-:W-:Y:S02]  /*26ac0*/  PRMT R0, R26, 0x7632, R0 ;  /* 0x000076321a007816 */ /* 0x000fe40000000000 */
[----:B------:R-:W-:Y:S02]  /*26ad0*/  PRMT R23, R23, 0x7632, R23 ;  /* 0x0000763217177816 */ /* 0x000fe40000000017 */
[----:B------:R-:W-:-:S02]  /*26ae0*/  PRMT R6, R27, 0x7632, R6 ;  /* 0x000076321b067816 */ /* 0x000fc40000000006 */
[----:B------:R-:W-:Y:S01]  /*26af0*/  PRMT R19, R19, 0x7632, R19 ;  /* 0x0000763213137816 */ /* 0x000fe20000000013 */
[----:B------:R0:W-:Y:S01]  /*26b00*/  @P5 STG.E.U16 [R4.64], R0 ;  /* 0x0000000004005986 */ /* 0x0001e2000c101506 */
[----:B------:R-:W-:-:S03]  /*26b10*/  PRMT R11, R11, 0x7632, R11 ;  /* 0x000076320b0b7816 */ /* 0x000fc6000000000b */
[----:B------:R0:W-:Y:S04]  /*26b20*/  @P4 STG.E.U16 [R8.64], R23 ;  /* 0x0000001708004986 */ /* 0x0001e8000c101506 */
[----:B------:R0:W-:Y:S04]  /*26b30*/  @P3 STG.E.U16 [R2.64], R6 ;  /* 0x0000000602003986 */ /* 0x0001e8000c101506 */
[----:B------:R0:W-:Y:S04]  /*26b40*/  @P2 STG.E.U16 [R14.64], R19 ;  /* 0x000000130e002986 */ /* 0x0001e8000c101506 */
[----:B------:R0:W-:Y:S01]  /*26b50*/  @P1 STG.E.U16 [R28.64], R11 ;  /* 0x0000000b1c001986 */ /* 0x0001e2000c101506 */
[----:B--2---:R-:W-:-:S13]  /*26b60*/  ISETP.LT.AND P0, PT, R16, c[0x0][0x17c], !P0 ;  /* 0x00005f0010007a0c */ /* 0x004fda0004701270 */
[----:B------:R-:W-:Y:S05]  /*26b70*/  @!P0 EXIT ;  /* 0x000000000000894d */ /* 0x000fea0003800000 */
[----:B0-----:R-:W-:-:S05]  /*26b80*/  PRMT R6, R7, 0x7632, R6 ;  /* 0x0000763207067816 */ /* 0x001fca0000000006 */
[----:B------:R-:W-:Y:S01]  /*26b90*/  STG.E.U16 [R12.64], R6 ;  /* 0x000000060c007986 */ /* 0x000fe2000c101506 */
[----:B------:R-:W-:Y:S05]  /*26ba0*/  EXIT ;  /* 0x000000000000794d */ /* 0x000fea0003800000 */
.L_x_4:
[----:B------:R-:W-:-:S00]  /*26bb0*/  BRA `(.L_x_4) ;  /* 0xfffffff000007947 */ /* 0x000fc0000383ffff */
[----:B------:R-:W-:-:S00]  /*26bc0*/  NOP ;  /* 0x0000000000007918 */ /* 0x000fc00000000000 */
        /* <DEDUP_REMOVED lines=11> */
.L_x_5:


//--------------------- .nv.shared.matmul_kernel  --------------------------
	.section	.nv.shared.matmul_kernel,"aw",@nobits
	.sectionflags	@""
	.align	16
